def matmul_kernel(
    a_ptr,
    b_ptr,
    c_ptr,
    M,
    N,
    K,
    stride_am,
    stride_ak,
    stride_bk,
    stride_bn,
    stride_cm,
    stride_cn,
    BLOCK_M: tl.constexpr,
    BLOCK_N: tl.constexpr,
    BLOCK_K: tl.constexpr,
    GROUP_M: tl.constexpr,
):
    pid = tl.program_id(axis=0)
    num_pid_m = tl.cdiv(M, BLOCK_M)
    num_pid_n = tl.cdiv(N, BLOCK_N)
    num_pid_in_group = GROUP_M * num_pid_n
    group_id = pid // num_pid_in_group
    first_pid_m = group_id * GROUP_M
    group_size_m = min(num_pid_m - first_pid_m, GROUP_M)
    pid_m = first_pid_m + ((pid % num_pid_in_group) % group_size_m)
    pid_n = (pid % num_pid_in_group) // group_size_m

    offs_am = (pid_m * BLOCK_M + tl.arange(0, BLOCK_M)) % M
    offs_bn = (pid_n * BLOCK_N + tl.arange(0, BLOCK_N)) % N
    offs_k = tl.arange(0, BLOCK_K)
    a_ptrs = a_ptr + offs_am[:, None] * stride_am + offs_k[None, :] * stride_ak
    b_ptrs = b_ptr + offs_k[:, None] * stride_bk + offs_bn[None, :] * stride_bn

    acc = tl.zeros((BLOCK_M, BLOCK_N), dtype=tl.float32)
    for kk in range(0, tl.cdiv(K, BLOCK_K)):
        a = tl.load(a_ptrs, mask=offs_k[None, :] < K - kk * BLOCK_K, other=0.0)
        b = tl.load(b_ptrs, mask=offs_k[:, None] < K - kk * BLOCK_K, other=0.0)
        acc = tl.dot(a, b, acc)
        a_ptrs += BLOCK_K * stride_ak
        b_ptrs += BLOCK_K * stride_bk

    c = acc.to(c_ptr.dtype.element_ty)
    offs_cm = pid_m * BLOCK_M + tl.arange(0, BLOCK_M)
    offs_cn = pid_n * BLOCK_N + tl.arange(0, BLOCK_N)
    c_ptrs = c_ptr + offs_cm[:, None] * stride_cm + offs_cn[None, :] * stride_cn
    mask = (offs_cm[:, None] < M) & (offs_cn[None, :] < N)
    tl.store(c_ptrs, c, mask=mask)

# config = {"BLOCK_K": 64, "BLOCK_M": 128, "BLOCK_N": 512, "GROUP_M": 1, "arch": "sm_100", "dtype": "fp8e4m3", "num_ctas": 1, "num_stages": 3, "num_warps": 4}
# arch = sm_100


// ===== COMPILED SASS (sm_100a) =====

	.target	sm_100a

	.elftype	@"ET_EXEC"


//--------------------- .note.nv.tkinfo           --------------------------
	.section	.note.nv.tkinfo,"",@"SHT_NOTE"
	.sectionflags	@"SHF_NOTE_NV_TKINFO"
	.tkinfo
        /*0018*/ 	.word	0x00000081
        /*0030*/ 	.string	""
        /*0030*/ 	.string	"ptxas-blackwell"
        /*0030*/ 	.string	"Cuda compilation tools, release 12.9, V12.9.86"
        /*0030*/ 	.string	"Build cuda_12.9.r12.9/compiler.36037853_0"
        /*0030*/ 	.string	"-v  -suppress-debug-info  -lineinfo  -arch sm_100a "



//--------------------- .note.nv.cuver            --------------------------
	.section	.note.nv.cuver,"",@"SHT_NOTE"
	.sectionflags	@"SHF_NOTE_NV_CUVER"
        /*0018*/ 	.short	0x0001
        /*001a*/ 	.short	0x0064
        /*001c*/ 	.short	0x0001
        /*001e*/ 	.short	0x0000
        /*0020*/ 	.short	0x0001
        /*0022*/ 	.short	0x0000


//--------------------- .nv.info                  --------------------------
	.section	.nv.info,"",@"SHT_CUDA_INFO"
	.align	4


	//----- nvinfo : EIATTR_REGCOUNT
	.align		4
        /*0000*/ 	.byte	0x04, 0x2f
        /*0002*/ 	.short	(.L_4 - .L_3)
	.align		4
.L_3:
        /*0004*/ 	.word	index@(matmul_kernel)
        /*0008*/ 	.word	0x00000060


	//----- nvinfo : EIATTR_FRAME_SIZE
	.align		4
.L_4:
        /*000c*/ 	.byte	0x04, 0x11
        /*000e*/ 	.short	(.L_6 - .L_5)
	.align		4
.L_5:
        /*0010*/ 	.word	index@($__internal_2_$__cuda_sm10x_tcgen05_guardrail_trap_unallocated_columns_being_dealloced)
        /*0014*/ 	.word	0x000011d0


	//----- nvinfo : EIATTR_FRAME_SIZE
	.align		4
.L_6:
        /*0018*/ 	.byte	0x04, 0x11
        /*001a*/ 	.short	(.L_8 - .L_7)
	.align		4
.L_7:
        /*001c*/ 	.word	index@($__internal_1_$__cuda_sm10x_tcgen05_guardrail_trap_phase_invalid_during_alloc)
        /*0020*/ 	.word	0x000011d0


	//----- nvinfo : EIATTR_FRAME_SIZE
	.align		4
.L_8:
        /*0024*/ 	.byte	0x04, 0x11
        /*0026*/ 	.short	(.L_10 - .L_9)
	.align		4
.L_9:
        /*0028*/ 	.word	index@($__internal_0_$__cuda_sm10x_tcgen05_guardrail_trap_col_being_dealloced_not_returned_by_alloc)
        /*002c*/ 	.word	0x000011d0


	//----- nvinfo : EIATTR_FRAME_SIZE
	.align		4
.L_10:
        /*0030*/ 	.byte	0x04, 0x11
        /*0032*/ 	.short	(.L_12 - .L_11)
	.align		4
.L_11:
        /*0034*/ 	.word	index@(matmul_kernel)
        /*0038*/ 	.word	0x000011d0


	//----- nvinfo : EIATTR_MIN_STACK_SIZE
	.align		4
.L_12:
        /*003c*/ 	.byte	0x04, 0x12
        /*003e*/ 	.short	(.L_14 - .L_13)
	.align		4
.L_13:
        /*0040*/ 	.word	index@(matmul_kernel)
        /*0044*/ 	.word	0x000011d0
.L_14:


//--------------------- .nv.info.matmul_kernel    --------------------------
	.section	.nv.info.matmul_kernel,"",@"SHT_CUDA_INFO"
	.sectionflags	@""
	.align	4


	//----- nvinfo : EIATTR_CUDA_API_VERSION
	.align		4
        /*0000*/ 	.byte	0x04, 0x37
        /*0002*/ 	.short	(.L_16 - .L_15)
.L_15:
        /*0004*/ 	.word	0x00000081


	//----- nvinfo : EIATTR_KPARAM_INFO
	.align		4
.L_16:
        /*0008*/ 	.byte	0x04, 0x17
        /*000a*/ 	.short	(.L_18 - .L_17)
.L_17:
        /*000c*/ 	.word	0x00000000
        /*0010*/ 	.short	0x000d
        /*0012*/ 	.short	0x0048
        /*0014*/ 	.byte	0x00, 0xf4, 0x21, 0x00


	//----- nvinfo : EIATTR_KPARAM_INFO
	.align		4
.L_18:
        /*0018*/ 	.byte	0x04, 0x17
        /*001a*/ 	.short	(.L_20 - .L_19)
.L_19:
        /*001c*/ 	.word	0x00000000
        /*0020*/ 	.short	0x000c
        /*0022*/ 	.short	0x0040
        /*0024*/ 	.byte	0x00, 0xf4, 0x21, 0x00


	//----- nvinfo : EIATTR_KPARAM_INFO
	.align		4
.L_20:
        /*0028*/ 	.byte	0x04, 0x17
        /*002a*/ 	.short	(.L_22 - .L_21)
.L_21:
        /*002c*/ 	.word	0x00000000
        /*0030*/ 	.short	0x000b
        /*0032*/ 	.short	0x0038
        /*0034*/ 	.byte	0x00, 0xf0, 0x11, 0x00


	//----- nvinfo : EIATTR_KPARAM_INFO
	.align		4
.L_22:
        /*0038*/ 	.byte	0x04, 0x17
        /*003a*/ 	.short	(.L_24 - .L_23)
.L_23:
        /*003c*/ 	.word	0x00000000
        /*0040*/ 	.short	0x000a
        /*0042*/ 	.short	0x0034
        /*0044*/ 	.byte	0x00, 0xf0, 0x11, 0x00


	//----- nvinfo : EIATTR_KPARAM_INFO
	.align		4
.L_24:
        /*0048*/ 	.byte	0x04, 0x17
        /*004a*/ 	.short	(.L_26 - .L_25)
.L_25:
        /*004c*/ 	.word	0x00000000
        /*0050*/ 	.short	0x0009
        /*0052*/ 	.short	0x0030
        /*0054*/ 	.byte	0x00, 0xf0, 0x11, 0x00


	//----- nvinfo : EIATTR_KPARAM_INFO
	.align		4
.L_26:
        /*0058*/ 	.byte	0x04, 0x17
        /*005a*/ 	.short	(.L_28 - .L_27)
.L_27:
        /*005c*/ 	.word	0x00000000
        /*0060*/ 	.short	0x0008
        /*0062*/ 	.short	0x002c
        /*0064*/ 	.byte	0x00, 0xf0, 0x11, 0x00


	//----- nvinfo : EIATTR_KPARAM_INFO
	.align		4
.L_28:
        /*0068*/ 	.byte	0x04, 0x17
        /*006a*/ 	.short	(.L_30 - .L_29)
.L_29:
        /*006c*/ 	.word	0x00000000
        /*0070*/ 	.short	0x0007
        /*0072*/ 	.short	0x0028
        /*0074*/ 	.byte	0x00, 0xf0, 0x11, 0x00


	//----- nvinfo : EIATTR_KPARAM_INFO
	.align		4
.L_30:
        /*0078*/ 	.byte	0x04, 0x17
        /*007a*/ 	.short	(.L_32 - .L_31)
.L_31:
        /*007c*/ 	.word	0x00000000
        /*0080*/ 	.short	0x0006
        /*0082*/ 	.short	0x0024
        /*0084*/ 	.byte	0x00, 0xf0, 0x11, 0x00


	//----- nvinfo : EIATTR_KPARAM_INFO
	.align		4
.L_32:
        /*0088*/ 	.byte	0x04, 0x17
        /*008a*/ 	.short	(.L_34 - .L_33)
.L_33:
        /*008c*/ 	.word	0x00000000
        /*0090*/ 	.short	0x0005
        /*0092*/ 	.short	0x0020
        /*0094*/ 	.byte	0x00, 0xf0, 0x11, 0x00


	//----- nvinfo : EIATTR_KPARAM_INFO
	.align		4
.L_34:
        /*0098*/ 	.byte	0x04, 0x17
        /*009a*/ 	.short	(.L_36 - .L_35)
.L_35:
        /*009c*/ 	.word	0x00000000
        /*00a0*/ 	.short	0x0004
        /*00a2*/ 	.short	0x001c
        /*00a4*/ 	.byte	0x00, 0xf0, 0x11, 0x00


	//----- nvinfo : EIATTR_KPARAM_INFO
	.align		4
.L_36:
        /*00a8*/ 	.byte	0x04, 0x17
        /*00aa*/ 	.short	(.L_38 - .L_37)
.L_37:
        /*00ac*/ 	.word	0x00000000
        /*00b0*/ 	.short	0x0003
        /*00b2*/ 	.short	0x0018
        /*00b4*/ 	.byte	0x00, 0xf0, 0x11, 0x00


	//----- nvinfo : EIATTR_KPARAM_INFO
	.align		4
.L_38:
        /*00b8*/ 	.byte	0x04, 0x17
        /*00ba*/ 	.short	(.L_40 - .L_39)
.L_39:
        /*00bc*/ 	.word	0x00000000
        /*00c0*/ 	.short	0x0002
        /*00c2*/ 	.short	0x0010
        /*00c4*/ 	.byte	0x00, 0xf4, 0x21, 0x00


	//----- nvinfo : EIATTR_KPARAM_INFO
	.align		4
.L_40:
        /*00c8*/ 	.byte	0x04, 0x17
        /*00ca*/ 	.short	(.L_42 - .L_41)
.L_41:
        /*00cc*/ 	.word	0x00000000
        /*00d0*/ 	.short	0x0001
        /*00d2*/ 	.short	0x0008
        /*00d4*/ 	.byte	0x00, 0xf4, 0x21, 0x00


	//----- nvinfo : EIATTR_KPARAM_INFO
	.align		4
.L_42:
        /*00d8*/ 	.byte	0x04, 0x17
        /*00da*/ 	.short	(.L_44 - .L_43)
.L_43:
        /*00dc*/ 	.word	0x00000000
        /*00e0*/ 	.short	0x0000
        /*00e2*/ 	.short	0x0000
        /*00e4*/ 	.byte	0x00, 0xf4, 0x21, 0x00


	//----- nvinfo : EIATTR_AT_ENTRY_FRAGMENTS
	.align		4
.L_44:
        /*00e8*/ 	.byte	0x04, 0x4f
        /*00ea*/ 	.short	(.L_46 - .L_45)


	//   ....[0]....
.L_45:
        /*00ec*/ 	.word	0x00000004


	//----- nvinfo : EIATTR_RESERVED_SMEM_USED
	.align		4
.L_46:
        /*00f0*/ 	.byte	0x01, 0x41
	.zero		2


	//----- nvinfo : EIATTR_SPARSE_MMA_MASK
	.align		4
        /*00f4*/ 	.byte	0x03, 0x50
        /*00f6*/ 	.short	0x0000


	//----- nvinfo : EIATTR_TCGEN05_1CTA_USED
	.align		4
        /*00f8*/ 	.byte	0x01, 0x51
	.zero		2


	//----- nvinfo : EIATTR_MAXREG_COUNT
	.align		4
        /*00fc*/ 	.byte	0x03, 0x1b
        /*00fe*/ 	.short	0x00ff


	//----- nvinfo : EIATTR_NUM_BARRIERS
	.align		4
        /*0100*/ 	.byte	0x02, 0x4c
        /*0102*/ 	.byte	0x01
	.zero		1


	//----- nvinfo : EIATTR_ANNOTATIONS
	.align		4
        /*0104*/ 	.byte	0x04, 0x55
        /*0106*/ 	.short	(.L_48 - .L_47)


	//   ....[0]....
.L_47:
        /*0108*/ 	.word	0x00000001
        /*010c*/ 	.byte	0xd0, 0x03, 0x00, 0x00, 0x01, 0x00, 0x00, 0x00, 0x80, 0x09, 0x00, 0x00, 0x01, 0x00, 0x00, 0x00
        /* <DEDUP_REMOVED lines=2833> */
        /*b22c*/ 	.byte	0x40, 0xb3, 0x04, 0x00


	//----- nvinfo : EIATTR_INT_WARP_WIDE_INSTR_OFFSETS
	.align		4
.L_48:
        /*b230*/ 	.byte	0x04, 0x31
        /*b232*/ 	.short	(.L_50 - .L_49)


	//   ....[0]....
.L_49:
        /*b234*/ 	.word	0x0000d9b0


	//   ....[1]....
        /*b238*/ 	.word	0x0000d9c0


	//   ....[2]....
        /*b23c*/ 	.word	0x0001b3b0


	//   ....[3]....
        /*b240*/ 	.word	0x0004b830


	//   ....[4]....
        /*b244*/ 	.word	0x0004b880


	//----- nvinfo : EIATTR_COOP_GROUP_MASK_REGIDS
	.align		4
.L_50:
        /*b248*/ 	.byte	0x04, 0x29
        /*b24a*/ 	.short	(.L_52 - .L_51)


	//   ....[0]....
.L_51:
        /*b24c*/ 	.word	0xffffffff


	//   ....[1]....
        /*b250*/ 	.word	0xffffffff


	//   ....[2]....
        /*b254*/ 	.word	0xffffffff


	//   ....[3]....
        /*b258*/ 	.word	0xffffffff


	//----- nvinfo : EIATTR_COOP_GROUP_INSTR_OFFSETS
	.align		4
.L_52:
        /*b25c*/ 	.byte	0x04, 0x28
        /*b25e*/ 	.short	(.L_54 - .L_53)


	//   ....[0]....
.L_53:
        /*b260*/ 	.word	0x00000070


	//   ....[1]....
        /*b264*/ 	.word	0x00000330


	//   ....[2]....
        /*b268*/ 	.word	0x0004b6c0


	//   ....[3]....
        /*b26c*/ 	.word	0x0004b930


	//----- nvinfo : EIATTR_VRC_CTA_INIT_COUNT
	.align		4
.L_54:
        /*b270*/ 	.byte	0x02, 0x4a
        /*b272*/ 	.byte	0x80
	.zero		1


	//----- nvinfo : EIATTR_MBARRIER_INSTR_OFFSETS
	.align		4
        /*b274*/ 	.byte	0x04, 0x39
        /*b276*/ 	.short	(.L_56 - .L_55)


	//   ....[0]....
.L_55:
        /*b278*/ 	.word	0x0000dc70
        /*b27c*/ 	.word	0x000000ff
        /*b280*/ 	.word	0x00000000
        /*b284*/ 	.short	0x0100
        /*b286*/ 	.byte	0x0b
	.zero		1


	//   ....[1]....
        /*b288*/ 	.word	0x0001b3e0
        /*b28c*/ 	.word	0x000000ff
        /*b290*/ 	.word	0x00014008
        /*b294*/ 	.short	0x0100
        /*b296*/ 	.byte	0x09
	.zero		1


	//   ....[2]....
        /*b298*/ 	.word	0x00023260
        /*b29c*/ 	.word	0x000000ff
        /*b2a0*/ 	.word	0x00000000
        /*b2a4*/ 	.short	0x010a
        /*b2a6*/ 	.byte	0x0b
	.zero		1


	//   ....[3]....
        /*b2a8*/ 	.word	0x000336d0
        /*b2ac*/ 	.word	0x000000ff
        /*b2b0*/ 	.word	0x00000000
        /*b2b4*/ 	.short	0x010a
        /*b2b6*/ 	.byte	0x0b
	.zero		1


	//   ....[4]....
        /*b2b8*/ 	.word	0x000337f0
        /*b2bc*/ 	.word	0x000000ff
        /*b2c0*/ 	.word	0x00014000
        /*b2c4*/ 	.short	0x0108
        /*b2c6*/ 	.byte	0x09
	.zero		1


	//   ....[5]....
        /*b2c8*/ 	.word	0x000338e0
        /*b2cc*/ 	.word	0x000000ff
        /*b2d0*/ 	.word	0x00014008
        /*b2d4*/ 	.short	0x0108
        /*b2d6*/ 	.byte	0x09
	.zero		1


	//   ....[6]....
        /*b2d8*/ 	.word	0x0004b950
        /*b2dc*/ 	.word	0x000000ff
        /*b2e0*/ 	.word	0x00000000
        /*b2e4*/ 	.short	0x010a
        /*b2e6*/ 	.byte	0x0b
	.zero		1


	//   ....[7]....
        /*b2e8*/ 	.word	0x0004b980
        /*b2ec*/ 	.word	0x000000ff
        /*b2f0*/ 	.word	0x00000000
        /*b2f4*/ 	.short	0x010a
        /*b2f6*/ 	.byte	0x0b
	.zero		1


	//----- nvinfo : EIATTR_NUM_MBARRIERS
	.align		4
.L_56:
        /*b2f8*/ 	.byte	0x03, 0x38
        /*b2fa*/ 	.short	0x0002


	//----- nvinfo : EIATTR_EXIT_INSTR_OFFSETS
	.align		4
        /*b2fc*/ 	.byte	0x04, 0x1c
        /*b2fe*/ 	.short	(.L_58 - .L_57)


	//   ....[0]....
.L_57:
        /*b300*/ 	.word	0x0004b940


	//----- nvinfo : EIATTR_REQNTID
	.align		4
.L_58:
        /*b304*/ 	.byte	0x04, 0x10
        /*b306*/ 	.short	(.L_60 - .L_59)
.L_59:
        /*b308*/ 	.word	0x00000080
        /*b30c*/ 	.word	0x00000001
        /*b310*/ 	.word	0x00000001


	//----- nvinfo : EIATTR_CRS_STACK_SIZE
	.align		4
.L_60:
        /*b314*/ 	.byte	0x04, 0x1e
        /*b316*/ 	.short	(.L_62 - .L_61)
.L_61:
        /*b318*/ 	.word	0x00000000


	//----- nvinfo : EIATTR_CBANK_PARAM_SIZE
	.align		4
.L_62:
        /*b31c*/ 	.byte	0x03, 0x19
        /*b31e*/ 	.short	0x0050


	//----- nvinfo : EIATTR_PARAM_CBANK
	.align		4
        /*b320*/ 	.byte	0x04, 0x0a
        /*b322*/ 	.short	(.L_64 - .L_63)
	.align		4
.L_63:
        /*b324*/ 	.word	index@(.nv.constant0.matmul_kernel)
        /*b328*/ 	.short	0x0380
        /*b32a*/ 	.short	0x0050


	//----- nvinfo : EIATTR_SW_WAR
	.align		4
.L_64:
        /*b32c*/ 	.byte	0x04, 0x36
        /*b32e*/ 	.short	(.L_66 - .L_65)
.L_65:
        /*b330*/ 	.word	0x00000008
.L_66:


//--------------------- .nv.compat                --------------------------
	.section	.nv.compat,"",@"SHT_CUDA_COMPAT_INFO"
	.align	4
        /*0000*/ 	.byte	0x02, 0x02, 0x02, 0x00, 0x02, 0x05, 0x05, 0x00, 0x02, 0x03, 0x00, 0x00, 0x02, 0x06, 0x01, 0x00


//--------------------- .nv.callgraph             --------------------------
	.section	.nv.callgraph,"",@"SHT_CUDA_CALLGRAPH"
	.align	4
	.sectionentsize	8
	.align		4
        /*0000*/ 	.word	0x00000000
	.align		4
        /*0004*/ 	.word	0xffffffff
	.align		4
        /*0008*/ 	.word	0x00000000
	.align		4
        /*000c*/ 	.word	0xfffffffe
	.align		4
        /*0010*/ 	.word	0x00000000
	.align		4
        /*0014*/ 	.word	0xfffffffd
	.align		4
        /*0018*/ 	.word	0x00000000
	.align		4
        /*001c*/ 	.word	0xfffffffc


//--------------------- .text.matmul_kernel       --------------------------
	.section	.text.matmul_kernel,"ax",@progbits
	.align	128
        .global         matmul_kernel
        .type           matmul_kernel,@function
        .size           matmul_kernel,(.L_x_20 - matmul_kernel)
        .other          matmul_kernel,@"STO_CUDA_ENTRY STV_DEFAULT"
matmul_kernel:
.text.matmul_kernel:
[----:B------:R-:W0:Y:S01]  /*0000*/  LDC R1, c[0x0][0x37c] ;  /* 0x0000df00ff017b82 */ /* 0x000e220000000800 */
[----:B------:R-:W1:Y:S01]  /*0010*/  S2R R0, SR_TID.X ;  /* 0x0000000000007919 */ /* 0x000e620000002100 */
[----:B0-----:R-:W-:Y:S01]  /*0020*/  VIADD R1, R1, 0xffffee30 ;  /* 0xffffee3001017836 */ /* 0x001fe20000000000 */
[----:B-1----:R-:W-:-:S13]  /*0030*/  ISETP.GE.U32.AND P0, PT, R0, 0x20, PT ;  /* 0x000000200000780c */ /* 0x002fda0003f06070 */
[----:B------:R-:W-:Y:S02]  /*0040*/  VOTEU.ANY UP0, P0 ;  /* 0x0000000000ff7886 */ /* 0x000fe40000000100 */
[----:B------:R-:W-:Y:S05]  /*0050*/  BRA.U UP0, `(.L_x_0) ;  /* 0x0000000100b87547 */ /* 0x000fea000b800000 */
[----:B------:R-:W0:Y:S01]  /*0060*/  S2UR UR6, SR_CgaCtaId ;  /* 0x00000000000679c3 */ /* 0x000e220000008800 */
[----:B------:R-:W-:Y:S01]  /*0070*/  NOP ;  /* 0x0000000000007918 */ /* 0x000fe20000000000 */
[----:B------:R-:W-:Y:S02]  /*0080*/  UMOV UR4, 0x40 ;  /* 0x0000004000047882 */ /* 0x000fe40000000000 */
[----:B0-----:R-:W-:-:S09]  /*0090*/  ULEA UR4, UR6, UR4, 0x18 ;  /* 0x0000000406047291 */ /* 0x001fd2000f8ec0ff */
[----:B------:R-:W0:Y:S01]  /*00a0*/  LDS.U8 R0, [UR4] ;  /* 0x00000004ff007984 */ /* 0x000e220008000000 */
[----:B------:R-:W-:Y:S02]  /*00b0*/  UMOV UR4, 0x400 ;  /* 0x0000040000047882 */ /* 0x000fe40000000000 */
[----:B------:R-:W-:Y:S01]  /*00c0*/  ULEA UR4, UR6, UR4, 0x18 ;  /* 0x0000000406047291 */ /* 0x000fe2000f8ec0ff */
[----:B0-----:R-:W-:-:S13]  /*00d0*/  ISETP.NE.AND P0, PT, R0, RZ, PT ;  /* 0x000000ff0000720c */ /* 0x001fda0003f05270 */
[----:B------:R-:W-:Y:S05]  /*00e0*/  @P0 BRA `(.L_x_1) ;  /* 0x00000000007c0947 */ /* 0x000fea0003800000 */
[----:B------:R-:W-:-:S13]  /*00f0*/  ELECT P0, URZ, PT ;  /* 0x0000000000ff782f */ /* 0x000fda0003800000 */
[----:B------:R-:W-:Y:S05]  /*0100*/  @!P0 BRA `(.L_x_2) ;  /* 0x0000000000848947 */ /* 0x000fea0003800000 */
[----:B------:R-:W-:Y:S01]  /*0110*/  UMOV UR5, 0x10 ;  /* 0x0000001000057882 */ /* 0x000fe20000000000 */
[----:B------:R-:W-:Y:S02]  /*0120*/  IMAD.MOV.U32 R4, RZ, RZ, 0x1 ;  /* 0x00000001ff047424 */ /* 0x000fe400078e00ff */
[----:B------:R-:W-:Y:S02]  /*0130*/  IMAD.MOV.U32 R5, RZ, RZ, 0xffff ;  /* 0x0000ffffff057424 */ /* 0x000fe400078e00ff */
[----:B------:R-:W-:Y:S04]  /*0140*/  DEPBAR.LE SB0, 0x36 ;  /* 0x00008d800000791a */ /* 0x000fe80000000000 */
[----:B------:R-:W0:Y:S02]  /*0150*/  UTCATOMSWS.FIND_AND_SET.ALIGN UP1, UR5, UR5 ;  /* 0x00000005000575e3 */ /* 0x000e240008020800 */
[----:B0-----:R-:W-:-:S04]  /*0160*/  PLOP3.LUT P0, PT, PT, PT, UP1, 0x80, 0x8 ;  /* 0x000000000008781c */ /* 0x001fc80003f0f018 */
[----:B------:R-:W-:-:S04]  /*0170*/  SEL R0, RZ, 0xffffffff, !P0 ;  /* 0xffffffffff007807 */ /* 0x000fc80004000000 */
[----:B------:R-:W-:Y:S01]  /*0180*/  ISETP.NE.AND P0, PT, R0, RZ, PT ;  /* 0x000000ff0000720c */ /* 0x000fe20003f05270 */
[----:B------:R-:W-:-:S12]  /*0190*/  IMAD.U32 R0, RZ, RZ, UR5 ;  /* 0x00000005ff007e24 */ /* 0x000fd8000f8e00ff */
[----:B------:R-:W-:Y:S05]  /*01a0*/  @P0 BRA `(.L_x_3) ;  /* 0x0000000000240947 */ /* 0x000fea0003800000 */
.L_x_4:
[----:B------:R-:W-:Y:S05]  /*01b0*/  NANOSLEEP 0x64 ;  /* 0x000000640000795d */ /* 0x000fea0003800000 */
[----:B------:R-:W-:-:S05]  /*01c0*/  UMOV UR5, 0x10 ;  /* 0x0000001000057882 */ /* 0x000fca0000000000 */
[----:B------:R-:W-:Y:S04]  /*01d0*/  DEPBAR.LE SB0, 0x36 ;  /* 0x00008d800000791a */ /* 0x000fe80000000000 */
[----:B------:R-:W0:Y:S02]  /*01e0*/  UTCATOMSWS.FIND_AND_SET.ALIGN UP1, UR5, UR5 ;  /* 0x00000005000575e3 */ /* 0x000e240008020800 */
[----:B0-----:R-:W-:-:S04]  /*01f0*/  PLOP3.LUT P0, PT, PT, PT, UP1, 0x80, 0x8 ;  /* 0x000000000008781c */ /* 0x001fc80003f0f018 */
[----:B------:R-:W-:-:S04]  /*0200*/  SEL R0, RZ, 0xffffffff, !P0 ;  /* 0xffffffffff007807 */ /* 0x000fc80004000000 */
[----:B------:R-:W-:Y:S01]  /*0210*/  ISETP.NE.AND P0, PT, R0, RZ, PT ;  /* 0x000000ff0000720c */ /* 0x000fe20003f05270 */
[----:B------:R-:W-:-:S12]  /*0220*/  IMAD.U32 R0, RZ, RZ, UR5 ;  /* 0x00000005ff007e24 */ /* 0x000fd8000f8e00ff */
[----:B------:R-:W-:Y:S05]  /*0230*/  @!P0 BRA `(.L_x_4) ;  /* 0xfffffffc00dc8947 */ /* 0x000fea000383ffff */
.L_x_3:
[C---:B------:R-:W-:Y:S01]  /*0240*/  VIADD R3, R0.reuse, 0x10 ;  /* 0x0000001000037836 */ /* 0x040fe20000000000 */
[----:B------:R-:W-:Y:S01]  /*0250*/  UMOV UR5, 0x50 ;  /* 0x0000005000057882 */ /* 0x000fe20000000000 */
[----:B------:R-:W-:Y:S01]  /*0260*/  SHF.L.U32 R2, R5, R0, RZ ;  /* 0x0000000005027219 */ /* 0x000fe200000006ff */
[----:B------:R-:W-:Y:S01]  /*0270*/  ULEA UR5, UR6, UR5, 0x18 ;  /* 0x0000000506057291 */ /* 0x000fe2000f8ec0ff */
[----:B------:R-:W-:Y:S01]  /*0280*/  IMAD.SHL.U32 R0, R0, 0x20, RZ ;  /* 0x0000002000007824 */ /* 0x000fe200078e00ff */
[----:B------:R-:W-:-:S04]  /*0290*/  SHF.L.U32 R3, R4, R3, RZ ;  /* 0x0000000304037219 */ /* 0x000fc800000006ff */
[----:B------:R-:W-:-:S05]  /*02a0*/  LOP3.LUT R2, R3, R2, RZ, 0xfc, !PT ;  /* 0x0000000203027212 */ /* 0x000fca00078efcff */
[----:B------:R0:W-:Y:S04]  /*02b0*/  ATOMS.OR RZ, [UR5], R2 ;  /* 0x00000002ffff798c */ /* 0x0001e8000b000005 */
[----:B------:R0:W-:Y:S01]  /*02c0*/  STS [UR4], R0 ;  /* 0x00000000ff007988 */ /* 0x0001e20008000804 */
[----:B------:R-:W-:Y:S05]  /*02d0*/  BRA `(.L_x_2) ;  /* 0x0000000000107947 */ /* 0x000fea0003800000 */
.L_x_1:
[----:B------:R-:W-:Y:S01]  /*02e0*/  IMAD.MOV.U32 R0, RZ, RZ, -0x1 ;  /* 0xffffffffff007424 */ /* 0x000fe200078e00ff */
[----:B------:R-:W-:-:S04]  /*02f0*/  MOV R2, 0x320 ;  /* 0x0000032000027802 */ /* 0x000fc80000000f00 */
[----:B------:R0:W-:Y:S03]  /*0300*/  STS [UR4], R0 ;  /* 0x00000000ff007988 */ /* 0x0001e60008000804 */
[----:B0-----:R-:W-:Y:S05]  /*0310*/  CALL.REL.NOINC `($__internal_1_$__cuda_sm10x_tcgen05_guardrail_trap_phase_invalid_during_alloc) ;  /* 0x000004b400b07944 */ /* 0x001fea0003c00000 */
.L_x_2:
[----:B------:R-:W-:Y:S05]  /*0320*/  WARPSYNC.ALL ;  /* 0x0000000000007948 */ /* 0x000fea0003800000 */
[----:B------:R-:W-:Y:S01]  /*0330*/  NOP ;  /* 0x0000000000007918 */ /* 0x000fe20000000000 */
.L_x_0:
[----:B------:R-:W1:Y:S01]  /*0340*/  LDC.64 R4, c[0x0][0x398] ;  /* 0x0000e600ff047b82 */ /* 0x000e620000000a00 */
[----:B------:R-:W2:Y:S01]  /*0350*/  S2R R7, SR_CTAID.X ;  /* 0x0000000000077919 */ /* 0x000ea20000002500 */
[----:B------:R-:W-:Y:S01]  /*0360*/  UMOV UR9, 0x400 ;  /* 0x0000040000097882 */ /* 0x000fe20000000000 */
[----:B------:R-:W3:Y:S01]  /*0370*/  LDCU UR4, c[0x0][0x3a4] ;  /* 0x00007480ff0477ac */ /* 0x000ee20008000800 */
[----:B------:R-:W4:Y:S01]  /*0380*/  S2R R18, SR_TID.X ;  /* 0x0000000000127919 */ /* 0x000f220000002100 */
[----:B------:R-:W0:Y:S03]  /*0390*/  LDCU.128 UR12, c[0x0][0x380] ;  /* 0x00007000ff0c77ac */ /* 0x000e260008000c00 */
[----:B------:R-:W0:Y:S02]  /*03a0*/  S2UR UR5, SR_CgaCtaId ;  /* 0x00000000000579c3 */ /* 0x000e240000008800 */
[----:B01----:R-:W-:Y:S01]  /*03b0*/  VIADD R0, R5, 0x1ff ;  /* 0x000001ff05007836 */ /* 0x003fe20000000000 */
[----:B------:R-:W-:Y:S01]  /*03c0*/  IABS R15, R4 ;  /* 0x00000004000f7213 */ /* 0x000fe20000000000 */
[----:B------:R-:W-:Y:S03]  /*03d0*/  STL [R1+0xcd4], R5 ;  /* 0x000cd40501007387 */ /* 0x000fe60000100800 */
[----:B------:R-:W-:Y:S01]  /*03e0*/  SHF.R.S32.HI R3, RZ, 0x1f, R0 ;  /* 0x0000001fff037819 */ /* 0x000fe20000011400 */
[----:B------:R-:W-:-:S03]  /*03f0*/  ULEA UR9, UR5, UR9, 0x18 ;  /* 0x0000000905097291 */ /* 0x000fc6000f8ec0ff */
[----:B------:R-:W-:Y:S01]  /*0400*/  LEA.HI R3, R3, R0, RZ, 0x9 ;  /* 0x0000000003037211 */ /* 0x000fe200078f48ff */
[----:B------:R-:W-:Y:S01]  /*0410*/  BAR.SYNC.DEFER_BLOCKING 0x0 ;  /* 0x0000000000007b1d */ /* 0x000fe20000010000 */
[----:B--2---:R-:W-:Y:S02]  /*0420*/  IABS R10, R7 ;  /* 0x00000007000a7213 */ /* 0x004fe40000000000 */
[----:B------:R-:W-:-:S04]  /*0430*/  SHF.R.S32.HI R6, RZ, 0x9, R3 ;  /* 0x00000009ff067819 */ /* 0x000fc80000011403 */
[-C--:B------:R-:W-:Y:S02]  /*0440*/  IABS R9, R6.reuse ;  /* 0x0000000600097213 */ /* 0x080fe40000000000 */
[----:B------:R-:W-:Y:S02]  /*0450*/  IABS R12, R6 ;  /* 0x00000006000c7213 */ /* 0x000fe40000000000 */
[----:B------:R-:W0:Y:S01]  /*0460*/  I2F.RP R0, R9 ;  /* 0x0000000900007306 */ /* 0x000e220000209400 */
[----:B------:R-:W1:Y:S07]  /*0470*/  LDS R16, [UR9] ;  /* 0x00000009ff107984 */ /* 0x000e6e0008000800 */
[----:B0-----:R-:W0:Y:S02]  /*0480*/  MUFU.RCP R0, R0 ;  /* 0x0000000000007308 */ /* 0x001e240000001000 */
[----:B0-----:R-:W-:-:S02]  /*0490*/  VIADD R2, R0, 0xffffffe ;  /* 0x0ffffffe00027836 */ /* 0x001fc40000000000 */
[----:B------:R-:W-:-:S04]  /*04a0*/  IMAD.MOV R0, RZ, RZ, -R12 ;  /* 0x000000ffff007224 */ /* 0x000fc800078e0a0c */
[----:B------:R0:W2:Y:S02]  /*04b0*/  F2I.FTZ.U32.TRUNC.NTZ R3, R2 ;  /* 0x0000000200037305 */ /* 0x0000a4000021f000 */
[----:B0-----:R-:W-:Y:S02]  /*04c0*/  IMAD.MOV.U32 R2, RZ, RZ, RZ ;  /* 0x000000ffff027224 */ /* 0x001fe400078e00ff */
[----:B--2---:R-:W-:Y:S01]  /*04d0*/  IMAD.MOV R8, RZ, RZ, -R3 ;  /* 0x000000ffff087224 */ /* 0x004fe200078e0a03 */
[----:B-1----:R-:W-:-:S03]  /*04e0*/  R2UR UR8, R16 ;  /* 0x00000000100872ca */ /* 0x002fc600000e0000 */
[----:B------:R-:W-:Y:S02]  /*04f0*/  IMAD R11, R8, R9, RZ ;  /* 0x00000009080b7224 */ /* 0x000fe400078e02ff */
[----:B------:R-:W-:Y:S02]  /*0500*/  IMAD.MOV.U32 R8, RZ, RZ, R10 ;  /* 0x000000ffff087224 */ /* 0x000fe400078e000a */
[----:B------:R-:W-:-:S06]  /*0510*/  IMAD.HI.U32 R3, R3, R11, R2 ;  /* 0x0000000b03037227 */ /* 0x000fcc00078e0002 */
[----:B------:R-:W-:-:S04]  /*0520*/  IMAD.HI.U32 R3, R3, R8, RZ ;  /* 0x0000000803037227 */ /* 0x000fc800078e00ff */
[----:B------:R-:W-:Y:S01]  /*0530*/  IMAD R0, R3, R0, R8 ;  /* 0x0000000003007224 */ /* 0x000fe200078e0208 */
[----:B------:R-:W-:Y:S04]  /*0540*/  BAR.SYNC.DEFER_BLOCKING 0x0 ;  /* 0x0000000000007b1d */ /* 0x000fe80000010000 */
[----:B------:R-:W-:-:S13]  /*0550*/  ISETP.GT.U32.AND P1, PT, R9, R0, PT ;  /* 0x000000000900720c */ /* 0x000fda0003f24070 */
[----:B------:R-:W-:Y:S02]  /*0560*/  @!P1 IMAD.IADD R0, R0, 0x1, -R9 ;  /* 0x0000000100009824 */ /* 0x000fe400078e0a09 */
[----:B------:R-:W-:Y:S01]  /*0570*/  @!P1 VIADD R3, R3, 0x1 ;  /* 0x0000000103039836 */ /* 0x000fe20000000000 */
[----:B------:R-:W-:Y:S02]  /*0580*/  ISETP.NE.AND P1, PT, R6, RZ, PT ;  /* 0x000000ff0600720c */ /* 0x000fe40003f25270 */
[----:B------:R-:W-:Y:S02]  /*0590*/  ISETP.GE.U32.AND P0, PT, R0, R9, PT ;  /* 0x000000090000720c */ /* 0x000fe40003f06070 */
[----:B------:R-:W-:-:S04]  /*05a0*/  LOP3.LUT R0, R7, R6, RZ, 0x3c, !PT ;  /* 0x0000000607007212 */ /* 0x000fc800078e3cff */
[----:B------:R-:W-:Y:S01]  /*05b0*/  ISETP.GE.AND P2, PT, R0, RZ, PT ;  /* 0x000000ff0000720c */ /* 0x000fe20003f46270 */
[----:B------:R-:W-:-:S06]  /*05c0*/  VIADD R0, R4, 0x7f ;  /* 0x0000007f04007836 */ /* 0x000fcc0000000000 */
[----:B------:R-:W-:-:S04]  /*05d0*/  @P0 VIADD R3, R3, 0x1 ;  /* 0x0000000103030836 */ /* 0x000fc80000000000 */
[----:B------:R-:W-:Y:S01]  /*05e0*/  IMAD.MOV.U32 R10, RZ, RZ, R3 ;  /* 0x000000ffff0a7224 */ /* 0x000fe200078e0003 */
[----:B------:R-:W-:-:S03]  /*05f0*/  SHF.R.S32.HI R3, RZ, 0x1f, R0 ;  /* 0x0000001fff037819 */ /* 0x000fc60000011400 */
[----:B------:R-:W-:Y:S01]  /*0600*/  @!P2 IMAD.MOV R10, RZ, RZ, -R10 ;  /* 0x000000ffff0aa224 */ /* 0x000fe200078e0a0a */
[----:B------:R-:W-:Y:S02]  /*0610*/  LEA.HI R3, R3, R0, RZ, 0x7 ;  /* 0x0000000003037211 */ /* 0x000fe400078f38ff */
[----:B------:R-:W-:-:S04]  /*0620*/  @!P1 LOP3.LUT R10, RZ, R6, RZ, 0x33, !PT ;  /* 0x00000006ff0a9212 */ /* 0x000fc800078e33ff */
[----:B------:R-:W-:Y:S01]  /*0630*/  LEA.HI.SX32 R3, R3, -R10, 0x19 ;  /* 0x8000000a03037211 */ /* 0x000fe200078fcaff */
[----:B------:R-:W-:-:S03]  /*0640*/  IMAD.MOV R8, RZ, RZ, -R10 ;  /* 0x000000ffff087224 */ /* 0x000fc600078e0a0a */
[----:B------:R-:W-:Y:S01]  /*0650*/  VIMNMX R13, PT, PT, R3, 0x1, PT ;  /* 0x00000001030d7848 */ /* 0x000fe20003fe0100 */
[----:B------:R-:W-:-:S03]  /*0660*/  IMAD R12, R6, R8, R7 ;  /* 0x00000008060c7224 */ /* 0x000fc600078e0207 */
[----:B------:R-:W-:Y:S02]  /*0670*/  IABS R9, R13 ;  /* 0x0000000d00097213 */ /* 0x000fe40000000000 */
[----:B------:R-:W-:Y:S02]  /*0680*/  IABS R8, R12 ;  /* 0x0000000c00087213 */ /* 0x000fe40000000000 */
[----:B------:R-:W0:Y:S08]  /*0690*/  I2F.RP R0, R9 ;  /* 0x0000000900007306 */ /* 0x000e300000209400 */
[----:B0-----:R-:W0:Y:S02]  /*06a0*/  MUFU.RCP R0, R0 ;  /* 0x0000000000007308 */ /* 0x001e240000001000 */
[----:B0-----:R-:W-:-:S06]  /*06b0*/  VIADD R2, R0, 0xffffffe ;  /* 0x0ffffffe00027836 */ /* 0x001fcc0000000000 */
[----:B------:R0:W1:Y:S02]  /*06c0*/  F2I.FTZ.U32.TRUNC.NTZ R3, R2 ;  /* 0x0000000200037305 */ /* 0x000064000021f000 */
[----:B0-----:R-:W-:Y:S02]  /*06d0*/  IMAD.MOV.U32 R2, RZ, RZ, RZ ;  /* 0x000000ffff027224 */ /* 0x001fe400078e00ff */
[----:B-1----:R-:W-:-:S04]  /*06e0*/  IMAD.MOV R11, RZ, RZ, -R3 ;  /* 0x000000ffff0b7224 */ /* 0x002fc800078e0a03 */
[----:B------:R-:W-:Y:S01]  /*06f0*/  IMAD.MOV.U32 R6, RZ, RZ, R11 ;  /* 0x000000ffff067224 */ /* 0x000fe200078e000b */
[----:B------:R-:W-:-:S03]  /*0700*/  IABS R11, R13 ;  /* 0x0000000d000b7213 */ /* 0x000fc60000000000 */
[----:B------:R-:W-:Y:S02]  /*0710*/  IMAD R7, R6, R9, RZ ;  /* 0x0000000906077224 */ /* 0x000fe400078e02ff */
[----:B------:R-:W-:Y:S02]  /*0720*/  IMAD.MOV.U32 R6, RZ, RZ, R8 ;  /* 0x000000ffff067224 */ /* 0x000fe400078e0008 */
[----:B------:R-:W-:Y:S02]  /*0730*/  IMAD.HI.U32 R3, R3, R7, R2 ;  /* 0x0000000703037227 */ /* 0x000fe400078e0002 */
[----:B------:R-:W0:Y:S02]  /*0740*/  I2F.RP R2, R15 ;  /* 0x0000000f00027306 */ /* 0x000e240000209400 */
[----:B------:R-:W-:Y:S01]  /*0750*/  IMAD.MOV R0, RZ, RZ, -R11 ;  /* 0x000000ffff007224 */ /* 0x000fe200078e0a0b */
[----:B------:R-:W-:Y:S01]  /*0760*/  IABS R11, R5 ;  /* 0x00000005000b7213 */ /* 0x000fe20000000000 */
[----:B------:R-:W-:Y:S01]  /*0770*/  IMAD.HI.U32 R3, R3, R6, RZ ;  /* 0x0000000603037227 */ /* 0x000fe200078e00ff */
[----:B----4-:R-:W-:-:S03]  /*0780*/  LOP3.LUT R5, R18, 0x7f, RZ, 0xc0, !PT ;  /* 0x0000007f12057812 */ /* 0x010fc600078ec0ff */
[----:B------:R-:W-:Y:S02]  /*0790*/  IMAD R0, R3, R0, R6 ;  /* 0x0000000003007224 */ /* 0x000fe400078e0206 */
[----:B------:R-:W1:Y:S03]  /*07a0*/  I2F.RP R6, R11 ;  /* 0x0000000b00067306 */ /* 0x000e660000209400 */
[----:B------:R-:W-:-:S05]  /*07b0*/  ISETP.GT.U32.AND P1, PT, R9, R0, PT ;  /* 0x000000000900720c */ /* 0x000fca0003f24070 */
[----:B0-----:R-:W0:Y:S08]  /*07c0*/  MUFU.RCP R2, R2 ;  /* 0x0000000200027308 */ /* 0x001e300000001000 */
[----:B------:R-:W-:Y:S01]  /*07d0*/  @!P1 IMAD.IADD R0, R0, 0x1, -R9 ;  /* 0x0000000100009824 */ /* 0x000fe200078e0a09 */
[----:B-1----:R-:W1:Y:S01]  /*07e0*/  MUFU.RCP R6, R6 ;  /* 0x0000000600067308 */ /* 0x002e620000001000 */
[----:B------:R-:W-:Y:S01]  /*07f0*/  @!P1 VIADD R3, R3, 0x1 ;  /* 0x0000000103039836 */ /* 0x000fe20000000000 */
[----:B------:R-:W-:-:S02]  /*0800*/  ISETP.NE.AND P1, PT, R13, RZ, PT ;  /* 0x000000ff0d00720c */ /* 0x000fc40003f25270 */
[----:B------:R-:W-:Y:S02]  /*0810*/  ISETP.GE.U32.AND P0, PT, R0, R9, PT ;  /* 0x000000090000720c */ /* 0x000fe40003f06070 */
[----:B------:R-:W-:Y:S01]  /*0820*/  LOP3.LUT R0, R12, R13, RZ, 0x3c, !PT ;  /* 0x0000000d0c007212 */ /* 0x000fe200078e3cff */
[----:B0-----:R-:W-:Y:S01]  /*0830*/  VIADD R8, R2, 0xffffffe ;  /* 0x0ffffffe02087836 */ /* 0x001fe20000000000 */
[----:B------:R-:W-:Y:S01]  /*0840*/  SHF.R.U32.HI R9, RZ, 0x6, R18 ;  /* 0x00000006ff097819 */ /* 0x000fe20000011612 */
[----:B------:R-:W-:Y:S01]  /*0850*/  IMAD.MOV.U32 R2, RZ, RZ, RZ ;  /* 0x000000ffff027224 */ /* 0x000fe200078e00ff */
[----:B------:R-:W-:Y:S02]  /*0860*/  ISETP.GE.AND P2, PT, R0, RZ, PT ;  /* 0x000000ff0000720c */ /* 0x000fe40003f46270 */
[----:B------:R-:W-:-:S05]  /*0870*/  SGXT.U32 R9, R9, 0x1 ;  /* 0x000000010909781a */ /* 0x000fca0000000000 */
[----:B------:R-:W-:Y:S02]  /*0880*/  @P0 VIADD R3, R3, 0x1 ;  /* 0x0000000103030836 */ /* 0x000fe40000000000 */
[----:B-1----:R-:W-:Y:S02]  /*0890*/  VIADD R6, R6, 0xffffffe ;  /* 0x0ffffffe06067836 */ /* 0x002fe40000000000 */
[----:B------:R-:W-:Y:S02]  /*08a0*/  IMAD.MOV.U32 R14, RZ, RZ, R3 ;  /* 0x000000ffff0e7224 */ /* 0x000fe400078e0003 */
[----:B------:R-:W0:Y:S02]  /*08b0*/  F2I.FTZ.U32.TRUNC.NTZ R3, R8 ;  /* 0x0000000800037305 */ /* 0x000e24000021f000 */
[----:B------:R-:W-:Y:S01]  /*08c0*/  @!P2 IMAD.MOV R14, RZ, RZ, -R14 ;  /* 0x000000ffff0ea224 */ /* 0x000fe200078e0a0e */
[----:B------:R-:W-:-:S05]  /*08d0*/  @!P1 LOP3.LUT R14, RZ, R13, RZ, 0x33, !PT ;  /* 0x0000000dff0e9212 */ /* 0x000fca00078e33ff */
[----:B------:R-:W-:Y:S01]  /*08e0*/  IMAD.MOV R0, RZ, RZ, -R14 ;  /* 0x000000ffff007224 */ /* 0x000fe200078e0a0e */
[----:B------:R-:W1:Y:S03]  /*08f0*/  F2I.FTZ.U32.TRUNC.NTZ R7, R6 ;  /* 0x0000000600077305 */ /* 0x000e66000021f000 */
[----:B------:R-:W-:Y:S02]  /*0900*/  IMAD R0, R13, R0, R12 ;  /* 0x000000000d007224 */ /* 0x000fe400078e020c */
[----:B0-----:R-:W-:Y:S02]  /*0910*/  IMAD.MOV R8, RZ, RZ, -R3 ;  /* 0x000000ffff087224 */ /* 0x001fe400078e0a03 */
[----:B------:R-:W-:Y:S02]  /*0920*/  IMAD.IADD R0, R10, 0x1, R0 ;  /* 0x000000010a007824 */ /* 0x000fe400078e0200 */
[----:B------:R-:W-:-:S02]  /*0930*/  IMAD R13, R8, R15, RZ ;  /* 0x0000000f080d7224 */ /* 0x000fc400078e02ff */
[----:B------:R-:W-:Y:S02]  /*0940*/  IMAD R19, R0, 0x80, R5 ;  /* 0x0000008000137824 */ /* 0x000fe400078e0205 */
[----:B------:R-:W-:Y:S02]  /*0950*/  IMAD.SHL.U32 R0, R14, 0x200, RZ ;  /* 0x000002000e007824 */ /* 0x000fe400078e00ff */
[----:B------:R-:W-:Y:S01]  /*0960*/  IMAD.HI.U32 R2, R3, R13, R2 ;  /* 0x0000000d03027227 */ /* 0x000fe200078e0002 */
[----:B------:R-:W-:Y:S01]  /*0970*/  IABS R8, R19 ;  /* 0x0000001300087213 */ /* 0x000fe20000000000 */
[----:B------:R0:W-:Y:S01]  /*0980*/  STL [R1+0xb1c], R19 ;  /* 0x000b1c1301007387 */ /* 0x0001e20000100800 */
[----:B------:R-:W-:Y:S01]  /*0990*/  LOP3.LUT R14, R0, R9, RZ, 0xfc, !PT ;  /* 0x00000009000e7212 */ /* 0x000fe200078efcff */
[--C-:B-1----:R-:W-:Y:S01]  /*09a0*/  IMAD.MOV R6, RZ, RZ, -R7.reuse ;  /* 0x000000ffff067224 */ /* 0x102fe200078e0a07 */
[----:B------:R-:W-:Y:S01]  /*09b0*/  ISETP.GE.AND P6, PT, R19, RZ, PT ;  /* 0x000000ff1300720c */ /* 0x000fe20003fc6270 */
[----:B------:R-:W-:Y:S01]  /*09c0*/  IMAD.HI.U32 R2, R2, R8, RZ ;  /* 0x0000000802027227 */ /* 0x000fe200078e00ff */
[----:B------:R-:W-:Y:S01]  /*09d0*/  IABS R3, R14 ;  /* 0x0000000e00037213 */ /* 0x000fe20000000000 */
[----:B------:R-:W-:Y:S01]  /*09e0*/  STL [R1+0xcd8], R0 ;  /* 0x000cd80001007387 */ /* 0x000fe20000100800 */
[----:B------:R-:W-:Y:S01]  /*09f0*/  LOP3.LUT R9, R14, 0x6, RZ, 0xfc, !PT ;  /* 0x000000060e097812 */ /* 0x000fe200078efcff */
[----:B------:R-:W-:Y:S01]  /*0a00*/  IMAD R13, R6, R11, RZ ;  /* 0x0000000b060d7224 */ /* 0x000fe200078e02ff */
[----:B------:R-:W-:Y:S01]  /*0a10*/  LOP3.LUT R17, R14, 0xa, RZ, 0xfc, !PT ;  /* 0x0000000a0e117812 */ /* 0x000fe200078efcff */
[----:B------:R-:W-:Y:S01]  /*0a20*/  IMAD.MOV.U32 R6, RZ, RZ, RZ ;  /* 0x000000ffff067224 */ /* 0x000fe200078e00ff */
[----:B------:R-:W-:Y:S01]  /*0a30*/  IABS R10, R9 ;  /* 0x00000009000a7213 */ /* 0x000fe20000000000 */
[----:B------:R-:W-:Y:S01]  /*0a40*/  IMAD.MOV R2, RZ, RZ, -R2 ;  /* 0x000000ffff027224 */ /* 0x000fe200078e0a02 */
[----:B------:R-:W-:Y:S01]  /*0a50*/  IABS R12, R17 ;  /* 0x00000011000c7213 */ /* 0x000fe20000000000 */
[----:B------:R-:W-:Y:S01]  /*0a60*/  IMAD.HI.U32 R13, R7, R13, R6 ;  /* 0x0000000d070d7227 */ /* 0x000fe200078e0006 */
[----:B------:R-:W-:-:S02]  /*0a70*/  SHF.R.U32.HI R7, RZ, 0x5, R18 ;  /* 0x00000005ff077819 */ /* 0x000fc40000011612 */
[C---:B------:R-:W-:Y:S01]  /*0a80*/  LOP3.LUT R16, R14.reuse, 0x8, RZ, 0xfc, !PT ;  /* 0x000000080e107812 */ /* 0x040fe200078efcff */
[----:B------:R-:W-:Y:S01]  /*0a90*/  IMAD.MOV.U32 R6, RZ, RZ, R3 ;  /* 0x000000ffff067224 */ /* 0x000fe200078e0003 */
[----:B------:R-:W-:Y:S01]  /*0aa0*/  R2UR UR7, R7 ;  /* 0x00000000070772ca */ /* 0x000fe200000e0000 */
[----:B------:R-:W-:Y:S01]  /*0ab0*/  IMAD R2, R15, R2, R8 ;  /* 0x000000020f027224 */ /* 0x000fe200078e0208 */
[----:B------:R-:W-:Y:S01]  /*0ac0*/  LOP3.LUT R7, R14, 0x2, RZ, 0xfc, !PT ;  /* 0x000000020e077812 */ /* 0x000fe200078efcff */
[----:B------:R-:W-:Y:S01]  /*0ad0*/  IMAD.HI.U32 R3, R13, R6, RZ ;  /* 0x000000060d037227 */ /* 0x000fe200078e00ff */
[----:B------:R-:W-:Y:S02]  /*0ae0*/  IABS R88, R16 ;  /* 0x0000001000587213 */ /* 0x000fe40000000000 */
[----:B------:R-:W-:Y:S01]  /*0af0*/  ISETP.GT.U32.AND P0, PT, R15, R2, PT ;  /* 0x000000020f00720c */ /* 0x000fe20003f04070 */
[----:B------:R-:W-:Y:S01]  /*0b00*/  IMAD.MOV R3, RZ, RZ, -R3 ;  /* 0x000000ffff037224 */ /* 0x000fe200078e0a03 */
[----:B------:R-:W-:-:S02]  /*0b10*/  ISETP.GE.AND P4, PT, R7, RZ, PT ;  /* 0x000000ff0700720c */ /* 0x000fc40003f86270 */
[----:B------:R-:W-:Y:S01]  /*0b20*/  IABS R90, R7 ;  /* 0x00000007005a7213 */ /* 0x000fe20000000000 */
[----:B------:R-:W-:Y:S01]  /*0b30*/  IMAD R91, R11, R3, R6 ;  /* 0x000000030b5b7224 */ /* 0x000fe200078e0206 */
[C---:B------:R-:W-:Y:S01]  /*0b40*/  LOP3.LUT R7, R14.reuse, 0x4, RZ, 0xfc, !PT ;  /* 0x000000040e077812 */ /* 0x040fe200078efcff */
[C---:B------:R-:W-:Y:S01]  /*0b50*/  IMAD.HI.U32 R6, R13.reuse, R10, RZ ;  /* 0x0000000a0d067227 */ /* 0x040fe200078e00ff */
[C---:B------:R-:W-:Y:S02]  /*0b60*/  LOP3.LUT R23, R14.reuse, 0x56, RZ, 0xfc, !PT ;  /* 0x000000560e177812 */ /* 0x040fe400078efcff */
[----:B------:R-:W-:Y:S01]  /*0b70*/  IABS R8, R7 ;  /* 0x0000000700087213 */ /* 0x000fe20000000000 */
[----:B------:R-:W-:Y:S01]  /*0b80*/  IMAD.HI.U32 R3, R13, R90, RZ ;  /* 0x0000005a0d037227 */ /* 0x000fe200078e00ff */
[----:B------:R-:W-:Y:S02]  /*0b90*/  ISETP.GE.AND P2, PT, R7, RZ, PT ;  /* 0x000000ff0700720c */ /* 0x000fe40003f46270 */
[----:B------:R-:W-:Y:S01]  /*0ba0*/  ISETP.GT.U32.AND P1, PT, R11, R91, PT ;  /* 0x0000005b0b00720c */ /* 0x000fe20003f24070 */
[----:B------:R-:W-:Y:S01]  /*0bb0*/  IMAD.MOV R7, RZ, RZ, -R3 ;  /* 0x000000ffff077224 */ /* 0x000fe200078e0a03 */
[----:B------:R-:W-:Y:S01]  /*0bc0*/  LOP3.LUT R21, R14, 0x58, RZ, 0xfc, !PT ;  /* 0x000000580e157812 */ /* 0x000fe200078efcff */
[----:B------:R-:W-:Y:S01]  /*0bd0*/  @!P0 IMAD.IADD R2, R2, 0x1, -R15 ;  /* 0x0000000102028824 */ /* 0x000fe200078e0a0f */
[----:B0-----:R-:W-:Y:S01]  /*0be0*/  LOP3.LUT R19, R14, 0x5c, RZ, 0xfc, !PT ;  /* 0x0000005c0e137812 */ /* 0x001fe200078efcff */
[----:B------:R-:W-:Y:S01]  /*0bf0*/  IMAD.HI.U32 R3, R13, R8, RZ ;  /* 0x000000080d037227 */ /* 0x000fe200078e00ff */
[----:B------:R-:W-:-:S02]  /*0c00*/  IABS R62, R21 ;  /* 0x00000015003e7213 */ /* 0x000fc40000000000 */
[----:B------:R-:W-:Y:S01]  /*0c10*/  ISETP.GT.U32.AND P3, PT, R15, R2, PT ;  /* 0x000000020f00720c */ /* 0x000fe20003f64070 */
[C---:B------:R-:W-:Y:S01]  /*0c20*/  IMAD R90, R11.reuse, R7, R90 ;  /* 0x000000070b5a7224 */ /* 0x040fe200078e025a */
[----:B------:R-:W-:Y:S01]  /*0c30*/  IABS R20, R19 ;  /* 0x0000001300147213 */ /* 0x000fe20000000000 */
[----:B------:R-:W-:Y:S01]  /*0c40*/  IMAD.MOV R3, RZ, RZ, -R3 ;  /* 0x000000ffff037224 */ /* 0x000fe200078e0a03 */
[C---:B------:R-:W-:Y:S01]  /*0c50*/  LOP3.LUT R44, R14.reuse, 0xa0, RZ, 0xfc, !PT ;  /* 0x000000a00e2c7812 */ /* 0x040fe200078efcff */
[----:B------:R-:W-:Y:S01]  /*0c60*/  IMAD.MOV R6, RZ, RZ, -R6 ;  /* 0x000000ffff067224 */ /* 0x000fe200078e0a06 */
[C---:B------:R-:W-:Y:S01]  /*0c70*/  ISETP.GT.U32.AND P0, PT, R11.reuse, R90, PT ;  /* 0x0000005a0b00720c */ /* 0x040fe20003f04070 */
[C---:B------:R-:W-:Y:S01]  /*0c80*/  IMAD R89, R11.reuse, R3, R8 ;  /* 0x000000030b597224 */ /* 0x040fe200078e0208 */
[C---:B------:R-:W-:Y:S01]  /*0c90*/  LOP3.LUT R43, R14.reuse, 0xa2, RZ, 0xfc, !PT ;  /* 0x000000a20e2b7812 */ /* 0x040fe200078efcff */
[----:B------:R-:W-:Y:S01]  /*0ca0*/  IMAD R6, R11, R6, R10 ;  /* 0x000000060b067224 */ /* 0x000fe200078e020a */
[----:B------:R-:W-:Y:S01]  /*0cb0*/  LOP3.LUT R27, R14, 0xe2, RZ, 0xfc, !PT ;  /* 0x000000e20e1b7812 */ /* 0x000fe200078efcff */
[----:B------:R-:W-:Y:S01]  /*0cc0*/  IMAD.HI.U32 R7, R13, R12, RZ ;  /* 0x0000000c0d077227 */ /* 0x000fe200078e00ff */
[----:B------:R-:W-:-:S03]  /*0cd0*/  ISETP.GT.U32.AND P5, PT, R11, R89, PT ;  /* 0x000000590b00720c */ /* 0x000fc60003fa4070 */
[----:B------:R-:W-:Y:S01]  /*0ce0*/  @!P3 IMAD.IADD R2, R2, 0x1, -R15 ;  /* 0x000000010202b824 */ /* 0x000fe200078e0a0f */
[C---:B------:R-:W-:Y:S01]  /*0cf0*/  ISETP.GT.U32.AND P3, PT, R11.reuse, R6, PT ;  /* 0x000000060b00720c */ /* 0x040fe20003f64070 */
[----:B------:R-:W-:Y:S02]  /*0d00*/  IMAD.MOV R7, RZ, RZ, -R7 ;  /* 0x000000ffff077224 */ /* 0x000fe400078e0a07 */
[--C-:B------:R-:W-:Y:S02]  /*0d10*/  @!P0 IMAD.IADD R90, R90, 0x1, -R11.reuse ;  /* 0x000000015a5a8824 */ /* 0x100fe400078e0a0b */
[----:B------:R-:W-:Y:S02]  /*0d20*/  @!P6 IMAD.MOV R2, RZ, RZ, -R2 ;  /* 0x000000ffff02e224 */ /* 0x000fe400078e0a02 */
[C---:B------:R-:W-:Y:S01]  /*0d30*/  IMAD R87, R11.reuse, R7, R12 ;  /* 0x000000070b577224 */ /* 0x040fe200078e020c */
[----:B------:R-:W-:Y:S01]  /*0d40*/  ISETP.GT.U32.AND P6, PT, R11, R90, PT ;  /* 0x0000005a0b00720c */ /* 0x000fe20003fc4070 */
[--C-:B------:R-:W-:Y:S01]  /*0d50*/  @!P5 IMAD.IADD R89, R89, 0x1, -R11.reuse ;  /* 0x000000015959d824 */ /* 0x100fe200078e0a0b */
[----:B------:R-:W-:Y:S01]  /*0d60*/  LEA.HI R12, R18, R0, RZ, 0x1a ;  /* 0x00000000120c7211 */ /* 0x000fe200078fd0ff */
[--C-:B------:R-:W-:Y:S01]  /*0d70*/  @!P1 IMAD.IADD R91, R91, 0x1, -R11.reuse ;  /* 0x000000015b5b9824 */ /* 0x100fe200078e0a0b */
[----:B------:R-:W-:Y:S01]  /*0d80*/  ISETP.NE.AND P1, PT, R4, RZ, PT ;  /* 0x000000ff0400720c */ /* 0x000fe20003f25270 */
[----:B------:R-:W-:Y:S01]  /*0d90*/  @!P3 IMAD.IADD R6, R6, 0x1, -R11 ;  /* 0x000000010606b824 */ /* 0x000fe200078e0a0b */
[----:B------:R-:W-:Y:S01]  /*0da0*/  ISETP.GT.U32.AND P5, PT, R11, R89, PT ;  /* 0x000000590b00720c */ /* 0x000fe20003fa4070 */
[----:B------:R-:W-:Y:S01]  /*0db0*/  IMAD.HI.U32 R3, R13, R88, RZ ;  /* 0x000000580d037227 */ /* 0x000fe200078e00ff */
[----:B------:R-:W-:-:S02]  /*0dc0*/  LOP3.LUT R7, R14, 0xc, RZ, 0xfc, !PT ;  /* 0x0000000c0e077812 */ /* 0x000fc400078efcff */
[C---:B------:R-:W-:Y:S01]  /*0dd0*/  ISETP.GT.U32.AND P3, PT, R11.reuse, R6, PT ;  /* 0x000000060b00720c */ /* 0x040fe20003f64070 */
[----:B------:R-:W-:Y:S01]  /*0de0*/  VIADD R10, R12, 0xe ;  /* 0x0000000e0c0a7836 */ /* 0x000fe20000000000 */
[----:B------:R-:W-:Y:S01]  /*0df0*/  IABS R86, R7 ;  /* 0x0000000700567213 */ /* 0x000fe20000000000 */
[----:B------:R-:W-:Y:S01]  /*0e00*/  IMAD.MOV R3, RZ, RZ, -R3 ;  /* 0x000000ffff037224 */ /* 0x000fe200078e0a03 */
[C---:B------:R-:W-:Y:S01]  /*0e10*/  ISETP.GT.U32.AND P0, PT, R11.reuse, R91, PT ;  /* 0x0000005b0b00720c */ /* 0x040fe20003f04070 */
[----:B------:R-:W-:Y:S01]  /*0e20*/  @!P6 IMAD.IADD R90, R90, 0x1, -R11 ;  /* 0x000000015a5ae824 */ /* 0x000fe200078e0a0b */
[----:B------:R-:W-:Y:S01]  /*0e30*/  IABS R8, R10 ;  /* 0x0000000a00087213 */ /* 0x000fe20000000000 */
[C---:B------:R-:W-:Y:S01]  /*0e40*/  IMAD R88, R11.reuse, R3, R88 ;  /* 0x000000030b587224 */ /* 0x040fe200078e0258 */
[----:B------:R-:W-:Y:S01]  /*0e50*/  ISETP.GT.U32.AND P6, PT, R11, R87, PT ;  /* 0x000000570b00720c */ /* 0x000fe20003fc4070 */
[----:B------:R-:W-:Y:S01]  /*0e60*/  IMAD.HI.U32 R3, R13, R86, RZ ;  /* 0x000000560d037227 */ /* 0x000fe200078e00ff */
[----:B------:R-:W-:-:S02]  /*0e70*/  @!P1 LOP3.LUT R2, RZ, R4, RZ, 0x33, !PT ;  /* 0x00000004ff029212 */ /* 0x000fc400078e33ff */
[----:B------:R-:W-:Y:S01]  /*0e80*/  ISETP.GT.U32.AND P1, PT, R11, R88, PT ;  /* 0x000000580b00720c */ /* 0x000fe20003f24070 */
[----:B------:R-:W-:Y:S01]  /*0e90*/  @!P5 IMAD.IADD R89, R89, 0x1, -R11 ;  /* 0x000000015959d824 */ /* 0x000fe200078e0a0b */
[----:B------:R-:W-:Y:S01]  /*0ea0*/  ISETP.GE.AND P5, PT, R9, RZ, PT ;  /* 0x000000ff0900720c */ /* 0x000fe20003fa6270 */
[----:B------:R-:W-:Y:S01]  /*0eb0*/  IMAD.HI.U32 R4, R13, R8, RZ ;  /* 0x000000080d047227 */ /* 0x000fe200078e00ff */
[C---:B------:R-:W-:Y:S02]  /*0ec0*/  LOP3.LUT R9, R14.reuse, 0x1a, RZ, 0xfc, !PT ;  /* 0x0000001a0e097812 */ /* 0x040fe400078efcff */
[----:B------:R-:W-:Y:S01]  /*0ed0*/  LOP3.LUT R18, R14, 0x22, RZ, 0xfc, !PT ;  /* 0x000000220e127812 */ /* 0x000fe200078efcff */
[----:B------:R-:W-:Y:S02]  /*0ee0*/  IMAD.MOV R3, RZ, RZ, -R3 ;  /* 0x000000ffff037224 */ /* 0x000fe400078e0a03 */
[--C-:B------:R-:W-:Y:S01]  /*0ef0*/  @!P3 IMAD.IADD R6, R6, 0x1, -R11.reuse ;  /* 0x000000010606b824 */ /* 0x100fe200078e0a0b */
[----:B------:R-:W-:Y:S01]  /*0f00*/  ISETP.GE.AND P3, PT, R16, RZ, PT ;  /* 0x000000ff1000720c */ /* 0x000fe20003f66270 */
[----:B------:R-:W-:Y:S01]  /*0f10*/  IMAD.MOV R4, RZ, RZ, -R4 ;  /* 0x000000ffff047224 */ /* 0x000fe200078e0a04 */
[----:B------:R-:W-:Y:S01]  /*0f20*/  IABS R78, R18 ;  /* 0x00000012004e7213 */ /* 0x000fe20000000000 */
[----:B------:R-:W-:Y:S01]  /*0f30*/  IMAD R86, R11, R3, R86 ;  /* 0x000000030b567224 */ /* 0x000fe200078e0256 */
[C---:B------:R-:W-:Y:S01]  /*0f40*/  LOP3.LUT R3, R14.reuse, 0x10, RZ, 0xfc, !PT ;  /* 0x000000100e037812 */ /* 0x040fe200078efcff */
[--C-:B------:R-:W-:Y:S01]  /*0f50*/  @!P0 IMAD.IADD R91, R91, 0x1, -R11.reuse ;  /* 0x000000015b5b8824 */ /* 0x100fe200078e0a0b */
[C---:B------:R-:W-:Y:S01]  /*0f60*/  ISETP.GE.AND P0, PT, R14.reuse, RZ, PT ;  /* 0x000000ff0e00720c */ /* 0x040fe20003f06270 */
[----:B------:R-:W-:Y:S01]  /*0f70*/  @!P6 IMAD.IADD R87, R87, 0x1, -R11 ;  /* 0x000000015757e824 */ /* 0x000fe200078e0a0b */
[----:B------:R-:W-:Y:S01]  /*0f80*/  ISETP.GE.AND P6, PT, R7, RZ, PT ;  /* 0x000000ff0700720c */ /* 0x000fe20003fc6270 */
[C---:B------:R-:W-:Y:S01]  /*0f90*/  IMAD R4, R11.reuse, R4, R8 ;  /* 0x000000040b047224 */ /* 0x040fe200078e0208 */
[----:B------:R-:W-:Y:S01]  /*0fa0*/  IABS R8, R3 ;  /* 0x0000000300087213 */ /* 0x000fe20000000000 */
[----:B------:R-:W-:Y:S01]  /*0fb0*/  IMAD.MOV.U32 R15, RZ, RZ, R6 ;  /* 0x000000ffff0f7224 */ /* 0x000fe200078e0006 */
[----:B------:R-:W-:Y:S01]  /*0fc0*/  LOP3.LUT R6, R14, 0x12, RZ, 0xfc, !PT ;  /* 0x000000120e067812 */ /* 0x000fe200078efcff */
[----:B------:R-:W-:Y:S01]  /*0fd0*/  @!P2 IMAD.MOV R89, RZ, RZ, -R89 ;  /* 0x000000ffff59a224 */ /* 0x000fe200078e0a59 */
[C---:B------:R-:W-:Y:S01]  /*0fe0*/  ISETP.GT.U32.AND P2, PT, R11.reuse, R86, PT ;  /* 0x000000560b00720c */ /* 0x040fe20003f44070 */
[----:B------:R-:W-:Y:S01]  /*0ff0*/  @!P4 IMAD.MOV R90, RZ, RZ, -R90 ;  /* 0x000000ffff5ac224 */ /* 0x000fe200078e0a5a */
[C---:B------:R-:W-:Y:S01]  /*1000*/  ISETP.GT.U32.AND P4, PT, R11.reuse, R87, PT ;  /* 0x000000570b00720c */ /* 0x040fe20003f84070 */
[----:B------:R-:W-:Y:S01]  /*1010*/  @!P5 IMAD.MOV R15, RZ, RZ, -R15 ;  /* 0x000000ffff0fd224 */ /* 0x000fe200078e0a0f */
[----:B------:R-:W-:Y:S01]  /*1020*/  ISETP.GT.U32.AND P5, PT, R11, R4, PT ;  /* 0x000000040b00720c */ /* 0x000fe20003fa4070 */
[----:B------:R-:W-:Y:S01]  /*1030*/  @!P1 IMAD.IADD R88, R88, 0x1, -R11 ;  /* 0x0000000158589824 */ /* 0x000fe200078e0a0b */
[----:B------:R-:W-:Y:S01]  /*1040*/  ISETP.GE.AND P1, PT, R17, RZ, PT ;  /* 0x000000ff1100720c */ /* 0x000fe20003f26270 */
[----:B------:R-:W-:Y:S01]  /*1050*/  @!P0 IMAD.MOV R91, RZ, RZ, -R91 ;  /* 0x000000ffff5b8224 */ /* 0x000fe200078e0a5b */
[----:B------:R-:W-:Y:S01]  /*1060*/  IABS R84, R6 ;  /* 0x0000000600547213 */ /* 0x000fe20000000000 */
[----:B------:R-:W-:Y:S01]  /*1070*/  VIADD R16, R12, 0x1e ;  /* 0x0000001e0c107836 */ /* 0x000fe20000000000 */
[----:B------:R-:W-:-:S02]  /*1080*/  ISETP.GT.U32.AND P0, PT, R11, R88, PT ;  /* 0x000000580b00720c */ /* 0x000fc40003f04070 */
[----:B------:R-:W-:Y:S01]  /*1090*/  LOP3.LUT R7, R14, 0x14, RZ, 0xfc, !PT ;  /* 0x000000140e077812 */ /* 0x000fe200078efcff */
[--C-:B------:R-:W-:Y:S01]  /*10a0*/  @!P2 IMAD.IADD R86, R86, 0x1, -R11.reuse ;  /* 0x000000015656a824 */ /* 0x100fe200078e0a0b */
[----:B------:R-:W-:Y:S01]  /*10b0*/  ISETP.GE.AND P2, PT, R6, RZ, PT ;  /* 0x000000ff0600720c */ /* 0x000fe20003f46270 */
[--C-:B------:R-:W-:Y:S01]  /*10c0*/  @!P4 IMAD.IADD R87, R87, 0x1, -R11.reuse ;  /* 0x000000015757c824 */ /* 0x100fe200078e0a0b */
[----:B------:R-:W-:Y:S01]  /*10d0*/  ISETP.GE.AND P4, PT, R3, RZ, PT ;  /* 0x000000ff0300720c */ /* 0x000fe20003f86270 */
[----:B------:R-:W-:Y:S01]  /*10e0*/  @!P5 IMAD.IADD R4, R4, 0x1, -R11 ;  /* 0x000000010404d824 */ /* 0x000fe200078e0a0b */
[----:B------:R-:W-:Y:S01]  /*10f0*/  ISETP.GT.U32.AND P5, PT, R11, R86, PT ;  /* 0x000000560b00720c */ /* 0x000fe20003fa4070 */
[----:B------:R-:W-:Y:S01]  /*1100*/  IMAD.HI.U32 R3, R13, R8, RZ ;  /* 0x000000080d037227 */ /* 0x000fe200078e00ff */
[----:B------:R-:W-:Y:S01]  /*1110*/  STL [R1+0xcdc], R91 ;  /* 0x000cdc5b01007387 */ /* 0x000fe20000100800 */
[----:B------:R-:W-:Y:S02]  /*1120*/  LOP3.LUT R17, R14, 0x20, RZ, 0xfc, !PT ;  /* 0x000000200e117812 */ /* 0x000fe400078efcff */
[----:B------:R-:W-:Y:S01]  /*1130*/  IMAD.MOV R3, RZ, RZ, -R3 ;  /* 0x000000ffff037224 */ /* 0x000fe200078e0a03 */
[----:B------:R-:W-:Y:S01]  /*1140*/  STL [R1+0xce0], R90 ;  /* 0x000ce05a01007387 */ /* 0x000fe20000100800 */
[--C-:B------:R-:W-:Y:S01]  /*1150*/  @!P0 IMAD.IADD R88, R88, 0x1, -R11.reuse ;  /* 0x0000000158588824 */ /* 0x100fe200078e0a0b */
[----:B------:R-:W-:Y:S01]  /*1160*/  ISETP.GE.AND P0, PT, R10, RZ, PT ;  /* 0x000000ff0a00720c */ /* 0x000fe20003f06270 */
[----:B------:R-:W-:Y:S01]  /*1170*/  IMAD R85, R11, R3, R8 ;  /* 0x000000030b557224 */ /* 0x000fe200078e0208 */
[----:B------:R-:W-:Y:S01]  /*1180*/  LOP3.LUT R3, R14, 0x16, RZ, 0xfc, !PT ;  /* 0x000000160e037812 */ /* 0x000fe200078efcff */
[----:B------:R-:W-:Y:S01]  /*1190*/  IMAD.HI.U32 R6, R13, R84, RZ ;  /* 0x000000540d067227 */ /* 0x000fe200078e00ff */
[----:B------:R-:W-:Y:S01]  /*11a0*/  IABS R10, R9 ;  /* 0x00000009000a7213 */ /* 0x000fe20000000000 */
[----:B------:R-:W-:Y:S01]  /*11b0*/  STL [R1+0xce4], R89 ;  /* 0x000ce45901007387 */ /* 0x000fe20000100800 */
[----:B------:R-:W-:Y:S01]  /*11c0*/  IABS R8, R3 ;  /* 0x0000000300087213 */ /* 0x000fe20000000000 */
[----:B------:R-:W-:Y:S01]  /*11d0*/  @!P3 IMAD.MOV R88, RZ, RZ, -R88 ;  /* 0x000000ffff58b224 */ /* 0x000fe200078e0a58 */
[C---:B------:R-:W-:Y:S01]  /*11e0*/  ISETP.GT.U32.AND P3, PT, R11.reuse, R4, PT ;  /* 0x000000040b00720c */ /* 0x040fe20003f64070 */
[----:B------:R-:W-:Y:S01]  /*11f0*/  @!P5 IMAD.IADD R86, R86, 0x1, -R11 ;  /* 0x000000015656d824 */ /* 0x000fe200078e0a0b */
[----:B------:R-:W-:Y:S01]  /*1200*/  ISETP.GT.U32.AND P5, PT, R11, R85, PT ;  /* 0x000000550b00720c */ /* 0x000fe20003fa4070 */
[----:B------:R-:W-:Y:S01]  /*1210*/  IMAD.MOV R6, RZ, RZ, -R6 ;  /* 0x000000ffff067224 */ /* 0x000fe200078e0a06 */
[----:B------:R0:W-:Y:S01]  /*1220*/  STL [R1+0x230], R15 ;  /* 0x0002300f01007387 */ /* 0x0001e20000100800 */
[----:B------:R-:W-:Y:S01]  /*1230*/  @!P1 IMAD.MOV R87, RZ, RZ, -R87 ;  /* 0x000000ffff579224 */ /* 0x000fe200078e0a57 */
[----:B------:R-:W-:Y:S01]  /*1240*/  ISETP.GE.AND P1, PT, R7, RZ, PT ;  /* 0x000000ff0700720c */ /* 0x000fe20003f26270 */
[C---:B------:R-:W-:Y:S01]  /*1250*/  IMAD R84, R11.reuse, R6, R84 ;  /* 0x000000060b547224 */ /* 0x040fe200078e0254 */
[----:B------:R-:W-:Y:S01]  /*1260*/  IABS R7, R7 ;  /* 0x0000000700077213 */ /* 0x000fe20000000000 */
[----:B------:R-:W-:Y:S01]  /*1270*/  @!P6 IMAD.MOV R86, RZ, RZ, -R86 ;  /* 0x000000ffff56e224 */ /* 0x000fe200078e0a56 */
[----:B------:R-:W-:Y:S02]  /*1280*/  STL [R1+0xce8], R88 ;  /* 0x000ce85801007387 */ /* 0x000fe40000100800 */
[----:B------:R-:W-:Y:S01]  /*1290*/  ISETP.GT.U32.AND P6, PT, R11, R84, PT ;  /* 0x000000540b00720c */ /* 0x000fe20003fc4070 */
[----:B------:R-:W-:Y:S01]  /*12a0*/  IMAD.MOV.U32 R6, RZ, RZ, R7 ;  /* 0x000000ffff067224 */ /* 0x000fe200078e0007 */
[----:B------:R-:W-:Y:S01]  /*12b0*/  LOP3.LUT R7, R14, 0x18, RZ, 0xfc, !PT ;  /* 0x000000180e077812 */ /* 0x000fe200078efcff */
[--C-:B------:R-:W-:Y:S01]  /*12c0*/  @!P3 IMAD.IADD R4, R4, 0x1, -R11.reuse ;  /* 0x000000010404b824 */ /* 0x100fe200078e0a0b */
[----:B------:R-:W-:Y:S01]  /*12d0*/  ISETP.GE.AND P3, PT, R3, RZ, PT ;  /* 0x000000ff0300720c */ /* 0x000fe20003f66270 */
[----:B------:R-:W-:Y:S01]  /*12e0*/  @!P5 IMAD.IADD R85, R85, 0x1, -R11 ;  /* 0x000000015555d824 */ /* 0x000fe200078e0a0b */
[----:B------:R-:W-:Y:S01]  /*12f0*/  IABS R82, R7 ;  /* 0x0000000700527213 */ /* 0x000fe20000000000 */
[----:B------:R-:W-:Y:S01]  /*1300*/  IMAD.HI.U32 R3, R13, R6, RZ ;  /* 0x000000060d037227 */ /* 0x000fe200078e00ff */
[----:B0-----:R-:W-:Y:S01]  /*1310*/  LOP3.LUT R15, R14, 0x1c, RZ, 0xfc, !PT ;  /* 0x0000001c0e0f7812 */ /* 0x001fe200078efcff */
[----:B------:R-:W-:Y:S01]  /*1320*/  STL [R1+0xcec], R87 ;  /* 0x000cec5701007387 */ /* 0x000fe20000100800 */
[----:B------:R-:W-:Y:S01]  /*1330*/  ISETP.GT.U32.AND P5, PT, R11, R85, PT ;  /* 0x000000550b00720c */ /* 0x000fe20003fa4070 */
[----:B------:R-:W-:Y:S01]  /*1340*/  IMAD.MOV R83, RZ, RZ, -R3 ;  /* 0x000000ffff537224 */ /* 0x000fe200078e0a03 */
[----:B------:R-:W-:Y:S01]  /*1350*/  IABS R80, R15 ;  /* 0x0000000f00507213 */ /* 0x000fe20000000000 */
[----:B------:R-:W-:Y:S01]  /*1360*/  IMAD.HI.U32 R3, R13, R8, RZ ;  /* 0x000000080d037227 */ /* 0x000fe200078e00ff */
[----:B------:R-:W-:Y:S03]  /*1370*/  STL [R1+0xcf0], R86 ;  /* 0x000cf05601007387 */ /* 0x000fe60000100800 */
[----:B------:R-:W-:-:S02]  /*1380*/  @!P6 IMAD.IADD R84, R84, 0x1, -R11 ;  /* 0x000000015454e824 */ /* 0x000fc400078e0a0b */
[----:B------:R-:W-:Y:S02]  /*1390*/  IMAD.MOV R3, RZ, RZ, -R3 ;  /* 0x000000ffff037224 */ /* 0x000fe400078e0a03 */
[----:B------:R-:W-:Y:S01]  /*13a0*/  IMAD.MOV.U32 R0, RZ, RZ, R4 ;  /* 0x000000ffff007224 */ /* 0x000fe200078e0004 */
[C---:B------:R-:W-:Y:S01]  /*13b0*/  ISETP.GT.U32.AND P6, PT, R11.reuse, R84, PT ;  /* 0x000000540b00720c */ /* 0x040fe20003fc4070 */
[C---:B------:R-:W-:Y:S02]  /*13c0*/  IMAD R83, R11.reuse, R83, R6 ;  /* 0x000000530b537224 */ /* 0x040fe400078e0206 */
[----:B------:R-:W-:Y:S01]  /*13d0*/  IMAD R4, R11, R3, R8 ;  /* 0x000000030b047224 */ /* 0x000fe200078e0208 */
[----:B------:R-:W-:Y:S01]  /*13e0*/  IABS R8, R17 ;  /* 0x0000001100087213 */ /* 0x000fe20000000000 */
[----:B------:R-:W-:-:S04]  /*13f0*/  IMAD.HI.U32 R3, R13, R82, RZ ;  /* 0x000000520d037227 */ /* 0x000fc800078e00ff */
[----:B------:R-:W-:Y:S01]  /*1400*/  @!P5 IMAD.IADD R85, R85, 0x1, -R11 ;  /* 0x000000015555d824 */ /* 0x000fe200078e0a0b */
[----:B------:R-:W-:Y:S01]  /*1410*/  ISETP.GT.U32.AND P5, PT, R11, R83, PT ;  /* 0x000000530b00720c */ /* 0x000fe20003fa4070 */
[----:B------:R-:W-:-:S04]  /*1420*/  IMAD.HI.U32 R6, R13, R10, RZ ;  /* 0x0000000a0d067227 */ /* 0x000fc800078e00ff */
[----:B------:R-:W-:Y:S02]  /*1430*/  IMAD.MOV R3, RZ, RZ, -R3 ;  /* 0x000000ffff037224 */ /* 0x000fe400078e0a03 */
[----:B------:R-:W-:Y:S02]  /*1440*/  IMAD.MOV R6, RZ, RZ, -R6 ;  /* 0x000000ffff067224 */ /* 0x000fe400078e0a06 */
[C---:B------:R-:W-:Y:S02]  /*1450*/  IMAD R82, R11.reuse, R3, R82 ;  /* 0x000000030b527224 */ /* 0x040fe400078e0252 */
[C---:B------:R-:W-:Y:S01]  /*1460*/  IMAD R81, R11.reuse, R6, R10 ;  /* 0x000000060b517224 */ /* 0x040fe200078e020a */
[----:B------:R-:W-:Y:S01]  /*1470*/  IABS R6, R16 ;  /* 0x0000001000067213 */ /* 0x000fe20000000000 */
[--C-:B------:R-:W-:Y:S01]  /*1480*/  @!P6 IMAD.IADD R84, R84, 0x1, -R11.reuse ;  /* 0x000000015454e824 */ /* 0x100fe200078e0a0b */
[----:B------:R-:W-:Y:S01]  /*1490*/  ISETP.GT.U32.AND P6, PT, R11, R82, PT ;  /* 0x000000520b00720c */ /* 0x000fe20003fc4070 */
[----:B------:R-:W-:Y:S01]  /*14a0*/  @!P5 IMAD.IADD R83, R83, 0x1, -R11 ;  /* 0x000000015353d824 */ /* 0x000fe200078e0a0b */
[C---:B------:R-:W-:Y:S01]  /*14b0*/  ISETP.GT.U32.AND P5, PT, R11.reuse, R81, PT ;  /* 0x000000510b00720c */ /* 0x040fe20003fa4070 */
[----:B------:R-:W-:Y:S01]  /*14c0*/  @!P4 IMAD.MOV R85, RZ, RZ, -R85 ;  /* 0x000000ffff55c224 */ /* 0x000fe200078e0a55 */
[----:B------:R-:W-:Y:S01]  /*14d0*/  ISETP.GT.U32.AND P4, PT, R11, R4, PT ;  /* 0x000000040b00720c */ /* 0x000fe20003f84070 */
[----:B------:R-:W-:-:S04]  /*14e0*/  IMAD.HI.U32 R3, R13, R80, RZ ;  /* 0x000000500d037227 */ /* 0x000fc800078e00ff */
[----:B------:R-:W-:Y:S02]  /*14f0*/  IMAD.MOV R3, RZ, RZ, -R3 ;  /* 0x000000ffff037224 */ /* 0x000fe400078e0a03 */
[----:B------:R-:W-:Y:S02]  /*1500*/  @!P2 IMAD.MOV R84, RZ, RZ, -R84 ;  /* 0x000000ffff54a224 */ /* 0x000fe400078e0a54 */
[--C-:B------:R-:W-:Y:S02]  /*1510*/  @!P6 IMAD.IADD R82, R82, 0x1, -R11.reuse ;  /* 0x000000015252e824 */ /* 0x100fe400078e0a0b */
[----:B------:R-:W-:Y:S02]  /*1520*/  @!P5 IMAD.IADD R81, R81, 0x1, -R11 ;  /* 0x000000015151d824 */ /* 0x000fe400078e0a0b */
[C---:B------:R-:W-:Y:S01]  /*1530*/  IMAD R80, R11.reuse, R3, R80 ;  /* 0x000000030b507224 */ /* 0x040fe200078e0250 */
[----:B------:R-:W-:Y:S01]  /*1540*/  ISETP.GT.U32.AND P5, PT, R11, R82, PT ;  /* 0x000000520b00720c */ /* 0x000fe20003fa4070 */
[----:B------:R-:W-:Y:S01]  /*1550*/  IMAD.HI.U32 R3, R13, R6, RZ ;  /* 0x000000060d037227 */ /* 0x000fe200078e00ff */
[----:B------:R-:W-:-:S03]  /*1560*/  ISETP.GT.U32.AND P2, PT, R11, R81, PT ;  /* 0x000000510b00720c */ /* 0x000fc60003f44070 */
[----:B------:R-:W-:Y:S01]  /*1570*/  @!P4 IMAD.IADD R4, R4, 0x1, -R11 ;  /* 0x000000010404c824 */ /* 0x000fe200078e0a0b */
[C---:B------:R-:W-:Y:S01]  /*1580*/  ISETP.GT.U32.AND P4, PT, R11.reuse, R83, PT ;  /* 0x000000530b00720c */ /* 0x040fe20003f84070 */
[----:B------:R-:W-:Y:S02]  /*1590*/  IMAD.MOV R3, RZ, RZ, -R3 ;  /* 0x000000ffff037224 */ /* 0x000fe400078e0a03 */
[----:B------:R-:W-:Y:S01]  /*15a0*/  @!P0 IMAD.MOV R0, RZ, RZ, -R0 ;  /* 0x000000ffff008224 */ /* 0x000fe200078e0a00 */
[C---:B------:R-:W-:Y:S01]  /*15b0*/  ISETP.GT.U32.AND P6, PT, R11.reuse, R4, PT ;  /* 0x000000040b00720c */ /* 0x040fe20003fc4070 */
[----:B------:R-:W-:Y:S01]  /*15c0*/  IMAD R6, R11, R3, R6 ;  /* 0x000000030b067224 */ /* 0x000fe200078e0206 */
[----:B------:R-:W-:Y:S01]  /*15d0*/  ISETP.GE.AND P0, PT, R7, RZ, PT ;  /* 0x000000ff0700720c */ /* 0x000fe20003f06270 */
[----:B------:R-:W-:Y:S01]  /*15e0*/  @!P5 IMAD.IADD R82, R82, 0x1, -R11 ;  /* 0x000000015252d824 */ /* 0x000fe200078e0a0b */
[----:B------:R0:W-:Y:S01]  /*15f0*/  STL [R1+0x26c], R0 ;  /* 0x00026c0001007387 */ /* 0x0001e20000100800 */
[----:B------:R-:W-:Y:S01]  /*1600*/  IMAD.HI.U32 R3, R13, R8, RZ ;  /* 0x000000080d037227 */ /* 0x000fe200078e00ff */
[----:B------:R-:W-:-:S02]  /*1610*/  ISETP.GT.U32.AND P5, PT, R11, R6, PT ;  /* 0x000000060b00720c */ /* 0x000fc40003fa4070 */
[----:B------:R-:W-:Y:S01]  /*1620*/  STL [R1+0xcf4], R85 ;  /* 0x000cf45501007387 */ /* 0x000fe20000100800 */
[----:B------:R-:W-:Y:S02]  /*1630*/  IMAD.MOV R3, RZ, RZ, -R3 ;  /* 0x000000ffff037224 */ /* 0x000fe400078e0a03 */
[--C-:B------:R-:W-:Y:S01]  /*1640*/  @!P4 IMAD.IADD R83, R83, 0x1, -R11.reuse ;  /* 0x000000015353c824 */ /* 0x100fe200078e0a0b */
[----:B------:R-:W-:Y:S01]  /*1650*/  ISETP.GT.U32.AND P4, PT, R11, R80, PT ;  /* 0x000000500b00720c */ /* 0x000fe20003f84070 */
[--C-:B------:R-:W-:Y:S01]  /*1660*/  @!P6 IMAD.IADD R4, R4, 0x1, -R11.reuse ;  /* 0x000000010404e824 */ /* 0x100fe200078e0a0b */
[----:B------:R-:W-:Y:S01]  /*1670*/  ISETP.GE.AND P6, PT, R9, RZ, PT ;  /* 0x000000ff0900720c */ /* 0x000fe20003fc6270 */
[----:B------:R-:W-:Y:S01]  /*1680*/  IMAD R79, R11, R3, R8 ;  /* 0x000000030b4f7224 */ /* 0x000fe200078e0208 */
[----:B------:R-:W-:Y:S01]  /*1690*/  LOP3.LUT R9, R14, 0x24, RZ, 0xfc, !PT ;  /* 0x000000240e097812 */ /* 0x000fe200078efcff */
[----:B------:R-:W-:Y:S01]  /*16a0*/  IMAD.HI.U32 R7, R13, R78, RZ ;  /* 0x0000004e0d077227 */ /* 0x000fe200078e00ff */
[----:B------:R-:W-:Y:S02]  /*16b0*/  STL [R1+0xcf8], R84 ;  /* 0x000cf85401007387 */ /* 0x000fe40000100800 */
[----:B------:R-:W-:Y:S01]  /*16c0*/  IABS R10, R9 ;  /* 0x00000009000a7213 */ /* 0x000fe20000000000 */
[----:B------:R-:W-:-:S02]  /*16d0*/  @!P5 IMAD.IADD R6, R6, 0x1, -R11 ;  /* 0x000000010606d824 */ /* 0x000fc400078e0a0b */
[----:B------:R-:W-:Y:S02]  /*16e0*/  IMAD.MOV R7, RZ, RZ, -R7 ;  /* 0x000000ffff077224 */ /* 0x000fe400078e0a07 */
[----:B------:R-:W-:Y:S01]  /*16f0*/  IMAD.HI.U32 R3, R13, R10, RZ ;  /* 0x0000000a0d037227 */ /* 0x000fe200078e00ff */
[----:B------:R-:W-:-:S03]  /*1700*/  ISETP.GT.U32.AND P5, PT, R11, R6, PT ;  /* 0x000000060b00720c */ /* 0x000fc60003fa4070 */
[----:B------:R-:W-:Y:S02]  /*1710*/  IMAD.MOV R3, RZ, RZ, -R3 ;  /* 0x000000ffff037224 */ /* 0x000fe400078e0a03 */
[--C-:B------:R-:W-:Y:S01]  /*1720*/  @!P2 IMAD.IADD R81, R81, 0x1, -R11.reuse ;  /* 0x000000015151a824 */ /* 0x100fe200078e0a0b */
[----:B------:R-:W-:Y:S01]  /*1730*/  ISETP.GE.AND P2, PT, R15, RZ, PT ;  /* 0x000000ff0f00720c */ /* 0x000fe20003f46270 */
[C---:B------:R-:W-:Y:S01]  /*1740*/  IMAD R77, R11.reuse, R3, R10 ;  /* 0x000000030b4d7224 */ /* 0x040fe200078e020a */
[----:B------:R-:W-:Y:S01]  /*1750*/  LOP3.LUT R15, R14, 0x26, RZ, 0xfc, !PT ;  /* 0x000000260e0f7812 */ /* 0x000fe200078efcff */
[--C-:B------:R-:W-:Y:S01]  /*1760*/  @!P4 IMAD.IADD R80, R80, 0x1, -R11.reuse ;  /* 0x000000015050c824 */ /* 0x100fe200078e0a0b */
[----:B------:R-:W-:Y:S01]  /*1770*/  ISETP.GE.AND P4, PT, R16, RZ, PT ;  /* 0x000000ff1000720c */ /* 0x000fe20003f86270 */
[C---:B------:R-:W-:Y:S01]  /*1780*/  IMAD R78, R11.reuse, R7, R78 ;  /* 0x000000070b4e7224 */ /* 0x040fe200078e024e */
[----:B------:R-:W-:Y:S01]  /*1790*/  LOP3.LUT R16, R14, 0x28, RZ, 0xfc, !PT ;  /* 0x000000280e107812 */ /* 0x000fe200078efcff */
[----:B------:R-:W-:Y:S01]  /*17a0*/  @!P5 IMAD.IADD R6, R6, 0x1, -R11 ;  /* 0x000000010606d824 */ /* 0x000fe200078e0a0b */
[C---:B------:R-:W-:Y:S01]  /*17b0*/  ISETP.GT.U32.AND P5, PT, R11.reuse, R77, PT ;  /* 0x0000004d0b00720c */ /* 0x040fe20003fa4070 */
[----:B------:R-:W-:Y:S01]  /*17c0*/  @!P1 IMAD.MOV R83, RZ, RZ, -R83 ;  /* 0x000000ffff539224 */ /* 0x000fe200078e0a53 */
[C---:B------:R-:W-:Y:S01]  /*17d0*/  ISETP.GT.U32.AND P1, PT, R11.reuse, R80, PT ;  /* 0x000000500b00720c */ /* 0x040fe20003f24070 */
[----:B------:R-:W-:Y:S01]  /*17e0*/  @!P6 IMAD.MOV R81, RZ, RZ, -R81 ;  /* 0x000000ffff51e224 */ /* 0x000fe200078e0a51 */
[C---:B------:R-:W-:Y:S01]  /*17f0*/  ISETP.GT.U32.AND P6, PT, R11.reuse, R78, PT ;  /* 0x0000004e0b00720c */ /* 0x040fe20003fc4070 */
[----:B0-----:R-:W-:Y:S01]  /*1800*/  IMAD.MOV.U32 R0, RZ, RZ, R4 ;  /* 0x000000ffff007224 */ /* 0x001fe200078e0004 */
[----:B------:R-:W-:Y:S01]  /*1810*/  IABS R4, R15 ;  /* 0x0000000f00047213 */ /* 0x000fe20000000000 */
[----:B------:R-:W-:Y:S01]  /*1820*/  @!P0 IMAD.MOV R82, RZ, RZ, -R82 ;  /* 0x000000ffff528224 */ /* 0x000fe200078e0a52 */
[----:B------:R-:W-:Y:S01]  /*1830*/  IABS R76, R16 ;  /* 0x00000010004c7213 */ /* 0x000fe20000000000 */
[----:B------:R-:W-:Y:S01]  /*1840*/  @!P3 IMAD.MOV R0, RZ, RZ, -R0 ;  /* 0x000000ffff00b224 */ /* 0x000fe200078e0a00 */
[----:B------:R-:W-:Y:S01]  /*1850*/  ISETP.GT.U32.AND P3, PT, R11, R79, PT ;  /* 0x0000004f0b00720c */ /* 0x000fe20003f64070 */
[----:B------:R-:W-:Y:S01]  /*1860*/  IMAD.HI.U32 R3, R13, R4, RZ ;  /* 0x000000040d037227 */ /* 0x000fe200078e00ff */
[----:B------:R-:W-:Y:S01]  /*1870*/  ISETP.GE.AND P0, PT, R17, RZ, PT ;  /* 0x000000ff1100720c */ /* 0x000fe20003f06270 */
[----:B------:R-:W-:Y:S01]  /*1880*/  STL [R1+0xcfc], R83 ;  /* 0x000cfc5301007387 */ /* 0x000fe20000100800 */
[----:B------:R-:W-:Y:S01]  /*1890*/  LOP3.LUT R17, R14, 0x2c, RZ, 0xfc, !PT ;  /* 0x0000002c0e117812 */ /* 0x000fe200078efcff */
[----:B------:R-:W-:-:S02]  /*18a0*/  @!P5 IMAD.IADD R77, R77, 0x1, -R11 ;  /* 0x000000014d4dd824 */ /* 0x000fc400078e0a0b */
[----:B------:R-:W-:Y:S01]  /*18b0*/  IMAD.MOV R7, RZ, RZ, -R3 ;  /* 0x000000ffff077224 */ /* 0x000fe200078e0a03 */
[----:B------:R-:W-:Y:S01]  /*18c0*/  IABS R74, R17 ;  /* 0x00000011004a7213 */ /* 0x000fe20000000000 */
[----:B------:R-:W-:Y:S01]  /*18d0*/  IMAD.HI.U32 R3, R13, R76, RZ ;  /* 0x0000004c0d037227 */ /* 0x000fe200078e00ff */
[----:B------:R-:W-:Y:S01]  /*18e0*/  ISETP.GT.U32.AND P5, PT, R11, R77, PT ;  /* 0x0000004d0b00720c */ /* 0x000fe20003fa4070 */
[----:B------:R0:W-:Y:S02]  /*18f0*/  STL [R1+0x270], R0 ;  /* 0x0002700001007387 */ /* 0x0001e40000100800 */
[--C-:B------:R-:W-:Y:S01]  /*1900*/  @!P1 IMAD.IADD R80, R80, 0x1, -R11.reuse ;  /* 0x0000000150509824 */ /* 0x100fe200078e0a0b */
[----:B------:R-:W-:Y:S01]  /*1910*/  ISETP.GE.AND P1, PT, R18, RZ, PT ;  /* 0x000000ff1200720c */ /* 0x000fe20003f26270 */
[----:B------:R-:W-:Y:S01]  /*1920*/  @!P6 IMAD.IADD R78, R78, 0x1, -R11 ;  /* 0x000000014e4ee824 */ /* 0x000fe200078e0a0b */
[----:B------:R-:W-:Y:S01]  /*1930*/  STL [R1+0xd00], R82 ;  /* 0x000d005201007387 */ /* 0x000fe20000100800 */
[----:B------:R-:W-:-:S02]  /*1940*/  IMAD.MOV R3, RZ, RZ, -R3 ;  /* 0x000000ffff037224 */ /* 0x000fc400078e0a03 */
[----:B------:R-:W-:Y:S01]  /*1950*/  @!P2 IMAD.MOV R80, RZ, RZ, -R80 ;  /* 0x000000ffff50a224 */ /* 0x000fe200078e0a50 */
[C---:B------:R-:W-:Y:S01]  /*1960*/  ISETP.GT.U32.AND P2, PT, R11.reuse, R78, PT ;  /* 0x0000004e0b00720c */ /* 0x040fe20003f44070 */
[----:B------:R-:W-:Y:S01]  /*1970*/  IMAD R76, R11, R3, R76 ;  /* 0x000000030b4c7224 */ /* 0x000fe200078e024c */
[----:B------:R-:W-:Y:S01]  /*1980*/  STL [R1+0xd04], R81 ;  /* 0x000d045101007387 */ /* 0x000fe20000100800 */
[--C-:B------:R-:W-:Y:S01]  /*1990*/  @!P3 IMAD.IADD R79, R79, 0x1, -R11.reuse ;  /* 0x000000014f4fb824 */ /* 0x100fe200078e0a0b */
[----:B------:R-:W-:Y:S01]  /*19a0*/  ISETP.GE.AND P3, PT, R9, RZ, PT ;  /* 0x000000ff0900720c */ /* 0x000fe20003f66270 */
[--C-:B------:R-:W-:Y:S01]  /*19b0*/  @!P5 IMAD.IADD R77, R77, 0x1, -R11.reuse ;  /* 0x000000014d4dd824 */ /* 0x100fe200078e0a0b */
[C---:B------:R-:W-:Y:S01]  /*19c0*/  ISETP.GT.U32.AND P5, PT, R11.reuse, R76, PT ;  /* 0x0000004c0b00720c */ /* 0x040fe20003fa4070 */
[C---:B------:R-:W-:Y:S01]  /*19d0*/  IMAD R4, R11.reuse, R7, R4 ;  /* 0x000000070b047224 */ /* 0x040fe200078e0204 */
[----:B------:R-:W-:Y:S01]  /*19e0*/  LOP3.LUT R9, R14, 0x2a, RZ, 0xfc, !PT ;  /* 0x0000002a0e097812 */ /* 0x000fe200078efcff */
[----:B0-----:R-:W-:Y:S01]  /*19f0*/  IMAD.MOV.U32 R0, RZ, RZ, R6 ;  /* 0x000000ffff007224 */ /* 0x001fe200078e0006 */
[----:B------:R-:W-:Y:S01]  /*1a00*/  ISETP.GT.U32.AND P6, PT, R11, R79, PT ;  /* 0x0000004f0b00720c */ /* 0x000fe20003fc4070 */
[----:B------:R-:W-:Y:S01]  /*1a10*/  IMAD.HI.U32 R7, R13, R74, RZ ;  /* 0x0000004a0d077227 */ /* 0x000fe200078e00ff */
[----:B------:R-:W-:Y:S01]  /*1a20*/  IABS R8, R9 ;  /* 0x0000000900087213 */ /* 0x000fe20000000000 */
[----:B------:R-:W-:Y:S02]  /*1a30*/  STL [R1+0xd08], R80 ;  /* 0x000d085001007387 */ /* 0x000fe40000100800 */
[----:B------:R-:W-:Y:S01]  /*1a40*/  @!P2 IMAD.IADD R78, R78, 0x1, -R11 ;  /* 0x000000014e4ea824 */ /* 0x000fe200078e0a0b */
[----:B------:R-:W-:Y:S01]  /*1a50*/  ISETP.GE.AND P2, PT, R15, RZ, PT ;  /* 0x000000ff0f00720c */ /* 0x000fe20003f46270 */
[----:B------:R-:W-:-:S02]  /*1a60*/  VIADD R15, R12, 0x2e ;  /* 0x0000002e0c0f7836 */ /* 0x000fc40000000000 */
[----:B------:R-:W-:-:S03]  /*1a70*/  IMAD.HI.U32 R3, R13, R8, RZ ;  /* 0x000000080d037227 */ /* 0x000fc600078e00ff */
[----:B------:R-:W-:Y:S01]  /*1a80*/  IABS R10, R15 ;  /* 0x0000000f000a7213 */ /* 0x000fe20000000000 */
[----:B------:R-:W-:Y:S02]  /*1a90*/  @!P5 IMAD.IADD R76, R76, 0x1, -R11 ;  /* 0x000000014c4cd824 */ /* 0x000fe400078e0a0b */
[----:B------:R-:W-:Y:S02]  /*1aa0*/  IMAD.MOV R3, RZ, RZ, -R3 ;  /* 0x000000ffff037224 */ /* 0x000fe400078e0a03 */
[----:B------:R-:W-:Y:S01]  /*1ab0*/  @!P6 IMAD.IADD R79, R79, 0x1, -R11 ;  /* 0x000000014f4fe824 */ /* 0x000fe200078e0a0b */
[C---:B------:R-:W-:Y:S01]  /*1ac0*/  ISETP.GT.U32.AND P6, PT, R11.reuse, R4, PT ;  /* 0x000000040b00720c */ /* 0x040fe20003fc4070 */
[C---:B------:R-:W-:Y:S01]  /*1ad0*/  IMAD R75, R11.reuse, R3, R8 ;  /* 0x000000030b4b7224 */ /* 0x040fe200078e0208 */
[----:B------:R-:W-:Y:S01]  /*1ae0*/  ISETP.GT.U32.AND P5, PT, R11, R76, PT ;  /* 0x0000004c0b00720c */ /* 0x000fe20003fa4070 */
[----:B------:R-:W-:-:S04]  /*1af0*/  IMAD.HI.U32 R3, R13, R10, RZ ;  /* 0x0000000a0d037227 */ /* 0x000fc800078e00ff */
[----:B------:R-:W-:Y:S02]  /*1b00*/  IMAD.MOV R3, RZ, RZ, -R3 ;  /* 0x000000ffff037224 */ /* 0x000fe400078e0a03 */
[----:B------:R-:W-:Y:S02]  /*1b10*/  IMAD.MOV R7, RZ, RZ, -R7 ;  /* 0x000000ffff077224 */ /* 0x000fe400078e0a07 */
[C---:B------:R-:W-:Y:S01]  /*1b20*/  IMAD R6, R11.reuse, R3, R10 ;  /* 0x000000030b067224 */ /* 0x040fe200078e020a */
[----:B------:R-:W-:Y:S01]  /*1b30*/  LOP3.LUT R10, R14, 0x38, RZ, 0xfc, !PT ;  /* 0x000000380e0a7812 */ /* 0x000fe200078efcff */
[--C-:B------:R-:W-:Y:S01]  /*1b40*/  @!P6 IMAD.IADD R4, R4, 0x1, -R11.reuse ;  /* 0x000000010404e824 */ /* 0x100fe200078e0a0b */
[----:B------:R-:W-:Y:S01]  /*1b50*/  ISETP.GE.AND P6, PT, R16, RZ, PT ;  /* 0x000000ff1000720c */ /* 0x000fe20003fc6270 */
[----:B------:R-:W-:Y:S01]  /*1b60*/  @!P5 IMAD.IADD R76, R76, 0x1, -R11 ;  /* 0x000000014c4cd824 */ /* 0x000fe200078e0a0b */
[C---:B------:R-:W-:Y:S01]  /*1b70*/  ISETP.GT.U32.AND P5, PT, R11.reuse, R6, PT ;  /* 0x000000060b00720c */ /* 0x040fe20003fa4070 */
[C---:B------:R-:W-:Y:S01]  /*1b80*/  IMAD R74, R11.reuse, R7, R74 ;  /* 0x000000070b4a7224 */ /* 0x040fe200078e024a */
[C---:B------:R-:W-:Y:S01]  /*1b90*/  LOP3.LUT R16, R14.reuse, 0x30, RZ, 0xfc, !PT ;  /* 0x000000300e107812 */ /* 0x040fe200078efcff */
[----:B------:R-:W-:Y:S01]  /*1ba0*/  @!P4 IMAD.MOV R0, RZ, RZ, -R0 ;  /* 0x000000ffff00c224 */ /* 0x000fe200078e0a00 */
[C---:B------:R-:W-:Y:S01]  /*1bb0*/  ISETP.GT.U32.AND P4, PT, R11.reuse, R4, PT ;  /* 0x000000040b00720c */ /* 0x040fe20003f84070 */
[----:B------:R-:W-:Y:S01]  /*1bc0*/  @!P3 IMAD.MOV R77, RZ, RZ, -R77 ;  /* 0x000000ffff4db224 */ /* 0x000fe200078e0a4d */
[----:B------:R-:W-:Y:S01]  /*1bd0*/  IABS R8, R16 ;  /* 0x0000001000087213 */ /* 0x000fe20000000000 */
[----:B------:R-:W-:Y:S01]  /*1be0*/  @!P0 IMAD.MOV R79, RZ, RZ, -R79 ;  /* 0x000000ffff4f8224 */ /* 0x000fe200078e0a4f */
[C---:B------:R-:W-:Y:S01]  /*1bf0*/  ISETP.GT.U32.AND P3, PT, R11.reuse, R74, PT ;  /* 0x0000004a0b00720c */ /* 0x040fe20003f64070 */
[----:B------:R0:W-:Y:S01]  /*1c00*/  STL [R1+0x28c], R0 ;  /* 0x00028c0001007387 */ /* 0x0001e20000100800 */
[----:B------:R-:W-:Y:S01]  /*1c10*/  ISETP.GT.U32.AND P0, PT, R11, R75, PT ;  /* 0x0000004b0b00720c */ /* 0x000fe20003f04070 */
[----:B------:R-:W-:Y:S01]  /*1c20*/  IMAD.HI.U32 R3, R13, R8, RZ ;  /* 0x000000080d037227 */ /* 0x000fe200078e00ff */
[----:B------:R-:W-:Y:S01]  /*1c30*/  LOP3.LUT R7, R14, 0x32, RZ, 0xfc, !PT ;  /* 0x000000320e077812 */ /* 0x000fe200078efcff */
[----:B------:R-:W-:Y:S01]  /*1c40*/  STL [R1+0xd0c], R79 ;  /* 0x000d0c4f01007387 */ /* 0x000fe20000100800 */
[----:B------:R-:W-:Y:S01]  /*1c50*/  IABS R70, R10 ;  /* 0x0000000a00467213 */ /* 0x000fe20000000000 */
[----:B------:R-:W-:Y:S01]  /*1c60*/  @!P5 IMAD.IADD R6, R6, 0x1, -R11 ;  /* 0x000000010606d824 */ /* 0x000fe200078e0a0b */
[----:B------:R-:W-:Y:S01]  /*1c70*/  IABS R72, R7 ;  /* 0x0000000700487213 */ /* 0x000fe20000000000 */
[----:B------:R-:W-:-:S02]  /*1c80*/  IMAD.MOV R3, RZ, RZ, -R3 ;  /* 0x000000ffff037224 */ /* 0x000fc400078e0a03 */
[----:B------:R-:W-:Y:S01]  /*1c90*/  @!P4 IMAD.IADD R4, R4, 0x1, -R11 ;  /* 0x000000010404c824 */ /* 0x000fe200078e0a0b */
[C---:B------:R-:W-:Y:S01]  /*1ca0*/  ISETP.GT.U32.AND P5, PT, R11.reuse, R6, PT ;  /* 0x000000060b00720c */ /* 0x040fe20003fa4070 */
[----:B------:R-:W-:Y:S01]  /*1cb0*/  IMAD R73, R11, R3, R8 ;  /* 0x000000030b497224 */ /* 0x000fe200078e0208 */
[----:B------:R-:W-:Y:S01]  /*1cc0*/  ISETP.GE.AND P4, PT, R17, RZ, PT ;  /* 0x000000ff1100720c */ /* 0x000fe20003f86270 */
[----:B------:R-:W-:Y:S01]  /*1cd0*/  IMAD.HI.U32 R3, R13, R72, RZ ;  /* 0x000000480d037227 */ /* 0x000fe200078e00ff */
[----:B------:R-:W-:-:S03]  /*1ce0*/  LOP3.LUT R17, R14, 0x46, RZ, 0xfc, !PT ;  /* 0x000000460e117812 */ /* 0x000fc600078efcff */
[----:B0-----:R-:W-:Y:S01]  /*1cf0*/  IMAD.MOV.U32 R0, RZ, RZ, R4 ;  /* 0x000000ffff007224 */ /* 0x001fe200078e0004 */
[----:B------:R-:W-:Y:S01]  /*1d00*/  IABS R18, R17 ;  /* 0x0000001100127213 */ /* 0x000fe20000000000 */
[--C-:B------:R-:W-:Y:S02]  /*1d10*/  @!P3 IMAD.IADD R74, R74, 0x1, -R11.reuse ;  /* 0x000000014a4ab824 */ /* 0x100fe400078e0a0b */
[----:B------:R-:W-:Y:S01]  /*1d20*/  @!P0 IMAD.IADD R75, R75, 0x1, -R11 ;  /* 0x000000014b4b8824 */ /* 0x000fe200078e0a0b */
[----:B------:R-:W-:Y:S01]  /*1d30*/  ISETP.GE.AND P0, PT, R15, RZ, PT ;  /* 0x000000ff0f00720c */ /* 0x000fe20003f06270 */
[----:B------:R-:W-:Y:S01]  /*1d40*/  IMAD.MOV R3, RZ, RZ, -R3 ;  /* 0x000000ffff037224 */ /* 0x000fe200078e0a03 */
[----:B------:R-:W-:Y:S01]  /*1d50*/  LOP3.LUT R15, R14, 0x44, RZ, 0xfc, !PT ;  /* 0x000000440e0f7812 */ /* 0x000fe200078efcff */
[----:B------:R-:W-:Y:S01]  /*1d60*/  @!P2 IMAD.MOV R0, RZ, RZ, -R0 ;  /* 0x000000ffff00a224 */ /* 0x000fe200078e0a00 */
[C---:B------:R-:W-:Y:S01]  /*1d70*/  ISETP.GT.U32.AND P2, PT, R11.reuse, R74, PT ;  /* 0x0000004a0b00720c */ /* 0x040fe20003f44070 */
[C---:B------:R-:W-:Y:S01]  /*1d80*/  IMAD R72, R11.reuse, R3, R72 ;  /* 0x000000030b487224 */ /* 0x040fe200078e0248 */
[----:B------:R-:W-:Y:S01]  /*1d90*/  ISETP.GT.U32.AND P3, PT, R11, R75, PT ;  /* 0x0000004b0b00720c */ /* 0x000fe20003f64070 */
[----:B------:R-:W-:Y:S01]  /*1da0*/  @!P1 IMAD.MOV R78, RZ, RZ, -R78 ;  /* 0x000000ffff4e9224 */ /* 0x000fe200078e0a4e */
[----:B------:R-:W-:Y:S01]  /*1db0*/  ISETP.GE.AND P1, PT, R9, RZ, PT ;  /* 0x000000ff0900720c */ /* 0x000fe20003f26270 */
[----:B------:R-:W-:Y:S01]  /*1dc0*/  @!P5 IMAD.IADD R6, R6, 0x1, -R11 ;  /* 0x000000010606d824 */ /* 0x000fe200078e0a0b */
[----:B------:R-:W-:Y:S01]  /*1dd0*/  ISETP.GT.U32.AND P5, PT, R11, R72, PT ;  /* 0x000000480b00720c */ /* 0x000fe20003fa4070 */
[----:B------:R-:W-:Y:S01]  /*1de0*/  @!P6 IMAD.MOV R76, RZ, RZ, -R76 ;  /* 0x000000ffff4ce224 */ /* 0x000fe200078e0a4c */
[----:B------:R-:W-:Y:S01]  /*1df0*/  LOP3.LUT R9, R14, 0x34, RZ, 0xfc, !PT ;  /* 0x000000340e097812 */ /* 0x000fe200078efcff */
[----:B------:R-:W-:Y:S01]  /*1e00*/  STL [R1+0xd10], R78 ;  /* 0x000d104e01007387 */ /* 0x000fe20000100800 */
[----:B------:R-:W-:-:S02]  /*1e10*/  ISETP.GE.AND P6, PT, R16, RZ, PT ;  /* 0x000000ff1000720c */ /* 0x000fc40003fc6270 */
[----:B------:R-:W-:Y:S01]  /*1e20*/  IABS R4, R9 ;  /* 0x0000000900047213 */ /* 0x000fe20000000000 */
[--C-:B------:R-:W-:Y:S01]  /*1e30*/  @!P2 IMAD.IADD R74, R74, 0x1, -R11.reuse ;  /* 0x000000014a4aa824 */ /* 0x100fe200078e0a0b */
[----:B------:R-:W-:Y:S01]  /*1e40*/  ISETP.GE.AND P2, PT, R7, RZ, PT ;  /* 0x000000ff0700720c */ /* 0x000fe20003f46270 */
[--C-:B------:R-:W-:Y:S01]  /*1e50*/  @!P3 IMAD.IADD R75, R75, 0x1, -R11.reuse ;  /* 0x000000014b4bb824 */ /* 0x100fe200078e0a0b */
[----:B------:R-:W-:Y:S01]  /*1e60*/  ISETP.GT.U32.AND P3, PT, R11, R73, PT ;  /* 0x000000490b00720c */ /* 0x000fe20003f64070 */
[----:B------:R-:W-:Y:S01]  /*1e70*/  IMAD.HI.U32 R3, R13, R4, RZ ;  /* 0x000000040d037227 */ /* 0x000fe200078e00ff */
[----:B------:R-:W-:Y:S01]  /*1e80*/  LOP3.LUT R7, R14, 0x36, RZ, 0xfc, !PT ;  /* 0x000000360e077812 */ /* 0x000fe200078efcff */
[----:B------:R-:W-:Y:S02]  /*1e90*/  STL [R1+0xd14], R77 ;  /* 0x000d144d01007387 */ /* 0x000fe40000100800 */
[----:B------:R-:W-:Y:S01]  /*1ea0*/  @!P5 IMAD.IADD R72, R72, 0x1, -R11 ;  /* 0x000000014848d824 */ /* 0x000fe200078e0a0b */
[----:B------:R-:W-:Y:S01]  /*1eb0*/  IABS R8, R7 ;  /* 0x0000000700087213 */ /* 0x000fe20000000000 */
[----:B------:R-:W-:Y:S01]  /*1ec0*/  IMAD.MOV R3, RZ, RZ, -R3 ;  /* 0x000000ffff037224 */ /* 0x000fe200078e0a03 */
[----:B------:R0:W-:Y:S01]  /*1ed0*/  STL [R1+0x290], R0 ;  /* 0x0002900001007387 */ /* 0x0001e20000100800 */
[----:B------:R-:W-:Y:S01]  /*1ee0*/  @!P1 IMAD.MOV R75, RZ, RZ, -R75 ;  /* 0x000000ffff4b9224 */ /* 0x000fe200078e0a4b */
[C---:B------:R-:W-:Y:S01]  /*1ef0*/  ISETP.GT.U32.AND P5, PT, R11.reuse, R72, PT ;  /* 0x000000480b00720c */ /* 0x040fe20003fa4070 */
[----:B------:R-:W-:Y:S01]  /*1f00*/  IMAD R71, R11, R3, R4 ;  /* 0x000000030b477224 */ /* 0x000fe200078e0204 */
[----:B------:R-:W-:Y:S01]  /*1f10*/  STL [R1+0xd18], R76 ;  /* 0x000d184c01007387 */ /* 0x000fe20000100800 */
[----:B------:R-:W-:-:S03]  /*1f20*/  IMAD.HI.U32 R3, R13, R8, RZ ;  /* 0x000000080d037227 */ /* 0x000fc600078e00ff */
[----:B------:R-:W-:Y:S01]  /*1f30*/  STL [R1+0xd1c], R75 ;  /* 0x000d1c4b01007387 */ /* 0x000fe20000100800 */
[----:B------:R-:W-:-:S04]  /*1f40*/  IMAD.HI.U32 R4, R13, R70, RZ ;  /* 0x000000460d047227 */ /* 0x000fc800078e00ff */
[----:B------:R-:W-:Y:S01]  /*1f50*/  @!P3 IMAD.IADD R73, R73, 0x1, -R11 ;  /* 0x000000014949b824 */ /* 0x000fe200078e0a0b */
[----:B------:R-:W-:Y:S01]  /*1f60*/  ISETP.GE.AND P3, PT, R9, RZ, PT ;  /* 0x000000ff0900720c */ /* 0x000fe20003f66270 */
[----:B------:R-:W-:Y:S02]  /*1f70*/  IMAD.MOV R3, RZ, RZ, -R3 ;  /* 0x000000ffff037224 */ /* 0x000fe400078e0a03 */
[----:B0-----:R-:W-:Y:S01]  /*1f80*/  IMAD.MOV.U32 R0, RZ, RZ, R6 ;  /* 0x000000ffff007224 */ /* 0x001fe200078e0006 */
[C---:B------:R-:W-:Y:S01]  /*1f90*/  ISETP.GT.U32.AND P1, PT, R11.reuse, R73, PT ;  /* 0x000000490b00720c */ /* 0x040fe20003f24070 */
[----:B------:R-:W-:Y:S02]  /*1fa0*/  IMAD.MOV R6, RZ, RZ, -R4 ;  /* 0x000000ffff067224 */ /* 0x000fe400078e0a04 */
[C---:B------:R-:W-:Y:S02]  /*1fb0*/  IMAD R4, R11.reuse, R3, R8 ;  /* 0x000000030b047224 */ /* 0x040fe400078e0208 */
[----:B------:R-:W-:Y:S01]  /*1fc0*/  @!P4 IMAD.MOV R74, RZ, RZ, -R74 ;  /* 0x000000ffff4ac224 */ /* 0x000fe200078e0a4a */
[C---:B------:R-:W-:Y:S01]  /*1fd0*/  ISETP.GT.U32.AND P4, PT, R11.reuse, R71, PT ;  /* 0x000000470b00720c */ /* 0x040fe20003f84070 */
[--C-:B------:R-:W-:Y:S01]  /*1fe0*/  @!P5 IMAD.IADD R72, R72, 0x1, -R11.reuse ;  /* 0x000000014848d824 */ /* 0x100fe200078e0a0b */
[C---:B------:R-:W-:Y:S01]  /*1ff0*/  ISETP.GT.U32.AND P5, PT, R11.reuse, R4, PT ;  /* 0x000000040b00720c */ /* 0x040fe20003fa4070 */
[----:B------:R-:W-:Y:S01]  /*2000*/  IMAD R70, R11, R6, R70 ;  /* 0x000000060b467224 */ /* 0x000fe200078e0246 */
[C---:B------:R-:W-:Y:S01]  /*2010*/  LOP3.LUT R6, R14.reuse, 0x3c, RZ, 0xfc, !PT ;  /* 0x0000003c0e067812 */ /* 0x040fe200078efcff */
[----:B------:R-:W-:Y:S01]  /*2020*/  @!P0 IMAD.MOV R0, RZ, RZ, -R0 ;  /* 0x000000ffff008224 */ /* 0x000fe200078e0a00 */
[----:B------:R-:W-:Y:S01]  /*2030*/  ISETP.GE.AND P0, PT, R7, RZ, PT ;  /* 0x000000ff0700720c */ /* 0x000fe20003f06270 */
[----:B------:R-:W-:Y:S01]  /*2040*/  @!P1 IMAD.IADD R73, R73, 0x1, -R11 ;  /* 0x0000000149499824 */ /* 0x000fe200078e0a0b */
[----:B------:R-:W-:Y:S01]  /*2050*/  LOP3.LUT R7, R14, 0x3a, RZ, 0xfc, !PT ;  /* 0x0000003a0e077812 */ /* 0x000fe200078efcff */
[----:B------:R-:W-:Y:S01]  /*2060*/  VIADD R9, R12, 0x3e ;  /* 0x0000003e0c097836 */ /* 0x000fe20000000000 */
[----:B------:R-:W-:Y:S01]  /*2070*/  ISETP.GE.AND P1, PT, R10, RZ, PT ;  /* 0x000000ff0a00720c */ /* 0x000fe20003f26270 */
[----:B------:R-:W-:Y:S01]  /*2080*/  @!P6 IMAD.MOV R73, RZ, RZ, -R73 ;  /* 0x000000ffff49e224 */ /* 0x000fe200078e0a49 */
[----:B------:R-:W-:Y:S01]  /*2090*/  ISETP.GT.U32.AND P6, PT, R11, R70, PT ;  /* 0x000000460b00720c */ /* 0x000fe20003fc4070 */
[--C-:B------:R-:W-:Y:S01]  /*20a0*/  @!P4 IMAD.IADD R71, R71, 0x1, -R11.reuse ;  /* 0x000000014747c824 */ /* 0x100fe200078e0a0b */
[----:B------:R-:W-:Y:S01]  /*20b0*/  IABS R8, R7 ;  /* 0x0000000700087213 */ /* 0x000fe20000000000 */
[----:B------:R-:W-:Y:S01]  /*20c0*/  @!P5 IMAD.IADD R4, R4, 0x1, -R11 ;  /* 0x000000010404d824 */ /* 0x000fe200078e0a0b */
[----:B------:R-:W-:Y:S01]  /*20d0*/  IABS R10, R6 ;  /* 0x00000006000a7213 */ /* 0x000fe20000000000 */
[----:B------:R-:W-:Y:S01]  /*20e0*/  STL [R1+0xd20], R74 ;  /* 0x000d204a01007387 */ /* 0x000fe20000100800 */
[----:B------:R-:W-:Y:S01]  /*20f0*/  ISETP.GT.U32.AND P4, PT, R11, R71, PT ;  /* 0x000000470b00720c */ /* 0x000fe20003f84070 */
[----:B------:R-:W-:Y:S01]  /*2100*/  IMAD.HI.U32 R3, R13, R8, RZ ;  /* 0x000000080d037227 */ /* 0x000fe200078e00ff */
[----:B------:R-:W-:Y:S01]  /*2110*/  ISETP.GT.U32.AND P5, PT, R11, R4, PT ;  /* 0x000000040b00720c */ /* 0x000fe20003fa4070 */
[----:B------:R0:W-:Y:S01]  /*2120*/  STL [R1+0x2a4], R0 ;  /* 0x0002a40001007387 */ /* 0x0001e20000100800 */
[----:B------:R-:W-:Y:S01]  /*2130*/  IABS R16, R9 ;  /* 0x0000000900107213 */ /* 0x000fe20000000000 */
[----:B------:R-:W-:-:S02]  /*2140*/  IMAD.MOV R69, RZ, RZ, -R3 ;  /* 0x000000ffff457224 */ /* 0x000fc400078e0a03 */
[----:B------:R-:W-:Y:S01]  /*2150*/  IMAD.HI.U32 R3, R13, R10, RZ ;  /* 0x0000000a0d037227 */ /* 0x000fe200078e00ff */
[----:B------:R-:W-:Y:S03]  /*2160*/  STL [R1+0xd24], R73 ;  /* 0x000d244901007387 */ /* 0x000fe60000100800 */
[--C-:B------:R-:W-:Y:S02]  /*2170*/  @!P6 IMAD.IADD R70, R70, 0x1, -R11.reuse ;  /* 0x000000014646e824 */ /* 0x100fe400078e0a0b */
[----:B------:R-:W-:Y:S01]  /*2180*/  @!P4 IMAD.IADD R71, R71, 0x1, -R11 ;  /* 0x000000014747c824 */ /* 0x000fe200078e0a0b */
[----:B------:R-:W-:Y:S01]  /*2190*/  ISETP.GE.AND P4, PT, R6, RZ, PT ;  /* 0x000000ff0600720c */ /* 0x000fe20003f86270 */
[----:B------:R-:W-:Y:S01]  /*21a0*/  IMAD.HI.U32 R6, R13, R16, RZ ;  /* 0x000000100d067227 */ /* 0x000fe200078e00ff */
[----:B------:R-:W-:-:S03]  /*21b0*/  ISETP.GT.U32.AND P6, PT, R11, R70, PT ;  /* 0x000000460b00720c */ /* 0x000fc60003fc4070 */
[----:B------:R-:W-:Y:S02]  /*21c0*/  IMAD.MOV R3, RZ, RZ, -R3 ;  /* 0x000000ffff037224 */ /* 0x000fe400078e0a03 */
[--C-:B------:R-:W-:Y:S02]  /*21d0*/  @!P5 IMAD.IADD R4, R4, 0x1, -R11.reuse ;  /* 0x000000010404d824 */ /* 0x100fe400078e0a0b */
[C---:B------:R-:W-:Y:S02]  /*21e0*/  IMAD R69, R11.reuse, R69, R8 ;  /* 0x000000450b457224 */ /* 0x040fe400078e0208 */
[----:B------:R-:W-:Y:S02]  /*21f0*/  IMAD.MOV R8, RZ, RZ, -R6 ;  /* 0x000000ffff087224 */ /* 0x000fe400078e0a06 */
[C---:B------:R-:W-:Y:S01]  /*2200*/  IMAD R6, R11.reuse, R3, R10 ;  /* 0x000000030b067224 */ /* 0x040fe200078e020a */
[C---:B------:R-:W-:Y:S01]  /*2210*/  ISETP.GT.U32.AND P5, PT, R11.reuse, R69, PT ;  /* 0x000000450b00720c */ /* 0x040fe20003fa4070 */
[----:B0-----:R-:W-:Y:S01]  /*2220*/  IMAD.MOV.U32 R0, RZ, RZ, R4 ;  /* 0x000000ffff007224 */ /* 0x001fe200078e0004 */
[----:B------:R-:W-:Y:S01]  /*2230*/  LOP3.LUT R3, R14, 0x40, RZ, 0xfc, !PT ;  /* 0x000000400e037812 */ /* 0x000fe200078efcff */
[C---:B------:R-:W-:Y:S01]  /*2240*/  IMAD R8, R11.reuse, R8, R16 ;  /* 0x000000080b087224 */ /* 0x040fe200078e0210 */
[----:B------:R-:W-:Y:S01]  /*2250*/  IABS R16, R15 ;  /* 0x0000000f00107213 */ /* 0x000fe20000000000 */
[----:B------:R-:W-:Y:S01]  /*2260*/  @!P0 IMAD.MOV R0, RZ, RZ, -R0 ;  /* 0x000000ffff008224 */ /* 0x000fe200078e0a00 */
[----:B------:R-:W-:Y:S01]  /*2270*/  ISETP.GT.U32.AND P0, PT, R11, R6, PT ;  /* 0x000000060b00720c */ /* 0x000fe20003f04070 */
[----:B------:R-:W-:Y:S01]  /*2280*/  @!P6 IMAD.IADD R70, R70, 0x1, -R11 ;  /* 0x000000014646e824 */ /* 0x000fe200078e0a0b */
[----:B------:R-:W-:Y:S01]  /*2290*/  IABS R68, R3 ;  /* 0x0000000300447213 */ /* 0x000fe20000000000 */
[----:B------:R-:W-:Y:S01]  /*22a0*/  @!P3 IMAD.MOV R71, RZ, RZ, -R71 ;  /* 0x000000ffff47b224 */ /* 0x000fe200078e0a47 */
[----:B------:R-:W-:Y:S01]  /*22b0*/  ISETP.GE.AND P3, PT, R9, RZ, PT ;  /* 0x000000ff0900720c */ /* 0x000fe20003f66270 */
[----:B------:R-:W-:Y:S01]  /*22c0*/  @!P1 IMAD.MOV R70, RZ, RZ, -R70 ;  /* 0x000000ffff469224 */ /* 0x000fe200078e0a46 */
[----:B------:R-:W-:Y:S01]  /*22d0*/  ISETP.GT.U32.AND P1, PT, R11, R8, PT ;  /* 0x000000080b00720c */ /* 0x000fe20003f24070 */
[----:B------:R-:W-:Y:S01]  /*22e0*/  @!P5 IMAD.IADD R69, R69, 0x1, -R11 ;  /* 0x000000014545d824 */ /* 0x000fe200078e0a0b */
[----:B------:R-:W-:Y:S01]  /*22f0*/  LOP3.LUT R9, R14, 0x42, RZ, 0xfc, !PT ;  /* 0x000000420e097812 */ /* 0x000fe200078efcff */
[----:B------:R-:W-:Y:S01]  /*2300*/  @!P2 IMAD.MOV R72, RZ, RZ, -R72 ;  /* 0x000000ffff48a224 */ /* 0x000fe200078e0a48 */
[----:B------:R-:W-:-:S02]  /*2310*/  ISETP.GE.AND P2, PT, R7, RZ, PT ;  /* 0x000000ff0700720c */ /* 0x000fc40003f46270 */
[----:B------:R-:W-:Y:S01]  /*2320*/  ISETP.GT.U32.AND P5, PT, R11, R69, PT ;  /* 0x000000450b00720c */ /* 0x000fe20003fa4070 */
[--C-:B------:R-:W-:Y:S01]  /*2330*/  @!P0 IMAD.IADD R6, R6, 0x1, -R11.reuse ;  /* 0x0000000106068824 */ /* 0x100fe200078e0a0b */
[----:B------:R-:W-:Y:S01]  /*2340*/  IABS R10, R9 ;  /* 0x00000009000a7213 */ /* 0x000fe20000000000 */
[----:B------:R-:W-:Y:S01]  /*2350*/  STL [R1+0xd28], R72 ;  /* 0x000d284801007387 */ /* 0x000fe20000100800 */
[----:B------:R-:W-:Y:S01]  /*2360*/  ISETP.GE.AND P6, PT, R3, RZ, PT ;  /* 0x000000ff0300720c */ /* 0x000fe20003fc6270 */
[----:B------:R-:W-:Y:S01]  /*2370*/  IMAD.HI.U32 R3, R13, R68, RZ ;  /* 0x000000440d037227 */ /* 0x000fe200078e00ff */
[----:B------:R-:W-:Y:S01]  /*2380*/  ISETP.GT.U32.AND P0, PT, R11, R6, PT ;  /* 0x000000060b00720c */ /* 0x000fe20003f04070 */
[----:B------:R-:W-:Y:S02]  /*2390*/  STL [R1+0xd2c], R71 ;  /* 0x000d2c4701007387 */ /* 0x000fe40000100800 */
[--C-:B------:R-:W-:Y:S02]  /*23a0*/  @!P1 IMAD.IADD R8, R8, 0x1, -R11.reuse ;  /* 0x0000000108089824 */ /* 0x100fe400078e0a0b */
[----:B------:R-:W-:Y:S01]  /*23b0*/  IMAD.HI.U32 R4, R13, R10, RZ ;  /* 0x0000000a0d047227 */ /* 0x000fe200078e00ff */
[----:B------:R0:W-:Y:S02]  /*23c0*/  STL [R1+0x2a8], R0 ;  /* 0x0002a80001007387 */ /* 0x0001e40000100800 */
[----:B------:R-:W-:Y:S01]  /*23d0*/  ISETP.GT.U32.AND P1, PT, R11, R8, PT ;  /* 0x000000080b00720c */ /* 0x000fe20003f24070 */
[----:B------:R-:W-:Y:S01]  /*23e0*/  IMAD.MOV R4, RZ, RZ, -R4 ;  /* 0x000000ffff047224 */ /* 0x000fe200078e0a04 */
[----:B------:R-:W-:Y:S01]  /*23f0*/  STL [R1+0xd30], R70 ;  /* 0x000d304601007387 */ /* 0x000fe20000100800 */
[--C-:B------:R-:W-:Y:S01]  /*2400*/  @!P5 IMAD.IADD R69, R69, 0x1, -R11.reuse ;  /* 0x000000014545d824 */ /* 0x100fe200078e0a0b */
[----:B------:R-:W-:Y:S01]  /*2410*/  ISETP.GE.AND P5, PT, R9, RZ, PT ;  /* 0x000000ff0900720c */ /* 0x000fe20003fa6270 */
[----:B------:R-:W-:Y:S01]  /*2420*/  @!P0 IMAD.IADD R6, R6, 0x1, -R11 ;  /* 0x0000000106068824 */ /* 0x000fe200078e0a0b */
[----:B------:R-:W-:Y:S01]  /*2430*/  LOP3.LUT R9, R14, 0x4a, RZ, 0xfc, !PT ;  /* 0x0000004a0e097812 */ /* 0x000fe200078efcff */
[----:B------:R-:W-:-:S02]  /*2440*/  IMAD R67, R11, R4, R10 ;  /* 0x000000040b437224 */ /* 0x000fc400078e020a */
[----:B0-----:R-:W-:Y:S02]  /*2450*/  IMAD.MOV.U32 R0, RZ, RZ, R6 ;  /* 0x000000ffff007224 */ /* 0x001fe400078e0006 */
[----:B------:R-:W-:-:S04]  /*2460*/  IMAD.HI.U32 R4, R13, R18, RZ ;  /* 0x000000120d047227 */ /* 0x000fc800078e00ff */
[----:B------:R-:W-:Y:S01]  /*2470*/  @!P2 IMAD.MOV R69, RZ, RZ, -R69 ;  /* 0x000000ffff45a224 */ /* 0x000fe200078e0a45 */
[----:B------:R-:W-:Y:S01]  /*2480*/  ISETP.GT.U32.AND P2, PT, R11, R67, PT ;  /* 0x000000430b00720c */ /* 0x000fe20003f44070 */
[----:B------:R-:W-:Y:S01]  /*2490*/  @!P4 IMAD.MOV R0, RZ, RZ, -R0 ;  /* 0x000000ffff00c224 */ /* 0x000fe200078e0a00 */
[----:B------:R-:W-:Y:S01]  /*24a0*/  ISETP.GE.AND P4, PT, R15, RZ, PT ;  /* 0x000000ff0f00720c */ /* 0x000fe20003f86270 */
[----:B------:R-:W-:Y:S01]  /*24b0*/  IMAD.MOV R4, RZ, RZ, -R4 ;  /* 0x000000ffff047224 */ /* 0x000fe200078e0a04 */
[----:B------:R-:W-:Y:S01]  /*24c0*/  STL [R1+0xd34], R69 ;  /* 0x000d344501007387 */ /* 0x000fe20000100800 */
[----:B------:R-:W-:Y:S01]  /*24d0*/  @!P1 IMAD.IADD R8, R8, 0x1, -R11 ;  /* 0x0000000108089824 */ /* 0x000fe200078e0a0b */
[----:B------:R-:W-:Y:S01]  /*24e0*/  LOP3.LUT R15, R14, 0x4c, RZ, 0xfc, !PT ;  /* 0x0000004c0e0f7812 */ /* 0x000fe200078efcff */
[----:B------:R-:W-:Y:S01]  /*24f0*/  IMAD R10, R11, R4, R18 ;  /* 0x000000040b0a7224 */ /* 0x000fe200078e0212 */
[----:B------:R0:W-:Y:S01]  /*2500*/  STL [R1+0x2ac], R0 ;  /* 0x0002ac0001007387 */ /* 0x0001e20000100800 */
[----:B------:R-:W-:-:S02]  /*2510*/  IMAD.MOV R7, RZ, RZ, -R3 ;  /* 0x000000ffff077224 */ /* 0x000fc400078e0a03 */
[----:B------:R-:W-:-:S04]  /*2520*/  IMAD.HI.U32 R3, R13, R16, RZ ;  /* 0x000000100d037227 */ /* 0x000fc800078e00ff */
[C---:B------:R-:W-:Y:S01]  /*2530*/  IMAD R68, R11.reuse, R7, R68 ;  /* 0x000000070b447224 */ /* 0x040fe200078e0244 */
[----:B------:R-:W-:Y:S01]  /*2540*/  LOP3.LUT R7, R14, 0x48, RZ, 0xfc, !PT ;  /* 0x000000480e077812 */ /* 0x000fe200078efcff */
[----:B------:R-:W-:Y:S02]  /*2550*/  IMAD.MOV R3, RZ, RZ, -R3 ;  /* 0x000000ffff037224 */ /* 0x000fe400078e0a03 */
[----:B0-----:R-:W-:Y:S01]  /*2560*/  IMAD.MOV.U32 R0, RZ, RZ, R8 ;  /* 0x000000ffff007224 */ /* 0x001fe200078e0008 */
[----:B------:R-:W-:Y:S01]  /*2570*/  IABS R66, R7 ;  /* 0x0000000700427213 */ /* 0x000fe20000000000 */
[C---:B------:R-:W-:Y:S01]  /*2580*/  IMAD R6, R11.reuse, R3, R16 ;  /* 0x000000030b067224 */ /* 0x040fe200078e0210 */
[C---:B------:R-:W-:Y:S01]  /*2590*/  ISETP.GT.U32.AND P0, PT, R11.reuse, R68, PT ;  /* 0x000000440b00720c */ /* 0x040fe20003f04070 */
[----:B------:R-:W-:Y:S01]  /*25a0*/  @!P3 IMAD.MOV R0, RZ, RZ, -R0 ;  /* 0x000000ffff00b224 */ /* 0x000fe200078e0a00 */
[----:B------:R-:W-:Y:S01]  /*25b0*/  ISETP.GT.U32.AND P3, PT, R11, R10, PT ;  /* 0x0000000a0b00720c */ /* 0x000fe20003f64070 */
[----:B------:R-:W-:Y:S01]  /*25c0*/  IMAD.HI.U32 R3, R13, R66, RZ ;  /* 0x000000420d037227 */ /* 0x000fe200078e00ff */
[----:B------:R-:W-:-:S02]  /*25d0*/  ISETP.GT.U32.AND P1, PT, R11, R6, PT ;  /* 0x000000060b00720c */ /* 0x000fc40003f24070 */
[----:B------:R-:W-:Y:S01]  /*25e0*/  IABS R8, R9 ;  /* 0x0000000900087213 */ /* 0x000fe20000000000 */
[----:B------:R-:W-:Y:S01]  /*25f0*/  IMAD.MOV R3, RZ, RZ, -R3 ;  /* 0x000000ffff037224 */ /* 0x000fe200078e0a03 */
[----:B------:R-:W-:Y:S01]  /*2600*/  IABS R16, R15 ;  /* 0x0000000f00107213 */ /* 0x000fe20000000000 */
[----:B------:R-:W-:Y:S01]  /*2610*/  @!P2 IMAD.IADD R67, R67, 0x1, -R11 ;  /* 0x000000014343a824 */ /* 0x000fe200078e0a0b */
[----:B------:R0:W-:Y:S01]  /*2620*/  STL [R1+0x2b0], R0 ;  /* 0x0002b00001007387 */ /* 0x0001e20000100800 */
[----:B------:R-:W-:Y:S02]  /*2630*/  IMAD R66, R11, R3, R66 ;  /* 0x000000030b427224 */ /* 0x000fe400078e0242 */
[----:B------:R-:W-:Y:S01]  /*2640*/  IMAD.HI.U32 R3, R13, R8, RZ ;  /* 0x000000080d037227 */ /* 0x000fe200078e00ff */
[----:B------:R-:W-:-:S03]  /*2650*/  ISETP.GT.U32.AND P2, PT, R11, R67, PT ;  /* 0x000000430b00720c */ /* 0x000fc60003f44070 */
[--C-:B------:R-:W-:Y:S02]  /*2660*/  @!P3 IMAD.IADD R10, R10, 0x1, -R11.reuse ;  /* 0x000000010a0ab824 */ /* 0x100fe400078e0a0b */
[----:B------:R-:W-:Y:S02]  /*2670*/  @!P1 IMAD.IADD R6, R6, 0x1, -R11 ;  /* 0x0000000106069824 */ /* 0x000fe400078e0a0b */
[----:B------:R-:W-:Y:S01]  /*2680*/  IMAD.MOV R3, RZ, RZ, -R3 ;  /* 0x000000ffff037224 */ /* 0x000fe200078e0a03 */
[C---:B------:R-:W-:Y:S01]  /*2690*/  ISETP.GT.U32.AND P3, PT, R11.reuse, R10, PT ;  /* 0x0000000a0b00720c */ /* 0x040fe20003f64070 */
[--C-:B------:R-:W-:Y:S01]  /*26a0*/  @!P0 IMAD.IADD R68, R68, 0x1, -R11.reuse ;  /* 0x0000000144448824 */ /* 0x100fe200078e0a0b */
[C---:B------:R-:W-:Y:S01]  /*26b0*/  ISETP.GT.U32.AND P1, PT, R11.reuse, R6, PT ;  /* 0x000000060b00720c */ /* 0x040fe20003f24070 */
[----:B------:R-:W-:Y:S02]  /*26c0*/  IMAD R65, R11, R3, R8 ;  /* 0x000000030b417224 */ /* 0x000fe400078e0208 */
[----:B------:R-:W-:Y:S01]  /*26d0*/  @!P2 IMAD.IADD R67, R67, 0x1, -R11 ;  /* 0x000000014343a824 */ /* 0x000fe200078e0a0b */
[C---:B------:R-:W-:Y:S01]  /*26e0*/  ISETP.GT.U32.AND P0, PT, R11.reuse, R68, PT ;  /* 0x000000440b00720c */ /* 0x040fe20003f04070 */
[----:B------:R-:W-:Y:S01]  /*26f0*/  VIADD R3, R12, 0x4e ;  /* 0x0000004e0c037836 */ /* 0x000fe20000000000 */
[----:B------:R-:W-:Y:S01]  /*2700*/  ISETP.GT.U32.AND P2, PT, R11, R66, PT ;  /* 0x000000420b00720c */ /* 0x000fe20003f44070 */
[----:B------:R-:W-:-:S03]  /*2710*/  IMAD.HI.U32 R4, R13, R16, RZ ;  /* 0x000000100d047227 */ /* 0x000fc600078e00ff */
[----:B------:R-:W-:Y:S01]  /*2720*/  IABS R8, R3 ;  /* 0x0000000300087213 */ /* 0x000fe20000000000 */
[--C-:B------:R-:W-:Y:S01]  /*2730*/  @!P3 IMAD.IADD R10, R10, 0x1, -R11.reuse ;  /* 0x000000010a0ab824 */ /* 0x100fe200078e0a0b */
[----:B------:R-:W-:Y:S01]  /*2740*/  ISETP.GT.U32.AND P3, PT, R11, R65, PT ;  /* 0x000000410b00720c */ /* 0x000fe20003f64070 */
[--C-:B------:R-:W-:Y:S01]  /*2750*/  @!P1 IMAD.IADD R6, R6, 0x1, -R11.reuse ;  /* 0x0000000106069824 */ /* 0x100fe200078e0a0b */
[----:B------:R-:W-:Y:S01]  /*2760*/  ISETP.GE.AND P1, PT, R15, RZ, PT ;  /* 0x000000ff0f00720c */ /* 0x000fe20003f26270 */
[----:B0-----:R-:W-:Y:S02]  /*2770*/  IMAD.MOV.U32 R0, RZ, RZ, R10 ;  /* 0x000000ffff007224 */ /* 0x001fe400078e000a */
[--C-:B------:R-:W-:Y:S01]  /*2780*/  @!P0 IMAD.IADD R68, R68, 0x1, -R11.reuse ;  /* 0x0000000144448824 */ /* 0x100fe200078e0a0b */
[----:B------:R-:W-:Y:S01]  /*2790*/  ISETP.GE.AND P0, PT, R17, RZ, PT ;  /* 0x000000ff1100720c */ /* 0x000fe20003f06270 */
[----:B------:R-:W-:Y:S01]  /*27a0*/  IMAD.MOV.U32 R18, RZ, RZ, R6 ;  /* 0x000000ffff127224 */ /* 0x000fe200078e0006 */
[----:B------:R-:W-:Y:S01]  /*27b0*/  LOP3.LUT R6, R14, 0x50, RZ, 0xfc, !PT ;  /* 0x000000500e067812 */ /* 0x000fe200078efcff */
[--C-:B------:R-:W-:Y:S01]  /*27c0*/  @!P2 IMAD.IADD R66, R66, 0x1, -R11.reuse ;  /* 0x000000014242a824 */ /* 0x100fe200078e0a0b */
[----:B------:R-:W-:Y:S01]  /*27d0*/  LOP3.LUT R17, R14, 0x5a, RZ, 0xfc, !PT ;  /* 0x0000005a0e117812 */ /* 0x000fe200078efcff */
[----:B------:R-:W-:Y:S01]  /*27e0*/  @!P4 IMAD.MOV R18, RZ, RZ, -R18 ;  /* 0x000000ffff12c224 */ /* 0x000fe200078e0a12 */
[----:B------:R-:W-:Y:S01]  /*27f0*/  ISETP.GE.AND P4, PT, R3, RZ, PT ;  /* 0x000000ff0300720c */ /* 0x000fe20003f86270 */
[----:B------:R-:W-:Y:S01]  /*2800*/  @!P3 IMAD.IADD R65, R65, 0x1, -R11 ;  /* 0x000000014141b824 */ /* 0x000fe200078e0a0b */
[----:B------:R-:W-:Y:S01]  /*2810*/  ISETP.GT.U32.AND P2, PT, R11, R66, PT ;  /* 0x000000420b00720c */ /* 0x000fe20003f44070 */
[----:B------:R-:W-:Y:S01]  /*2820*/  IMAD.HI.U32 R3, R13, R8, RZ ;  /* 0x000000080d037227 */ /* 0x000fe200078e00ff */
[----:B------:R-:W-:-:S02]  /*2830*/  IABS R64, R6 ;  /* 0x0000000600407213 */ /* 0x000fc40000000000 */
[----:B------:R-:W-:Y:S01]  /*2840*/  ISETP.GT.U32.AND P3, PT, R11, R65, PT ;  /* 0x000000410b00720c */ /* 0x000fe20003f64070 */
[----:B------:R-:W-:Y:S02]  /*2850*/  IMAD.MOV R3, RZ, RZ, -R3 ;  /* 0x000000ffff037224 */ /* 0x000fe400078e0a03 */
[----:B------:R-:W-:Y:S01]  /*2860*/  @!P6 IMAD.MOV R68, RZ, RZ, -R68 ;  /* 0x000000ffff44e224 */ /* 0x000fe200078e0a44 */
[----:B------:R-:W-:Y:S01]  /*2870*/  ISETP.GE.AND P6, PT, R7, RZ, PT ;  /* 0x000000ff0700720c */ /* 0x000fe20003fc6270 */
[----:B------:R-:W-:Y:S01]  /*2880*/  IMAD.MOV R4, RZ, RZ, -R4 ;  /* 0x000000ffff047224 */ /* 0x000fe200078e0a04 */
[----:B------:R-:W-:Y:S01]  /*2890*/  LOP3.LUT R7, R14, 0x52, RZ, 0xfc, !PT ;  /* 0x000000520e077812 */ /* 0x000fe200078efcff */
[----:B------:R-:W-:Y:S01]  /*28a0*/  @!P0 IMAD.MOV R0, RZ, RZ, -R0 ;  /* 0x000000ffff008224 */ /* 0x000fe200078e0a00 */
[----:B------:R-:W-:Y:S01]  /*28b0*/  ISETP.GE.AND P0, PT, R6, RZ, PT ;  /* 0x000000ff0600720c */ /* 0x000fe20003f06270 */
[----:B------:R-:W-:Y:S01]  /*28c0*/  IMAD R8, R11, R3, R8 ;  /* 0x000000030b087224 */ /* 0x000fe200078e0208 */
[----:B------:R-:W-:Y:S01]  /*28d0*/  IABS R10, R7 ;  /* 0x00000007000a7213 */ /* 0x000fe20000000000 */
[----:B------:R-:W-:Y:S01]  /*28e0*/  IMAD.HI.U32 R6, R13, R64, RZ ;  /* 0x000000400d067227 */ /* 0x000fe200078e00ff */
[----:B------:R-:W-:Y:S03]  /*28f0*/  STL [R1+0xd38], R68 ;  /* 0x000d384401007387 */ /* 0x000fe60000100800 */
[----:B------:R-:W-:-:S02]  /*2900*/  IMAD R4, R11, R4, R16 ;  /* 0x000000040b047224 */ /* 0x000fc400078e0210 */
[--C-:B------:R-:W-:Y:S01]  /*2910*/  @!P3 IMAD.IADD R65, R65, 0x1, -R11.reuse ;  /* 0x000000014141b824 */ /* 0x100fe200078e0a0b */
[C---:B------:R-:W-:Y:S01]  /*2920*/  ISETP.GT.U32.AND P3, PT, R11.reuse, R8, PT ;  /* 0x000000080b00720c */ /* 0x040fe20003f64070 */
[----:B------:R-:W-:Y:S02]  /*2930*/  IMAD.MOV R6, RZ, RZ, -R6 ;  /* 0x000000ffff067224 */ /* 0x000fe400078e0a06 */
[----:B------:R-:W-:Y:S01]  /*2940*/  @!P2 IMAD.IADD R66, R66, 0x1, -R11 ;  /* 0x000000014242a824 */ /* 0x000fe200078e0a0b */
[C---:B------:R-:W-:Y:S01]  /*2950*/  ISETP.GT.U32.AND P2, PT, R11.reuse, R4, PT ;  /* 0x000000040b00720c */ /* 0x040fe20003f44070 */
[C---:B------:R-:W-:Y:S02]  /*2960*/  IMAD R64, R11.reuse, R6, R64 ;  /* 0x000000060b407224 */ /* 0x040fe400078e0240 */
[----:B------:R-:W-:Y:S02]  /*2970*/  @!P6 IMAD.MOV R66, RZ, RZ, -R66 ;  /* 0x000000ffff42e224 */ /* 0x000fe400078e0a42 */
[----:B------:R-:W-:Y:S01]  /*2980*/  @!P5 IMAD.MOV R67, RZ, RZ, -R67 ;  /* 0x000000ffff43d224 */ /* 0x000fe200078e0a43 */
[----:B------:R-:W-:Y:S01]  /*2990*/  ISETP.GT.U32.AND P6, PT, R11, R64, PT ;  /* 0x000000400b00720c */ /* 0x000fe20003fc4070 */
[----:B------:R-:W-:Y:S01]  /*29a0*/  IMAD.HI.U32 R3, R13, R10, RZ ;  /* 0x0000000a0d037227 */ /* 0x000fe200078e00ff */
[----:B------:R-:W-:-:S02]  /*29b0*/  ISETP.GE.AND P5, PT, R9, RZ, PT ;  /* 0x000000ff0900720c */ /* 0x000fc40003fa6270 */
[----:B------:R-:W-:Y:S01]  /*29c0*/  LOP3.LUT R9, R14, 0x54, RZ, 0xfc, !PT ;  /* 0x000000540e097812 */ /* 0x000fe200078efcff */
[--C-:B------:R-:W-:Y:S01]  /*29d0*/  @!P3 IMAD.IADD R8, R8, 0x1, -R11.reuse ;  /* 0x000000010808b824 */ /* 0x100fe200078e0a0b */
[----:B------:R-:W-:Y:S01]  /*29e0*/  STL [R1+0xd3c], R67 ;  /* 0x000d3c4301007387 */ /* 0x000fe20000100800 */
[----:B------:R-:W-:Y:S01]  /*29f0*/  @!P2 IMAD.IADD R4, R4, 0x1, -R11 ;  /* 0x000000010404a824 */ /* 0x000fe200078e0a0b */
[----:B------:R-:W-:Y:S01]  /*2a00*/  IABS R16, R9 ;  /* 0x0000000900107213 */ /* 0x000fe20000000000 */
[----:B------:R-:W-:Y:S01]  /*2a10*/  IMAD.MOV R3, RZ, RZ, -R3 ;  /* 0x000000ffff037224 */ /* 0x000fe200078e0a03 */
[C---:B------:R-:W-:Y:S01]  /*2a20*/  ISETP.GT.U32.AND P3, PT, R11.reuse, R8, PT ;  /* 0x000000080b00720c */ /* 0x040fe20003f64070 */
[----:B------:R0:W-:Y:S01]  /*2a30*/  STL [R1+0x2c4], R18 ;  /* 0x0002c41201007387 */ /* 0x0001e20000100800 */
[C---:B------:R-:W-:Y:S01]  /*2a40*/  ISETP.GT.U32.AND P2, PT, R11.reuse, R4, PT ;  /* 0x000000040b00720c */ /* 0x040fe20003f44070 */
[----:B------:R-:W-:Y:S02]  /*2a50*/  @!P6 IMAD.IADD R64, R64, 0x1, -R11 ;  /* 0x000000014040e824 */ /* 0x000fe400078e0a0b */
[----:B------:R-:W-:Y:S01]  /*2a60*/  IMAD R63, R11, R3, R10 ;  /* 0x000000030b3f7224 */ /* 0x000fe200078e020a */
[----:B------:R1:W-:Y:S01]  /*2a70*/  STL [R1+0x2c8], R0 ;  /* 0x0002c80001007387 */ /* 0x0003e20000100800 */
[----:B------:R-:W-:Y:S01]  /*2a80*/  IMAD.HI.U32 R6, R13, R16, RZ ;  /* 0x000000100d067227 */ /* 0x000fe200078e00ff */
[----:B------:R-:W-:-:S02]  /*2a90*/  ISETP.GT.U32.AND P6, PT, R11, R64, PT ;  /* 0x000000400b00720c */ /* 0x000fc40003fc4070 */
[----:B------:R-:W-:Y:S01]  /*2aa0*/  STL [R1+0xd40], R66 ;  /* 0x000d404201007387 */ /* 0x000fe20000100800 */
[----:B0-----:R-:W-:Y:S01]  /*2ab0*/  IABS R18, R23 ;  /* 0x0000001700127213 */ /* 0x001fe20000000000 */
[----:B------:R-:W-:Y:S02]  /*2ac0*/  IMAD.MOV R6, RZ, RZ, -R6 ;  /* 0x000000ffff067224 */ /* 0x000fe400078e0a06 */
[----:B------:R-:W-:Y:S01]  /*2ad0*/  @!P3 IMAD.IADD R8, R8, 0x1, -R11 ;  /* 0x000000010808b824 */ /* 0x000fe200078e0a0b */
[----:B------:R-:W-:Y:S01]  /*2ae0*/  ISETP.GT.U32.AND P3, PT, R11, R63, PT ;  /* 0x0000003f0b00720c */ /* 0x000fe20003f64070 */
[----:B------:R-:W-:-:S04]  /*2af0*/  IMAD.HI.U32 R3, R13, R18, RZ ;  /* 0x000000120d037227 */ /* 0x000fc800078e00ff */
[----:B------:R-:W-:Y:S01]  /*2b00*/  @!P2 IMAD.IADD R4, R4, 0x1, -R11 ;  /* 0x000000010404a824 */ /* 0x000fe200078e0a0b */
[----:B------:R-:W-:Y:S01]  /*2b10*/  ISETP.GE.AND P2, PT, R9, RZ, PT ;  /* 0x000000ff0900720c */ /* 0x000fe20003f46270 */
[C---:B------:R-:W-:Y:S01]  /*2b20*/  IMAD R6, R11.reuse, R6, R16 ;  /* 0x000000060b067224 */ /* 0x040fe200078e0210 */
[----:B------:R-:W-:Y:S01]  /*2b30*/  IABS R16, R17 ;  /* 0x0000001100107213 */ /* 0x000fe20000000000 */
[----:B------:R-:W-:Y:S02]  /*2b40*/  IMAD.MOV R9, RZ, RZ, -R3 ;  /* 0x000000ffff097224 */ /* 0x000fe400078e0a03 */
[----:B------:R-:W-:Y:S01]  /*2b50*/  @!P6 IMAD.IADD R64, R64, 0x1, -R11 ;  /* 0x000000014040e824 */ /* 0x000fe200078e0a0b */
[C---:B------:R-:W-:Y:S01]  /*2b60*/  ISETP.GT.U32.AND P6, PT, R11.reuse, R6, PT ;  /* 0x000000060b00720c */ /* 0x040fe20003fc4070 */
[----:B------:R-:W-:Y:S02]  /*2b70*/  IMAD R18, R11, R9, R18 ;  /* 0x000000090b127224 */ /* 0x000fe400078e0212 */
[----:B------:R-:W-:-:S04]  /*2b80*/  IMAD.HI.U32 R3, R13, R62, RZ ;  /* 0x0000003e0d037227 */ /* 0x000fc800078e00ff */
[----:B------:R-:W-:Y:S01]  /*2b90*/  @!P3 IMAD.IADD R63, R63, 0x1, -R11 ;  /* 0x000000013f3fb824 */ /* 0x000fe200078e0a0b */
[----:B------:R-:W-:Y:S01]  /*2ba0*/  ISETP.GT.U32.AND P3, PT, R11, R18, PT ;  /* 0x000000120b00720c */ /* 0x000fe20003f64070 */
[----:B------:R-:W-:Y:S02]  /*2bb0*/  IMAD.MOV R10, RZ, RZ, -R3 ;  /* 0x000000ffff0a7224 */ /* 0x000fe400078e0a03 */
[----:B------:R-:W-:Y:S01]  /*2bc0*/  @!P5 IMAD.MOV R65, RZ, RZ, -R65 ;  /* 0x000000ffff41d224 */ /* 0x000fe200078e0a41 */
[----:B------:R-:W-:Y:S01]  /*2bd0*/  ISETP.GE.AND P5, PT, R7, RZ, PT ;  /* 0x000000ff0700720c */ /* 0x000fe20003fa6270 */
[----:B------:R-:W-:Y:S02]  /*2be0*/  IMAD R62, R11, R10, R62 ;  /* 0x0000000a0b3e7224 */ /* 0x000fe400078e023e */
[----:B------:R-:W-:Y:S01]  /*2bf0*/  @!P6 IMAD.IADD R6, R6, 0x1, -R11 ;  /* 0x000000010606e824 */ /* 0x000fe200078e0a0b */
[----:B------:R-:W-:Y:S01]  /*2c00*/  STL [R1+0xd44], R65 ;  /* 0x000d444101007387 */ /* 0x000fe20000100800 */
[----:B------:R-:W-:Y:S01]  /*2c10*/  IMAD.HI.U32 R7, R13, R16, RZ ;  /* 0x000000100d077227 */ /* 0x000fe200078e00ff */
[----:B------:R-:W-:-:S03]  /*2c20*/  ISETP.GT.U32.AND P6, PT, R11, R62, PT ;  /* 0x0000003e0b00720c */ /* 0x000fc60003fc4070 */
[----:B------:R-:W-:Y:S01]  /*2c30*/  @!P3 IMAD.IADD R18, R18, 0x1, -R11 ;  /* 0x000000011212b824 */ /* 0x000fe200078e0a0b */
[----:B------:R-:W-:Y:S01]  /*2c40*/  ISETP.GT.U32.AND P3, PT, R11, R63, PT ;  /* 0x0000003f0b00720c */ /* 0x000fe20003f64070 */
[----:B------:R-:W-:Y:S02]  /*2c50*/  VIADD R15, R12, 0x5e ;  /* 0x0000005e0c0f7836 */ /* 0x000fe40000000000 */
[----:B------:R-:W-:-:S03]  /*2c60*/  IMAD.HI.U32 R9, R13, R20, RZ ;  /* 0x000000140d097227 */ /* 0x000fc600078e00ff */
[----:B------:R-:W-:Y:S01]  /*2c70*/  IABS R22, R15 ;  /* 0x0000000f00167213 */ /* 0x000fe20000000000 */
[----:B------:R-:W-:Y:S02]  /*2c80*/  IMAD.MOV R7, RZ, RZ, -R7 ;  /* 0x000000ffff077224 */ /* 0x000fe400078e0a07 */
[----:B------:R-:W-:Y:S02]  /*2c90*/  IMAD.MOV R9, RZ, RZ, -R9 ;  /* 0x000000ffff097224 */ /* 0x000fe400078e0a09 */
[----:B-1----:R-:W-:Y:S02]  /*2ca0*/  IMAD.MOV.U32 R0, RZ, RZ, R4 ;  /* 0x000000ffff007224 */ /* 0x002fe400078e0004 */
[C---:B------:R-:W-:Y:S01]  /*2cb0*/  IMAD R61, R11.reuse, R7, R16 ;  /* 0x000000070b3d7224 */ /* 0x040fe200078e0210 */
[C---:B------:R-:W-:Y:S01]  /*2cc0*/  LOP3.LUT R7, R14.reuse, 0x60, RZ, 0xfc, !PT ;  /* 0x000000600e077812 */ /* 0x040fe200078efcff */
[C---:B------:R-:W-:Y:S01]  /*2cd0*/  IMAD R16, R11.reuse, R9, R20 ;  /* 0x000000090b107224 */ /* 0x040fe200078e0214 */
[----:B------:R-:W-:Y:S01]  /*2ce0*/  LOP3.LUT R9, R14, 0x62, RZ, 0xfc, !PT ;  /* 0x000000620e097812 */ /* 0x000fe200078efcff */
[----:B------:R-:W-:Y:S01]  /*2cf0*/  @!P1 IMAD.MOV R0, RZ, RZ, -R0 ;  /* 0x000000ffff009224 */ /* 0x000fe200078e0a00 */
[C---:B------:R-:W-:Y:S01]  /*2d00*/  ISETP.GT.U32.AND P1, PT, R11.reuse, R6, PT ;  /* 0x000000060b00720c */ /* 0x040fe20003f24070 */
[----:B------:R-:W-:Y:S01]  /*2d10*/  @!P6 IMAD.IADD R62, R62, 0x1, -R11 ;  /* 0x000000013e3ee824 */ /* 0x000fe200078e0a0b */
[----:B------:R-:W-:Y:S01]  /*2d20*/  ISETP.GT.U32.AND P6, PT, R11, R18, PT ;  /* 0x000000120b00720c */ /* 0x000fe20003fc4070 */
[----:B------:R-:W-:Y:S01]  /*2d30*/  IMAD.HI.U32 R3, R13, R22, RZ ;  /* 0x000000160d037227 */ /* 0x000fe200078e00ff */
[----:B------:R0:W-:Y:S01]  /*2d40*/  STL [R1+0x2cc], R0 ;  /* 0x0002cc0001007387 */ /* 0x0001e20000100800 */
[----:B------:R-:W-:-:S02]  /*2d50*/  IABS R60, R7 ;  /* 0x00000007003c7213 */ /* 0x000fc40000000000 */
[----:B------:R-:W-:Y:S01]  /*2d60*/  @!P3 IMAD.IADD R63, R63, 0x1, -R11 ;  /* 0x000000013f3fb824 */ /* 0x000fe200078e0a0b */
[C---:B------:R-:W-:Y:S01]  /*2d70*/  ISETP.GT.U32.AND P3, PT, R11.reuse, R16, PT ;  /* 0x000000100b00720c */ /* 0x040fe20003f64070 */
[----:B------:R-:W-:Y:S02]  /*2d80*/  IMAD.MOV R3, RZ, RZ, -R3 ;  /* 0x000000ffff037224 */ /* 0x000fe400078e0a03 */
[----:B------:R-:W-:Y:S01]  /*2d90*/  @!P0 IMAD.MOV R64, RZ, RZ, -R64 ;  /* 0x000000ffff408224 */ /* 0x000fe200078e0a40 */
[C---:B------:R-:W-:Y:S01]  /*2da0*/  ISETP.GT.U32.AND P0, PT, R11.reuse, R61, PT ;  /* 0x0000003d0b00720c */ /* 0x040fe20003f04070 */
[----:B------:R-:W-:Y:S02]  /*2db0*/  IMAD R10, R11, R3, R22 ;  /* 0x000000030b0a7224 */ /* 0x000fe400078e0216 */
[----:B0-----:R-:W-:Y:S01]  /*2dc0*/  IMAD.MOV.U32 R0, RZ, RZ, R8 ;  /* 0x000000ffff007224 */ /* 0x001fe200078e0008 */
[----:B------:R-:W-:Y:S01]  /*2dd0*/  IABS R8, R9 ;  /* 0x0000000900087213 */ /* 0x000fe20000000000 */
[--C-:B------:R-:W-:Y:S01]  /*2de0*/  @!P1 IMAD.IADD R6, R6, 0x1, -R11.reuse ;  /* 0x0000000106069824 */ /* 0x100fe200078e0a0b */
[----:B------:R-:W-:Y:S01]  /*2df0*/  ISETP.GE.AND P1, PT, R23, RZ, PT ;  /* 0x000000ff1700720c */ /* 0x000fe20003f26270 */
[----:B------:R-:W-:Y:S01]  /*2e00*/  @!P4 IMAD.MOV R0, RZ, RZ, -R0 ;  /* 0x000000ffff00c224 */ /* 0x000fe200078e0a00 */
[C---:B------:R-:W-:Y:S01]  /*2e10*/  ISETP.GT.U32.AND P4, PT, R11.reuse, R62, PT ;  /* 0x0000003e0b00720c */ /* 0x040fe20003f84070 */
[--C-:B------:R-:W-:Y:S01]  /*2e20*/  @!P6 IMAD.IADD R18, R18, 0x1, -R11.reuse ;  /* 0x000000011212e824 */ /* 0x100fe200078e0a0b */
[----:B------:R-:W-:Y:S01]  /*2e30*/  ISETP.GT.U32.AND P6, PT, R11, R10, PT ;  /* 0x0000000a0b00720c */ /* 0x000fe20003fc4070 */
[----:B------:R-:W-:Y:S01]  /*2e40*/  @!P3 IMAD.IADD R16, R16, 0x1, -R11 ;  /* 0x000000011010b824 */ /* 0x000fe200078e0a0b */
[----:B------:R0:W-:Y:S01]  /*2e50*/  STL [R1+0x2d0], R0 ;  /* 0x0002d00001007387 */ /* 0x0001e20000100800 */
[----:B------:R-:W-:Y:S01]  /*2e60*/  @!P5 IMAD.MOV R63, RZ, RZ, -R63 ;  /* 0x000000ffff3fd224 */ /* 0x000fe200078e0a3f */
[----:B------:R-:W-:Y:S01]  /*2e70*/  ISETP.GE.AND P3, PT, R19, RZ, PT ;  /* 0x000000ff1300720c */ /* 0x000fe20003f66270 */
[----:B------:R-:W-:Y:S01]  /*2e80*/  IMAD.HI.U32 R4, R13, R8, RZ ;  /* 0x000000080d047227 */ /* 0x000fe200078e00ff */
[----:B------:R-:W-:Y:S03]  /*2e90*/  STL [R1+0xd48], R64 ;  /* 0x000d484001007387 */ /* 0x000fe60000100800 */
[----:B------:R-:W-:Y:S01]  /*2ea0*/  IMAD.MOV R4, RZ, RZ, -R4 ;  /* 0x000000ffff047224 */ /* 0x000fe200078e0a04 */
[----:B------:R-:W-:Y:S01]  /*2eb0*/  STL [R1+0xd4c], R63 ;  /* 0x000d4c3f01007387 */ /* 0x000fe20000100800 */
[----:B------:R-:W-:Y:S01]  /*2ec0*/  @!P4 IMAD.IADD R62, R62, 0x1, -R11 ;  /* 0x000000013e3ec824 */ /* 0x000fe200078e0a0b */
[----:B------:R-:W-:Y:S01]  /*2ed0*/  ISETP.GE.AND P4, PT, R21, RZ, PT ;  /* 0x000000ff1500720c */ /* 0x000fe20003f86270 */
[----:B0-----:R-:W-:-:S02]  /*2ee0*/  IMAD.MOV.U32 R0, RZ, RZ, R6 ;  /* 0x000000ffff007224 */ /* 0x001fc400078e0006 */
[--C-:B------:R-:W-:Y:S02]  /*2ef0*/  @!P6 IMAD.IADD R10, R10, 0x1, -R11.reuse ;  /* 0x000000010a0ae824 */ /* 0x100fe400078e0a0b */
[----:B------:R-:W-:Y:S01]  /*2f00*/  @!P2 IMAD.MOV R0, RZ, RZ, -R0 ;  /* 0x000000ffff00a224 */ /* 0x000fe200078e0a00 */
[----:B------:R-:W-:Y:S01]  /*2f10*/  ISETP.GT.U32.AND P2, PT, R11, R16, PT ;  /* 0x000000100b00720c */ /* 0x000fe20003f44070 */
[----:B------:R-:W-:Y:S01]  /*2f20*/  IMAD.HI.U32 R3, R13, R60, RZ ;  /* 0x0000003c0d037227 */ /* 0x000fe200078e00ff */
[----:B------:R-:W-:Y:S02]  /*2f30*/  ISETP.GT.U32.AND P6, PT, R11, R10, PT ;  /* 0x0000000a0b00720c */ /* 0x000fe40003fc4070 */
[----:B------:R0:W-:Y:S01]  /*2f40*/  STL [R1+0x2e4], R0 ;  /* 0x0002e40001007387 */ /* 0x0001e20000100800 */
[----:B------:R-:W-:Y:S01]  /*2f50*/  @!P0 IMAD.IADD R61, R61, 0x1, -R11 ;  /* 0x000000013d3d8824 */ /* 0x000fe200078e0a0b */
[----:B------:R-:W-:Y:S01]  /*2f60*/  ISETP.GE.AND P0, PT, R17, RZ, PT ;  /* 0x000000ff1100720c */ /* 0x000fe20003f06270 */
[C---:B------:R-:W-:Y:S01]  /*2f70*/  IMAD R59, R11.reuse, R4, R8 ;  /* 0x000000040b3b7224 */ /* 0x040fe200078e0208 */
[----:B------:R-:W-:Y:S01]  /*2f80*/  LOP3.LUT R4, R14, 0x64, RZ, 0xfc, !PT ;  /* 0x000000640e047812 */ /* 0x000fe200078efcff */
[----:B------:R-:W-:Y:S01]  /*2f90*/  IMAD.MOV R3, RZ, RZ, -R3 ;  /* 0x000000ffff037224 */ /* 0x000fe200078e0a03 */
[----:B------:R-:W-:Y:S01]  /*2fa0*/  ISETP.GT.U32.AND P5, PT, R11, R61, PT ;  /* 0x0000003d0b00720c */ /* 0x000fe20003fa4070 */
[----:B------:R-:W-:Y:S01]  /*2fb0*/  @!P4 IMAD.MOV R62, RZ, RZ, -R62 ;  /* 0x000000ffff3ec224 */ /* 0x000fe200078e0a3e */
[----:B------:R-:W-:Y:S01]  /*2fc0*/  IABS R8, R4 ;  /* 0x0000000400087213 */ /* 0x000fe20000000000 */
[----:B------:R-:W-:Y:S01]  /*2fd0*/  @!P2 IMAD.IADD R16, R16, 0x1, -R11 ;  /* 0x000000011010a824 */ /* 0x000fe200078e0a0b */
[----:B------:R-:W-:Y:S01]  /*2fe0*/  ISETP.GE.AND P4, PT, R15, RZ, PT ;  /* 0x000000ff0f00720c */ /* 0x000fe20003f86270 */
[----:B0-----:R-:W-:Y:S01]  /*2ff0*/  IMAD.MOV.U32 R0, RZ, RZ, R18 ;  /* 0x000000ffff007224 */ /* 0x001fe200078e0012 */
[----:B------:R-:W-:Y:S01]  /*3000*/  LOP3.LUT R17, R14, 0x66, RZ, 0xfc, !PT ;  /* 0x000000660e117812 */ /* 0x000fe200078efcff */
[----:B------:R-:W-:Y:S01]  /*3010*/  IMAD R60, R11, R3, R60 ;  /* 0x000000030b3c7224 */ /* 0x000fe200078e023c */
[----:B------:R-:W-:Y:S01]  /*3020*/  ISETP.GE.AND P2, PT, R7, RZ, PT ;  /* 0x000000ff0700720c */ /* 0x000fe20003f46270 */
[----:B------:R-:W-:Y:S01]  /*3030*/  @!P1 IMAD.MOV R0, RZ, RZ, -R0 ;  /* 0x000000ffff009224 */ /* 0x000fe200078e0a00 */
[----:B------:R-:W-:Y:S01]  /*3040*/  IABS R6, R17 ;  /* 0x0000001100067213 */ /* 0x000fe20000000000 */
[----:B------:R-:W-:Y:S01]  /*3050*/  IMAD.HI.U32 R3, R13, R8, RZ ;  /* 0x000000080d037227 */ /* 0x000fe200078e00ff */
[----:B------:R-:W-:-:S02]  /*3060*/  ISETP.GT.U32.AND P1, PT, R11, R60, PT ;  /* 0x0000003c0b00720c */ /* 0x000fc40003f24070 */
[----:B------:R0:W-:Y:S01]  /*3070*/  STL [R1+0x2ec], R0 ;  /* 0x0002ec0001007387 */ /* 0x0001e20000100800 */
[----:B------:R-:W-:Y:S01]  /*3080*/  @!P6 IMAD.IADD R10, R10, 0x1, -R11 ;  /* 0x000000010a0ae824 */ /* 0x000fe200078e0a0b */
[----:B------:R-:W-:Y:S01]  /*3090*/  ISETP.GE.AND P6, PT, R9, RZ, PT ;  /* 0x000000ff0900720c */ /* 0x000fe20003fc6270 */
[----:B------:R-:W-:Y:S01]  /*30a0*/  IMAD.MOV R3, RZ, RZ, -R3 ;  /* 0x000000ffff037224 */ /* 0x000fe200078e0a03 */
[C---:B------:R-:W-:Y:S01]  /*30b0*/  LOP3.LUT R9, R14.reuse, 0x6c, RZ, 0xfc, !PT ;  /* 0x0000006c0e097812 */ /* 0x040fe200078efcff */
[----:B------:R-:W-:Y:S01]  /*30c0*/  @!P5 IMAD.IADD R61, R61, 0x1, -R11 ;  /* 0x000000013d3dd824 */ /* 0x000fe200078e0a0b */
[C---:B------:R-:W-:Y:S01]  /*30d0*/  ISETP.GT.U32.AND P5, PT, R11.reuse, R59, PT ;  /* 0x0000003b0b00720c */ /* 0x040fe20003fa4070 */
[----:B------:R-:W-:Y:S01]  /*30e0*/  IMAD R8, R11, R3, R8 ;  /* 0x000000030b087224 */ /* 0x000fe200078e0208 */
[C---:B------:R-:W-:Y:S01]  /*30f0*/  LOP3.LUT R3, R14.reuse, 0x68, RZ, 0xfc, !PT ;  /* 0x000000680e037812 */ /* 0x040fe200078efcff */
[----:B------:R-:W-:Y:S01]  /*3100*/  @!P0 IMAD.MOV R61, RZ, RZ, -R61 ;  /* 0x000000ffff3d8224 */ /* 0x000fe200078e0a3d */
[----:B------:R-:W-:Y:S01]  /*3110*/  LOP3.LUT R15, R14, 0x72, RZ, 0xfc, !PT ;  /* 0x000000720e0f7812 */ /* 0x000fe200078efcff */
[----:B0-----:R-:W-:Y:S01]  /*3120*/  IMAD.MOV.U32 R0, RZ, RZ, R16 ;  /* 0x000000ffff007224 */ /* 0x001fe200078e0010 */
[----:B------:R-:W-:Y:S01]  /*3130*/  IABS R58, R3 ;  /* 0x00000003003a7213 */ /* 0x000fe20000000000 */
[----:B------:R-:W-:Y:S01]  /*3140*/  @!P1 IMAD.IADD R60, R60, 0x1, -R11 ;  /* 0x000000013c3c9824 */ /* 0x000fe200078e0a0b */
[----:B------:R-:W-:Y:S01]  /*3150*/  ISETP.GE.AND P1, PT, R4, RZ, PT ;  /* 0x000000ff0400720c */ /* 0x000fe20003f26270 */
[----:B------:R-:W-:Y:S01]  /*3160*/  @!P3 IMAD.MOV R0, RZ, RZ, -R0 ;  /* 0x000000ffff00b224 */ /* 0x000fe200078e0a00 */
[----:B------:R-:W-:Y:S01]  /*3170*/  IABS R16, R9 ;  /* 0x0000000900107213 */ /* 0x000fe20000000000 */
[----:B------:R-:W-:Y:S01]  /*3180*/  IMAD.HI.U32 R4, R13, R6, RZ ;  /* 0x000000060d047227 */ /* 0x000fe200078e00ff */
[----:B------:R-:W-:-:S02]  /*3190*/  ISETP.GT.U32.AND P0, PT, R11, R60, PT ;  /* 0x0000003c0b00720c */ /* 0x000fc40003f04070 */
[----:B------:R0:W-:Y:S01]  /*31a0*/  STL [R1+0x304], R0 ;  /* 0x0003040001007387 */ /* 0x0001e20000100800 */
[--C-:B------:R-:W-:Y:S01]  /*31b0*/  @!P5 IMAD.IADD R59, R59, 0x1, -R11.reuse ;  /* 0x000000013b3bd824 */ /* 0x100fe200078e0a0b */
[----:B------:R-:W-:Y:S01]  /*31c0*/  ISETP.GE.AND P3, PT, R17, RZ, PT ;  /* 0x000000ff1100720c */ /* 0x000fe20003f66270 */
[----:B------:R-:W-:Y:S01]  /*31d0*/  IMAD.MOV R4, RZ, RZ, -R4 ;  /* 0x000000ffff047224 */ /* 0x000fe200078e0a04 */
[C---:B------:R-:W-:Y:S01]  /*31e0*/  LOP3.LUT R18, R14.reuse, 0x70, RZ, 0xfc, !PT ;  /* 0x000000700e127812 */ /* 0x040fe200078efcff */
[----:B------:R-:W-:Y:S01]  /*31f0*/  IMAD.HI.U32 R7, R13, R16, RZ ;  /* 0x000000100d077227 */ /* 0x000fe200078e00ff */
[C---:B------:R-:W-:Y:S02]  /*3200*/  ISETP.GT.U32.AND P5, PT, R11.reuse, R59, PT ;  /* 0x0000003b0b00720c */ /* 0x040fe40003fa4070 */
[----:B------:R-:W-:Y:S01]  /*3210*/  IABS R56, R18 ;  /* 0x0000001200387213 */ /* 0x000fe20000000000 */
[C---:B------:R-:W-:Y:S01]  /*3220*/  IMAD R4, R11.reuse, R4, R6 ;  /* 0x000000040b047224 */ /* 0x040fe200078e0206 */
[C---:B------:R-:W-:Y:S01]  /*3230*/  LOP3.LUT R6, R14.reuse, 0x6a, RZ, 0xfc, !PT ;  /* 0x0000006a0e067812 */ /* 0x040fe200078efcff */
[----:B0-----:R-:W-:Y:S01]  /*3240*/  IMAD.MOV.U32 R0, RZ, RZ, R10 ;  /* 0x000000ffff007224 */ /* 0x001fe200078e000a */
[----:B------:R-:W-:Y:S01]  /*3250*/  LOP3.LUT R63, R14, 0x1fa, RZ, 0xfc, !PT ;  /* 0x000001fa0e3f7812 */ /* 0x000fe200078efcff */
[--C-:B------:R-:W-:Y:S01]  /*3260*/  @!P0 IMAD.IADD R60, R60, 0x1, -R11.reuse ;  /* 0x000000013c3c8824 */ /* 0x100fe200078e0a0b */
[----:B------:R-:W-:Y:S01]  /*3270*/  IABS R10, R6 ;  /* 0x00000006000a7213 */ /* 0x000fe20000000000 */
[----:B------:R-:W-:Y:S01]  /*3280*/  @!P4 IMAD.MOV R0, RZ, RZ, -R0 ;  /* 0x000000ffff00c224 */ /* 0x000fe200078e0a00 */
[----:B------:R-:W-:Y:S01]  /*3290*/  ISETP.GT.U32.AND P4, PT, R11, R8, PT ;  /* 0x000000080b00720c */ /* 0x000fe20003f84070 */
[----:B------:R-:W-:Y:S01]  /*32a0*/  @!P2 IMAD.MOV R60, RZ, RZ, -R60 ;  /* 0x000000ffff3ca224 */ /* 0x000fe200078e0a3c */
[----:B------:R-:W-:Y:S01]  /*32b0*/  ISETP.GE.AND P0, PT, R3, RZ, PT ;  /* 0x000000ff0300720c */ /* 0x000fe20003f06270 */
[----:B------:R-:W-:Y:S01]  /*32c0*/  IMAD.HI.U32 R3, R13, R58, RZ ;  /* 0x0000003a0d037227 */ /* 0x000fe200078e00ff */
[----:B------:R-:W-:Y:S01]  /*32d0*/  ISETP.GE.AND P2, PT, R6, RZ, PT ;  /* 0x000000ff0600720c */ /* 0x000fe20003f46270 */
[----:B------:R0:W-:Y:S02]  /*32e0*/  STL [R1+0x30c], R0 ;  /* 0x00030c0001007387 */ /* 0x0001e40000100800 */
[----:B------:R-:W-:Y:S01]  /*32f0*/  @!P5 IMAD.IADD R59, R59, 0x1, -R11 ;  /* 0x000000013b3bd824 */ /* 0x000fe200078e0a0b */
[----:B------:R-:W-:Y:S01]  /*3300*/  ISETP.GT.U32.AND P5, PT, R11, R4, PT ;  /* 0x000000040b00720c */ /* 0x000fe20003fa4070 */
[----:B------:R-:W-:-:S04]  /*3310*/  IMAD.HI.U32 R6, R13, R10, RZ ;  /* 0x0000000a0d067227 */ /* 0x000fc800078e00ff */
[----:B------:R-:W-:Y:S02]  /*3320*/  @!P4 IMAD.IADD R8, R8, 0x1, -R11 ;  /* 0x000000010808c824 */ /* 0x000fe400078e0a0b */
[----:B------:R-:W-:Y:S02]  /*3330*/  IMAD.MOV R3, RZ, RZ, -R3 ;  /* 0x000000ffff037224 */ /* 0x000fe400078e0a03 */
[----:B------:R-:W-:Y:S01]  /*3340*/  IMAD.MOV R6, RZ, RZ, -R6 ;  /* 0x000000ffff067224 */ /* 0x000fe200078e0a06 */
[C---:B------:R-:W-:Y:S01]  /*3350*/  ISETP.GT.U32.AND P4, PT, R11.reuse, R8, PT ;  /* 0x000000080b00720c */ /* 0x040fe20003f84070 */
[C---:B------:R-:W-:Y:S02]  /*3360*/  IMAD R58, R11.reuse, R3, R58 ;  /* 0x000000030b3a7224 */ /* 0x040fe400078e023a */
[----:B------:R-:W-:Y:S02]  /*3370*/  IMAD.MOV R7, RZ, RZ, -R7 ;  /* 0x000000ffff077224 */ /* 0x000fe400078e0a07 */
[----:B------:R-:W-:-:S02]  /*3380*/  IMAD R57, R11, R6, R10 ;  /* 0x000000060b397224 */ /* 0x000fc400078e020a */
[C---:B------:R-:W-:Y:S01]  /*3390*/  IMAD R6, R11.reuse, R7, R16 ;  /* 0x000000070b067224 */ /* 0x040fe200078e0210 */
[----:B------:R-:W-:Y:S01]  /*33a0*/  IABS R16, R15 ;  /* 0x0000000f00107213 */ /* 0x000fe20000000000 */
[--C-:B------:R-:W-:Y:S02]  /*33b0*/  @!P5 IMAD.IADD R4, R4, 0x1, -R11.reuse ;  /* 0x000000010404d824 */ /* 0x100fe400078e0a0b */
[----:B------:R-:W-:Y:S02]  /*33c0*/  VIADD R17, R12, 0x6e ;  /* 0x0000006e0c117836 */ /* 0x000fe40000000000 */
[----:B------:R-:W-:Y:S01]  /*33d0*/  @!P4 IMAD.IADD R8, R8, 0x1, -R11 ;  /* 0x000000010808c824 */ /* 0x000fe200078e0a0b */
[C---:B------:R-:W-:Y:S01]  /*33e0*/  ISETP.GT.U32.AND P4, PT, R11.reuse, R58, PT ;  /* 0x0000003a0b00720c */ /* 0x040fe20003f84070 */
[----:B------:R-:W-:Y:S01]  /*33f0*/  @!P6 IMAD.MOV R59, RZ, RZ, -R59 ;  /* 0x000000ffff3be224 */ /* 0x000fe200078e0a3b */
[----:B------:R-:W-:Y:S01]  /*3400*/  ISETP.GT.U32.AND P5, PT, R11, R4, PT ;  /* 0x000000040b00720c */ /* 0x000fe20003fa4070 */
[----:B0-----:R-:W-:Y:S01]  /*3410*/  IMAD.MOV.U32 R0, RZ, RZ, R8 ;  /* 0x000000ffff007224 */ /* 0x001fe200078e0008 */
[----:B------:R-:W-:-:S02]  /*3420*/  IABS R10, R17 ;  /* 0x00000011000a7213 */ /* 0x000fc40000000000 */
[----:B------:R-:W-:Y:S01]  /*3430*/  ISETP.GE.AND P6, PT, R9, RZ, PT ;  /* 0x000000ff0900720c */ /* 0x000fe20003fc6270 */
[----:B------:R-:W-:Y:S01]  /*3440*/  @!P1 IMAD.MOV R0, RZ, RZ, -R0 ;  /* 0x000000ffff009224 */ /* 0x000fe200078e0a00 */
[----:B------:R-:W-:Y:S01]  /*3450*/  ISETP.GT.U32.AND P1, PT, R11, R6, PT ;  /* 0x000000060b00720c */ /* 0x000fe20003f24070 */
[----:B------:R-:W-:Y:S01]  /*3460*/  IMAD.HI.U32 R3, R13, R10, RZ ;  /* 0x0000000a0d037227 */ /* 0x000fe200078e00ff */
[----:B------:R-:W-:Y:S02]  /*3470*/  LOP3.LUT R9, R14, 0x74, RZ, 0xfc, !PT ;  /* 0x000000740e097812 */ /* 0x000fe400078efcff */
[----:B------:R0:W-:Y:S01]  /*3480*/  STL [R1+0x324], R0 ;  /* 0x0003240001007387 */ /* 0x0001e20000100800 */
[--C-:B------:R-:W-:Y:S01]  /*3490*/  @!P4 IMAD.IADD R58, R58, 0x1, -R11.reuse ;  /* 0x000000013a3ac824 */ /* 0x100fe200078e0a0b */
[----:B------:R-:W-:Y:S01]  /*34a0*/  IABS R7, R9 ;  /* 0x0000000900077213 */ /* 0x000fe20000000000 */
[----:B------:R-:W-:Y:S01]  /*34b0*/  @!P5 IMAD.IADD R4, R4, 0x1, -R11 ;  /* 0x000000010404d824 */ /* 0x000fe200078e0a0b */
[C---:B------:R-:W-:Y:S01]  /*34c0*/  ISETP.GT.U32.AND P5, PT, R11.reuse, R57, PT ;  /* 0x000000390b00720c */ /* 0x040fe20003fa4070 */
[----:B------:R-:W-:Y:S01]  /*34d0*/  IMAD.MOV R3, RZ, RZ, -R3 ;  /* 0x000000ffff037224 */ /* 0x000fe200078e0a03 */
[----:B------:R-:W-:-:S03]  /*34e0*/  ISETP.GT.U32.AND P4, PT, R11, R58, PT ;  /* 0x0000003a0b00720c */ /* 0x000fc60003f84070 */
[----:B------:R-:W-:Y:S02]  /*34f0*/  @!P1 IMAD.IADD R6, R6, 0x1, -R11 ;  /* 0x0000000106069824 */ /* 0x000fe400078e0a0b */
[----:B0-----:R-:W-:Y:S02]  /*3500*/  IMAD.MOV.U32 R0, RZ, RZ, R4 ;  /* 0x000000ffff007224 */ /* 0x001fe400078e0004 */
[C---:B------:R-:W-:Y:S01]  /*3510*/  IMAD R8, R11.reuse, R3, R10 ;  /* 0x000000030b087224 */ /* 0x040fe200078e020a */
[----:B------:R-:W-:Y:S01]  /*3520*/  ISETP.GT.U32.AND P1, PT, R11, R6, PT ;  /* 0x000000060b00720c */ /* 0x000fe20003f24070 */
[----:B------:R-:W-:Y:S02]  /*3530*/  IMAD.MOV.U32 R10, RZ, RZ, R7 ;  /* 0x000000ffff0a7224 */ /* 0x000fe400078e0007 */
[----:B------:R-:W-:-:S04]  /*3540*/  IMAD.HI.U32 R4, R13, R16, RZ ;  /* 0x000000100d047227 */ /* 0x000fc800078e00ff */
[----:B------:R-:W-:-:S04]  /*3550*/  IMAD.HI.U32 R3, R13, R56, RZ ;  /* 0x000000380d037227 */ /* 0x000fc800078e00ff */
[----:B------:R-:W-:Y:S01]  /*3560*/  @!P4 IMAD.IADD R58, R58, 0x1, -R11 ;  /* 0x000000013a3ac824 */ /* 0x000fe200078e0a0b */
[----:B------:R-:W-:Y:S01]  /*3570*/  ISETP.GT.U32.AND P4, PT, R11, R8, PT ;  /* 0x000000080b00720c */ /* 0x000fe20003f84070 */
[----:B------:R-:W-:-:S04]  /*3580*/  IMAD.HI.U32 R7, R13, R10, RZ ;  /* 0x0000000a0d077227 */ /* 0x000fc800078e00ff */
[----:B------:R-:W-:Y:S02]  /*3590*/  IMAD.MOV R4, RZ, RZ, -R4 ;  /* 0x000000ffff047224 */ /* 0x000fe400078e0a04 */
[----:B------:R-:W-:Y:S01]  /*35a0*/  @!P3 IMAD.MOV R0, RZ, RZ, -R0 ;  /* 0x000000ffff00b224 */ /* 0x000fe200078e0a00 */
[----:B------:R-:W-:Y:S01]  /*35b0*/  ISETP.GE.AND P3, PT, R17, RZ, PT ;  /* 0x000000ff1100720c */ /* 0x000fe20003f66270 */
[----:B------:R-:W-:Y:S01]  /*35c0*/  IMAD.MOV R3, RZ, RZ, -R3 ;  /* 0x000000ffff037224 */ /* 0x000fe200078e0a03 */
[C---:B------:R-:W-:Y:S01]  /*35d0*/  LOP3.LUT R17, R14.reuse, 0x82, RZ, 0xfc, !PT ;  /* 0x000000820e117812 */ /* 0x040fe200078efcff */
[----:B------:R-:W-:Y:S01]  /*35e0*/  IMAD.MOV R7, RZ, RZ, -R7 ;  /* 0x000000ffff077224 */ /* 0x000fe200078e0a07 */
[----:B------:R0:W-:Y:S01]  /*35f0*/  STL [R1+0x32c], R0 ;  /* 0x00032c0001007387 */ /* 0x0001e20000100800 */
[----:B------:R-:W-:Y:S01]  /*3600*/  IMAD R55, R11, R4, R16 ;  /* 0x000000040b377224 */ /* 0x000fe200078e0210 */
[----:B------:R-:W-:Y:S01]  /*3610*/  LOP3.LUT R16, R14, 0x76, RZ, 0xfc, !PT ;  /* 0x000000760e107812 */ /* 0x000fe200078efcff */
[----:B------:R-:W-:-:S02]  /*3620*/  @!P1 IMAD.IADD R6, R6, 0x1, -R11 ;  /* 0x0000000106069824 */ /* 0x000fc400078e0a0b */
[C---:B------:R-:W-:Y:S01]  /*3630*/  IMAD R56, R11.reuse, R3, R56 ;  /* 0x000000030b387224 */ /* 0x040fe200078e0238 */
[C---:B------:R-:W-:Y:S01]  /*3640*/  ISETP.GT.U32.AND P1, PT, R11.reuse, R55, PT ;  /* 0x000000370b00720c */ /* 0x040fe20003f24070 */
[C---:B------:R-:W-:Y:S01]  /*3650*/  IMAD R4, R11.reuse, R7, R10 ;  /* 0x000000070b047224 */ /* 0x040fe200078e020a */
[----:B------:R-:W-:Y:S01]  /*3660*/  IABS R10, R16 ;  /* 0x00000010000a7213 */ /* 0x000fe20000000000 */
[----:B------:R-:W-:Y:S01]  /*3670*/  @!P0 IMAD.MOV R58, RZ, RZ, -R58 ;  /* 0x000000ffff3a8224 */ /* 0x000fe200078e0a3a */
[C---:B------:R-:W-:Y:S01]  /*3680*/  ISETP.GT.U32.AND P0, PT, R11.reuse, R56, PT ;  /* 0x000000380b00720c */ /* 0x040fe20003f04070 */
[----:B0-----:R-:W-:Y:S01]  /*3690*/  IMAD.MOV.U32 R0, RZ, RZ, R6 ;  /* 0x000000ffff007224 */ /* 0x001fe200078e0006 */
[----:B------:R-:W-:Y:S01]  /*36a0*/  LOP3.LUT R6, R14, 0x78, RZ, 0xfc, !PT ;  /* 0x000000780e067812 */ /* 0x000fe200078efcff */
[----:B------:R-:W-:Y:S01]  /*36b0*/  @!P4 IMAD.IADD R8, R8, 0x1, -R11 ;  /* 0x000000010808c824 */ /* 0x000fe200078e0a0b */
[----:B------:R-:W-:Y:S01]  /*36c0*/  LOP3.LUT R7, R14, 0x7a, RZ, 0xfc, !PT ;  /* 0x0000007a0e077812 */ /* 0x000fe200078efcff */
[----:B------:R-:W-:Y:S01]  /*36d0*/  @!P6 IMAD.MOV R0, RZ, RZ, -R0 ;  /* 0x000000ffff00e224 */ /* 0x000fe200078e0a00 */
[----:B------:R-:W-:Y:S01]  /*36e0*/  ISETP.GT.U32.AND P6, PT, R11, R4, PT ;  /* 0x000000040b00720c */ /* 0x000fe20003fc4070 */
[----:B------:R-:W-:Y:S01]  /*36f0*/  IMAD.HI.U32 R3, R13, R10, RZ ;  /* 0x0000000a0d037227 */ /* 0x000fe200078e00ff */
[----:B------:R-:W-:-:S02]  /*3700*/  ISETP.GT.U32.AND P4, PT, R11, R8, PT ;  /* 0x000000080b00720c */ /* 0x000fc40003f84070 */
[----:B------:R-:W-:Y:S01]  /*3710*/  IABS R54, R6 ;  /* 0x0000000600367213 */ /* 0x000fe20000000000 */
[--C-:B------:R-:W-:Y:S01]  /*3720*/  @!P1 IMAD.IADD R55, R55, 0x1, -R11.reuse ;  /* 0x0000000137379824 */ /* 0x100fe200078e0a0b */
[----:B------:R0:W-:Y:S01]  /*3730*/  STL [R1+0x344], R0 ;  /* 0x0003440001007387 */ /* 0x0001e20000100800 */
[----:B------:R-:W-:Y:S02]  /*3740*/  @!P5 IMAD.IADD R57, R57, 0x1, -R11 ;  /* 0x000000013939d824 */ /* 0x000fe400078e0a0b */
[----:B------:R-:W-:Y:S02]  /*3750*/  IMAD.MOV R3, RZ, RZ, -R3 ;  /* 0x000000ffff037224 */ /* 0x000fe400078e0a03 */
[--C-:B------:R-:W-:Y:S01]  /*3760*/  @!P0 IMAD.IADD R56, R56, 0x1, -R11.reuse ;  /* 0x0000000138388824 */ /* 0x100fe200078e0a0b */
[C---:B------:R-:W-:Y:S01]  /*3770*/  ISETP.GT.U32.AND P5, PT, R11.reuse, R57, PT ;  /* 0x000000390b00720c */ /* 0x040fe20003fa4070 */
[----:B------:R-:W-:Y:S01]  /*3780*/  @!P6 IMAD.IADD R4, R4, 0x1, -R11 ;  /* 0x000000010404e824 */ /* 0x000fe200078e0a0b */
[C---:B------:R-:W-:Y:S01]  /*3790*/  ISETP.GT.U32.AND P6, PT, R11.reuse, R55, PT ;  /* 0x000000370b00720c */ /* 0x040fe20003fc4070 */
[C---:B------:R-:W-:Y:S01]  /*37a0*/  IMAD R10, R11.reuse, R3, R10 ;  /* 0x000000030b0a7224 */ /* 0x040fe200078e020a */
[----:B------:R-:W-:Y:S01]  /*37b0*/  ISETP.GT.U32.AND P1, PT, R11, R56, PT ;  /* 0x000000380b00720c */ /* 0x000fe20003f24070 */
[----:B------:R-:W-:Y:S01]  /*37c0*/  IMAD.HI.U32 R3, R13, R54, RZ ;  /* 0x000000360d037227 */ /* 0x000fe200078e00ff */
[----:B------:R-:W-:-:S03]  /*37d0*/  ISETP.GE.AND P0, PT, R16, RZ, PT ;  /* 0x000000ff1000720c */ /* 0x000fc60003f06270 */
[----:B------:R-:W-:Y:S01]  /*37e0*/  @!P4 IMAD.IADD R8, R8, 0x1, -R11 ;  /* 0x000000010808c824 */ /* 0x000fe200078e0a0b */
[----:B------:R-:W-:Y:S01]  /*37f0*/  ISETP.GE.AND P4, PT, R9, RZ, PT ;  /* 0x000000ff0900720c */ /* 0x000fe20003f86270 */
[----:B------:R-:W-:Y:S02]  /*3800*/  IMAD.MOV R3, RZ, RZ, -R3 ;  /* 0x000000ffff037224 */ /* 0x000fe400078e0a03 */
[----:B0-----:R-:W-:Y:S01]  /*3810*/  IMAD.MOV.U32 R0, RZ, RZ, R8 ;  /* 0x000000ffff007224 */ /* 0x001fe200078e0008 */
[----:B------:R-:W-:Y:S01]  /*3820*/  IABS R8, R7 ;  /* 0x0000000700087213 */ /* 0x000fe20000000000 */
[C---:B------:R-:W-:Y:S02]  /*3830*/  IMAD R54, R11.reuse, R3, R54 ;  /* 0x000000030b367224 */ /* 0x040fe400078e0236 */
[----:B------:R-:W-:Y:S01]  /*3840*/  @!P3 IMAD.MOV R0, RZ, RZ, -R0 ;  /* 0x000000ffff00b224 */ /* 0x000fe200078e0a00 */
[----:B------:R-:W-:Y:S01]  /*3850*/  ISETP.GT.U32.AND P3, PT, R11, R4, PT ;  /* 0x000000040b00720c */ /* 0x000fe20003f64070 */
[--C-:B------:R-:W-:Y:S01]  /*3860*/  @!P6 IMAD.IADD R55, R55, 0x1, -R11.reuse ;  /* 0x000000013737e824 */ /* 0x100fe200078e0a0b */
[----:B------:R-:W-:Y:S01]  /*3870*/  ISETP.GT.U32.AND P6, PT, R11, R54, PT ;  /* 0x000000360b00720c */ /* 0x000fe20003fc4070 */
[--C-:B------:R-:W-:Y:S01]  /*3880*/  @!P5 IMAD.IADD R57, R57, 0x1, -R11.reuse ;  /* 0x000000013939d824 */ /* 0x100fe200078e0a0b */
[----:B------:R-:W-:Y:S01]  /*3890*/  ISETP.GE.AND P5, PT, R18, RZ, PT ;  /* 0x000000ff1200720c */ /* 0x000fe20003fa6270 */
[----:B------:R-:W-:Y:S01]  /*38a0*/  @!P1 IMAD.IADD R56, R56, 0x1, -R11 ;  /* 0x0000000138389824 */ /* 0x000fe200078e0a0b */
[----:B------:R-:W-:Y:S01]  /*38b0*/  ISETP.GT.U32.AND P1, PT, R11, R10, PT ;  /* 0x0000000a0b00720c */ /* 0x000fe20003f24070 */
[----:B------:R-:W-:Y:S01]  /*38c0*/  @!P2 IMAD.MOV R57, RZ, RZ, -R57 ;  /* 0x000000ffff39a224 */ /* 0x000fe200078e0a39 */
[----:B------:R-:W-:Y:S01]  /*38d0*/  ISETP.GE.AND P2, PT, R15, RZ, PT ;  /* 0x000000ff0f00720c */ /* 0x000fe20003f46270 */
[----:B------:R-:W-:Y:S01]  /*38e0*/  VIADD R9, R12, 0x7e ;  /* 0x0000007e0c097836 */ /* 0x000fe20000000000 */
[----:B------:R-:W-:Y:S01]  /*38f0*/  LOP3.LUT R15, R14, 0x7c, RZ, 0xfc, !PT ;  /* 0x0000007c0e0f7812 */ /* 0x000fe200078efcff */
[C---:B------:R-:W-:Y:S01]  /*3900*/  IMAD.HI.U32 R3, R13.reuse, R8, RZ ;  /* 0x000000080d037227 */ /* 0x040fe200078e00ff */
[----:B------:R0:W-:Y:S02]  /*3910*/  STL [R1+0x34c], R0 ;  /* 0x00034c0001007387 */ /* 0x0001e40000100800 */
[----:B------:R-:W-:Y:S01]  /*3920*/  IABS R16, R15 ;  /* 0x0000000f00107213 */ /* 0x000fe20000000000 */
[--C-:B------:R-:W-:Y:S01]  /*3930*/  @!P3 IMAD.IADD R4, R4, 0x1, -R11.reuse ;  /* 0x000000010404b824 */ /* 0x100fe200078e0a0b */
[----:B------:R-:W-:Y:S01]  /*3940*/  IABS R18, R9 ;  /* 0x0000000900127213 */ /* 0x000fe20000000000 */
[----:B------:R-:W-:Y:S01]  /*3950*/  @!P6 IMAD.IADD R54, R54, 0x1, -R11 ;  /* 0x000000013636e824 */ /* 0x000fe200078e0a0b */
[----:B------:R-:W-:Y:S01]  /*3960*/  ISETP.GE.AND P3, PT, R6, RZ, PT ;  /* 0x000000ff0600720c */ /* 0x000fe20003f66270 */
[----:B------:R-:W-:-:S03]  /*3970*/  IMAD.HI.U32 R6, R13, R16, RZ ;  /* 0x000000100d067227 */ /* 0x000fc600078e00ff */
[----:B------:R-:W-:Y:S01]  /*3980*/  ISETP.GT.U32.AND P6, PT, R11, R54, PT ;  /* 0x000000360b00720c */ /* 0x000fe20003fc4070 */
[----:B------:R-:W-:Y:S02]  /*3990*/  IMAD.MOV R3, RZ, RZ, -R3 ;  /* 0x000000ffff037224 */ /* 0x000fe400078e0a03 */
[----:B------:R-:W-:Y:S01]  /*39a0*/  @!P1 IMAD.IADD R10, R10, 0x1, -R11 ;  /* 0x000000010a0a9824 */ /* 0x000fe200078e0a0b */
[----:B------:R-:W-:Y:S01]  /*39b0*/  ISETP.GE.AND P1, PT, R7, RZ, PT ;  /* 0x000000ff0700720c */ /* 0x000fe20003f26270 */
[----:B------:R-:W-:-:S04]  /*39c0*/  IMAD.HI.U32 R7, R13, R18, RZ ;  /* 0x000000120d077227 */ /* 0x000fc800078e00ff */
[----:B------:R-:W-:Y:S02]  /*39d0*/  IMAD.MOV R6, RZ, RZ, -R6 ;  /* 0x000000ffff067224 */ /* 0x000fe400078e0a06 */
[C---:B------:R-:W-:Y:S02]  /*39e0*/  IMAD R53, R11.reuse, R3, R8 ;  /* 0x000000030b357224 */ /* 0x040fe400078e0208 */
[----:B------:R-:W-:Y:S02]  /*39f0*/  IMAD.MOV R7, RZ, RZ, -R7 ;  /* 0x000000ffff077224 */ /* 0x000fe400078e0a07 */
[C---:B------:R-:W-:Y:S01]  /*3a00*/  IMAD R6, R11.reuse, R6, R16 ;  /* 0x000000060b067224 */ /* 0x040fe200078e0210 */
[----:B------:R-:W-:Y:S01]  /*3a10*/  IABS R16, R17 ;  /* 0x0000001100107213 */ /* 0x000fe20000000000 */
[----:B0-----:R-:W-:Y:S02]  /*3a20*/  IMAD.MOV.U32 R0, RZ, RZ, R4 ;  /* 0x000000ffff007224 */ /* 0x001fe400078e0004 */
[----:B------:R-:W-:Y:S01]  /*3a30*/  @!P2 IMAD.MOV R55, RZ, RZ, -R55 ;  /* 0x000000ffff37a224 */ /* 0x000fe200078e0a37 */
[C---:B------:R-:W-:Y:S01]  /*3a40*/  ISETP.GT.U32.AND P2, PT, R11.reuse, R53, PT ;  /* 0x000000350b00720c */ /* 0x040fe20003f44070 */
[C---:B------:R-:W-:Y:S01]  /*3a50*/  IMAD R8, R11.reuse, R7, R18 ;  /* 0x000000070b087224 */ /* 0x040fe200078e0212 */
[----:B------:R-:W-:Y:S01]  /*3a60*/  LOP3.LUT R18, R14, 0x80, RZ, 0xfc, !PT ;  /* 0x000000800e127812 */ /* 0x000fe200078efcff */
[----:B------:R-:W-:Y:S01]  /*3a70*/  @!P4 IMAD.MOV R0, RZ, RZ, -R0 ;  /* 0x000000ffff00c224 */ /* 0x000fe200078e0a00 */
[C---:B------:R-:W-:Y:S01]  /*3a80*/  ISETP.GT.U32.AND P4, PT, R11.reuse, R6, PT ;  /* 0x000000060b00720c */ /* 0x040fe20003f84070 */
[--C-:B------:R-:W-:Y:S01]  /*3a90*/  @!P6 IMAD.IADD R54, R54, 0x1, -R11.reuse ;  /* 0x000000013636e824 */ /* 0x100fe200078e0a0b */
[C---:B------:R-:W-:Y:S01]  /*3aa0*/  ISETP.GT.U32.AND P6, PT, R11.reuse, R8, PT ;  /* 0x000000080b00720c */ /* 0x040fe20003fc4070 */
[----:B------:R-:W-:Y:S01]  /*3ab0*/  @!P5 IMAD.MOV R56, RZ, RZ, -R56 ;  /* 0x000000ffff38d224 */ /* 0x000fe200078e0a38 */
[----:B------:R-:W-:Y:S01]  /*3ac0*/  IABS R52, R18 ;  /* 0x0000001200347213 */ /* 0x000fe20000000000 */
[----:B------:R0:W-:Y:S01]  /*3ad0*/  STL [R1+0x364], R0 ;  /* 0x0003640001007387 */ /* 0x0001e20000100800 */
[----:B------:R-:W-:Y:S01]  /*3ae0*/  ISETP.GT.U32.AND P5, PT, R11, R10, PT ;  /* 0x0000000a0b00720c */ /* 0x000fe20003fa4070 */
[----:B------:R-:W-:Y:S01]  /*3af0*/  @!P3 IMAD.MOV R54, RZ, RZ, -R54 ;  /* 0x000000ffff36b224 */ /* 0x000fe200078e0a36 */
[----:B------:R-:W-:Y:S01]  /*3b00*/  LOP3.LUT R7, R14, 0x84, RZ, 0xfc, !PT ;  /* 0x000000840e077812 */ /* 0x000fe200078efcff */
[----:B------:R-:W-:Y:S01]  /*3b10*/  @!P2 IMAD.IADD R53, R53, 0x1, -R11 ;  /* 0x000000013535a824 */ /* 0x000fe200078e0a0b */
[----:B------:R-:W-:Y:S01]  /*3b20*/  ISETP.GE.AND P2, PT, R9, RZ, PT ;  /* 0x000000ff0900720c */ /* 0x000fe20003f46270 */
[----:B------:R-:W-:-:S04]  /*3b30*/  IMAD.HI.U32 R3, R13, R52, RZ ;  /* 0x000000340d037227 */ /* 0x000fc800078e00ff */
[--C-:B------:R-:W-:Y:S01]  /*3b40*/  @!P4 IMAD.IADD R6, R6, 0x1, -R11.reuse ;  /* 0x000000010606c824 */ /* 0x100fe200078e0a0b */
[C---:B------:R-:W-:Y:S01]  /*3b50*/  ISETP.GT.U32.AND P4, PT, R11.reuse, R53, PT ;  /* 0x000000350b00720c */ /* 0x040fe20003f84070 */
[----:B------:R-:W-:Y:S02]  /*3b60*/  @!P6 IMAD.IADD R8, R8, 0x1, -R11 ;  /* 0x000000010808e824 */ /* 0x000fe400078e0a0b */
[----:B------:R-:W-:Y:S01]  /*3b70*/  IMAD.MOV R4, RZ, RZ, -R3 ;  /* 0x000000ffff047224 */ /* 0x000fe200078e0a03 */
[----:B------:R-:W-:Y:S01]  /*3b80*/  ISETP.GT.U32.AND P6, PT, R11, R6, PT ;  /* 0x000000060b00720c */ /* 0x000fe20003fc4070 */
[----:B------:R-:W-:-:S04]  /*3b90*/  IMAD.HI.U32 R3, R13, R16, RZ ;  /* 0x000000100d037227 */ /* 0x000fc800078e00ff */
[----:B------:R-:W-:Y:S01]  /*3ba0*/  IMAD R52, R11, R4, R52 ;  /* 0x000000040b347224 */ /* 0x000fe200078e0234 */
[----:B------:R-:W-:Y:S01]  /*3bb0*/  IABS R4, R7 ;  /* 0x0000000700047213 */ /* 0x000fe20000000000 */
[----:B------:R-:W-:Y:S02]  /*3bc0*/  IMAD.MOV R3, RZ, RZ, -R3 ;  /* 0x000000ffff037224 */ /* 0x000fe400078e0a03 */
[--C-:B------:R-:W-:Y:S01]  /*3bd0*/  @!P4 IMAD.IADD R53, R53, 0x1, -R11.reuse ;  /* 0x000000013535c824 */ /* 0x100fe200078e0a0b */
[C---:B------:R-:W-:Y:S01]  /*3be0*/  ISETP.GT.U32.AND P4, PT, R11.reuse, R52, PT ;  /* 0x000000340b00720c */ /* 0x040fe20003f84070 */
[C---:B------:R-:W-:Y:S01]  /*3bf0*/  IMAD R51, R11.reuse, R3, R16 ;  /* 0x000000030b337224 */ /* 0x040fe200078e0210 */
[----:B------:R-:W-:Y:S01]  /*3c00*/  LOP3.LUT R16, R14, 0x88, RZ, 0xfc, !PT ;  /* 0x000000880e107812 */ /* 0x000fe200078efcff */
[--C-:B------:R-:W-:Y:S02]  /*3c10*/  @!P6 IMAD.IADD R6, R6, 0x1, -R11.reuse ;  /* 0x000000010606e824 */ /* 0x100fe400078e0a0b */
[----:B------:R-:W-:Y:S01]  /*3c20*/  @!P5 IMAD.IADD R10, R10, 0x1, -R11 ;  /* 0x000000010a0ad824 */ /* 0x000fe200078e0a0b */
[----:B------:R-:W-:Y:S01]  /*3c30*/  ISETP.GT.U32.AND P6, PT, R11, R51, PT ;  /* 0x000000330b00720c */ /* 0x000fe20003fc4070 */
[----:B------:R-:W-:Y:S01]  /*3c40*/  IMAD.HI.U32 R3, R13, R4, RZ ;  /* 0x000000040d037227 */ /* 0x000fe200078e00ff */
[----:B------:R-:W-:-:S02]  /*3c50*/  ISETP.GE.AND P5, PT, R15, RZ, PT ;  /* 0x000000ff0f00720c */ /* 0x000fc40003fa6270 */
[----:B------:R-:W-:Y:S01]  /*3c60*/  LOP3.LUT R15, R14, 0x86, RZ, 0xfc, !PT ;  /* 0x000000860e0f7812 */ /* 0x000fe200078efcff */
[----:B0-----:R-:W-:Y:S01]  /*3c70*/  IMAD.MOV.U32 R0, RZ, RZ, R10 ;  /* 0x000000ffff007224 */ /* 0x001fe200078e000a */
[----:B------:R-:W-:Y:S01]  /*3c80*/  IABS R50, R16 ;  /* 0x0000001000327213 */ /* 0x000fe20000000000 */
[----:B------:R-:W-:Y:S01]  /*3c90*/  @!P4 IMAD.IADD R52, R52, 0x1, -R11 ;  /* 0x000000013434c824 */ /* 0x000fe200078e0a0b */
[----:B------:R-:W-:Y:S01]  /*3ca0*/  IABS R10, R15 ;  /* 0x0000000f000a7213 */ /* 0x000fe20000000000 */
[----:B------:R-:W-:Y:S01]  /*3cb0*/  IMAD.MOV R9, RZ, RZ, -R3 ;  /* 0x000000ffff097224 */ /* 0x000fe200078e0a03 */
[----:B------:R-:W-:Y:S01]  /*3cc0*/  ISETP.GE.AND P4, PT, R17, RZ, PT ;  /* 0x000000ff1100720c */ /* 0x000fe20003f86270 */
[----:B------:R-:W-:Y:S01]  /*3cd0*/  @!P0 IMAD.MOV R0, RZ, RZ, -R0 ;  /* 0x000000ffff008224 */ /* 0x000fe200078e0a00 */
[----:B------:R-:W-:Y:S01]  /*3ce0*/  ISETP.GT.U32.AND P0, PT, R11, R8, PT ;  /* 0x000000080b00720c */ /* 0x000fe20003f04070 */
[----:B------:R-:W-:Y:S01]  /*3cf0*/  @!P6 IMAD.IADD R51, R51, 0x1, -R11 ;  /* 0x000000013333e824 */ /* 0x000fe200078e0a0b */
[----:B------:R-:W-:Y:S01]  /*3d00*/  ISETP.GT.U32.AND P6, PT, R11, R52, PT ;  /* 0x000000340b00720c */ /* 0x000fe20003fc4070 */
[----:B------:R-:W-:Y:S01]  /*3d10*/  IMAD.HI.U32 R3, R13, R10, RZ ;  /* 0x0000000a0d037227 */ /* 0x000fe200078e00ff */
[----:B------:R0:W-:Y:S03]  /*3d20*/  STL [R1+0x36c], R0 ;  /* 0x00036c0001007387 */ /* 0x0001e60000100800 */
[----:B------:R-:W-:-:S02]  /*3d30*/  IMAD R4, R11, R9, R4 ;  /* 0x000000090b047224 */ /* 0x000fc400078e0204 */
[----:B------:R-:W-:Y:S02]  /*3d40*/  IMAD.MOV R9, RZ, RZ, -R3 ;  /* 0x000000ffff097224 */ /* 0x000fe400078e0a03 */
[----:B------:R-:W-:Y:S01]  /*3d50*/  IMAD.MOV.U32 R19, RZ, RZ, R6 ;  /* 0x000000ffff137224 */ /* 0x000fe200078e0006 */
[C---:B------:R-:W-:Y:S01]  /*3d60*/  ISETP.GT.U32.AND P3, PT, R11.reuse, R4, PT ;  /* 0x000000040b00720c */ /* 0x040fe20003f64070 */
[C---:B------:R-:W-:Y:S02]  /*3d70*/  IMAD R6, R11.reuse, R9, R10 ;  /* 0x000000090b067224 */ /* 0x040fe400078e020a */
[----:B------:R-:W-:Y:S01]  /*3d80*/  @!P1 IMAD.MOV R53, RZ, RZ, -R53 ;  /* 0x000000ffff359224 */ /* 0x000fe200078e0a35 */
[C---:B------:R-:W-:Y:S01]  /*3d90*/  ISETP.GT.U32.AND P1, PT, R11.reuse, R51, PT ;  /* 0x000000330b00720c */ /* 0x040fe20003f24070 */
[----:B------:R-:W-:Y:S01]  /*3da0*/  @!P6 IMAD.IADD R52, R52, 0x1, -R11 ;  /* 0x000000013434e824 */ /* 0x000fe200078e0a0b */
[----:B------:R-:W-:Y:S01]  /*3db0*/  ISETP.GT.U32.AND P6, PT, R11, R6, PT ;  /* 0x000000060b00720c */ /* 0x000fe20003fc4070 */
[----:B------:R-:W-:Y:S01]  /*3dc0*/  @!P5 IMAD.MOV R19, RZ, RZ, -R19 ;  /* 0x000000ffff13d224 */ /* 0x000fe200078e0a13 */
[----:B------:R-:W-:Y:S01]  /*3dd0*/  ISETP.GE.AND P5, PT, R7, RZ, PT ;  /* 0x000000ff0700720c */ /* 0x000fe20003fa6270 */
[----:B------:R-:W-:Y:S01]  /*3de0*/  @!P0 IMAD.IADD R8, R8, 0x1, -R11 ;  /* 0x0000000108088824 */ /* 0x000fe200078e0a0b */
[----:B------:R-:W-:Y:S01]  /*3df0*/  LOP3.LUT R7, R14, 0x8a, RZ, 0xfc, !PT ;  /* 0x0000008a0e077812 */ /* 0x000fe200078efcff */
[----:B------:R-:W-:Y:S01]  /*3e00*/  IMAD.HI.U32 R3, R13, R50, RZ ;  /* 0x000000320d037227 */ /* 0x000fe200078e00ff */
[----:B------:R-:W-:Y:S01]  /*3e10*/  ISETP.GE.AND P0, PT, R18, RZ, PT ;  /* 0x000000ff1200720c */ /* 0x000fe20003f06270 */
[----:B------:R-:W-:Y:S02]  /*3e20*/  STL [R1+0x384], R19 ;  /* 0x0003841301007387 */ /* 0x000fe40000100800 */
[----:B0-----:R-:W-:Y:S01]  /*3e30*/  IMAD.MOV.U32 R0, RZ, RZ, R8 ;  /* 0x000000ffff007224 */ /* 0x001fe200078e0008 */
[----:B------:R-:W-:Y:S01]  /*3e40*/  IABS R8, R7 ;  /* 0x0000000700087213 */ /* 0x000fe20000000000 */
[----:B------:R-:W-:-:S02]  /*3e50*/  IMAD.MOV R3, RZ, RZ, -R3 ;  /* 0x000000ffff037224 */ /* 0x000fc400078e0a03 */
[--C-:B------:R-:W-:Y:S01]  /*3e60*/  @!P3 IMAD.IADD R4, R4, 0x1, -R11.reuse ;  /* 0x000000010404b824 */ /* 0x100fe200078e0a0b */
[----:B------:R-:W-:Y:S01]  /*3e70*/  ISETP.GE.AND P3, PT, R7, RZ, PT ;  /* 0x000000ff0700720c */ /* 0x000fe20003f66270 */
[--C-:B------:R-:W-:Y:S01]  /*3e80*/  @!P1 IMAD.IADD R51, R51, 0x1, -R11.reuse ;  /* 0x0000000133339824 */ /* 0x100fe200078e0a0b */
[----:B------:R-:W-:Y:S01]  /*3e90*/  ISETP.GE.AND P1, PT, R16, RZ, PT ;  /* 0x000000ff1000720c */ /* 0x000fe20003f26270 */
[C---:B------:R-:W-:Y:S01]  /*3ea0*/  IMAD R50, R11.reuse, R3, R50 ;  /* 0x000000030b327224 */ /* 0x040fe200078e0232 */
[----:B------:R-:W-:Y:S01]  /*3eb0*/  LOP3.LUT R3, R14, 0x90, RZ, 0xfc, !PT ;  /* 0x000000900e037812 */ /* 0x000fe200078efcff */
[----:B------:R-:W-:Y:S01]  /*3ec0*/  @!P6 IMAD.IADD R6, R6, 0x1, -R11 ;  /* 0x000000010606e824 */ /* 0x000fe200078e0a0b */
[----:B------:R-:W-:Y:S01]  /*3ed0*/  ISETP.GT.U32.AND P6, PT, R11, R4, PT ;  /* 0x000000040b00720c */ /* 0x000fe20003fc4070 */
[----:B------:R-:W-:Y:S01]  /*3ee0*/  IMAD.HI.U32 R7, R13, R8, RZ ;  /* 0x000000080d077227 */ /* 0x000fe200078e00ff */
[----:B------:R-:W-:-:S03]  /*3ef0*/  IABS R48, R3 ;  /* 0x0000000300307213 */ /* 0x000fc60000000000 */
[----:B------:R-:W-:Y:S01]  /*3f00*/  @!P4 IMAD.MOV R51, RZ, RZ, -R51 ;  /* 0x000000ffff33c224 */ /* 0x000fe200078e0a33 */
[C---:B------:R-:W-:Y:S01]  /*3f10*/  ISETP.GT.U32.AND P4, PT, R11.reuse, R50, PT ;  /* 0x000000320b00720c */ /* 0x040fe20003f84070 */
[----:B------:R-:W-:Y:S02]  /*3f20*/  IMAD.MOV R7, RZ, RZ, -R7 ;  /* 0x000000ffff077224 */ /* 0x000fe400078e0a07 */
[----:B------:R-:W-:Y:S01]  /*3f30*/  @!P0 IMAD.MOV R52, RZ, RZ, -R52 ;  /* 0x000000ffff348224 */ /* 0x000fe200078e0a34 */
[----:B------:R-:W-:Y:S01]  /*3f40*/  ISETP.GT.U32.AND P0, PT, R11, R6, PT ;  /* 0x000000060b00720c */ /* 0x000fe20003f04070 */
[----:B------:R-:W-:Y:S01]  /*3f50*/  @!P2 IMAD.MOV R0, RZ, RZ, -R0 ;  /* 0x000000ffff00a224 */ /* 0x000fe200078e0a00 */
[----:B------:R-:W-:Y:S01]  /*3f60*/  ISETP.GE.AND P2, PT, R15, RZ, PT ;  /* 0x000000ff0f00720c */ /* 0x000fe20003f46270 */
[C---:B------:R-:W-:Y:S01]  /*3f70*/  IMAD R49, R11.reuse, R7, R8 ;  /* 0x000000070b317224 */ /* 0x040fe200078e0208 */
[----:B------:R-:W-:Y:S01]  /*3f80*/  LOP3.LUT R15, R14, 0x8c, RZ, 0xfc, !PT ;  /* 0x0000008c0e0f7812 */ /* 0x000fe200078efcff */
[----:B------:R-:W-:Y:S01]  /*3f90*/  VIADD R9, R12, 0x8e ;  /* 0x0000008e0c097836 */ /* 0x000fe20000000000 */
[----:B------:R0:W-:Y:S01]  /*3fa0*/  STL [R1+0x38c], R0 ;  /* 0x00038c0001007387 */ /* 0x0001e20000100800 */
[--C-:B------:R-:W-:Y:S01]  /*3fb0*/  @!P6 IMAD.IADD R4, R4, 0x1, -R11.reuse ;  /* 0x000000010404e824 */ /* 0x100fe200078e0a0b */
[----:B------:R-:W-:Y:S01]  /*3fc0*/  IABS R10, R15 ;  /* 0x0000000f000a7213 */ /* 0x000fe20000000000 */
[----:B------:R-:W-:Y:S01]  /*3fd0*/  @!P4 IMAD.IADD R50, R50, 0x1, -R11 ;  /* 0x000000013232c824 */ /* 0x000fe200078e0a0b */
[----:B------:R-:W-:Y:S01]  /*3fe0*/  ISETP.GT.U32.AND P6, PT, R11, R49, PT ;  /* 0x000000310b00720c */ /* 0x000fe20003fc4070 */
[----:B------:R-:W-:Y:S01]  /*3ff0*/  VIADD R17, R12, 0x9e ;  /* 0x0000009e0c117836 */ /* 0x000fe20000000000 */
[----:B------:R-:W-:Y:S01]  /*4000*/  IABS R16, R9 ;  /* 0x0000000900107213 */ /* 0x000fe20000000000 */
[----:B------:R-:W-:Y:S01]  /*4010*/  IMAD.HI.U32 R7, R13, R10, RZ ;  /* 0x0000000a0d077227 */ /* 0x000fe200078e00ff */
[----:B------:R-:W-:-:S02]  /*4020*/  ISETP.GE.AND P4, PT, R9, RZ, PT ;  /* 0x000000ff0900720c */ /* 0x000fc40003f86270 */
[----:B------:R-:W-:Y:S01]  /*4030*/  LOP3.LUT R9, R14, 0x98, RZ, 0xfc, !PT ;  /* 0x000000980e097812 */ /* 0x000fe200078efcff */
[----:B0-----:R-:W-:Y:S02]  /*4040*/  IMAD.MOV.U32 R0, RZ, RZ, R4 ;  /* 0x000000ffff007224 */ /* 0x001fe400078e0004 */
[----:B------:R-:W-:Y:S01]  /*4050*/  @!P0 IMAD.IADD R6, R6, 0x1, -R11 ;  /* 0x0000000106068824 */ /* 0x000fe200078e0a0b */
[----:B------:R-:W-:Y:S01]  /*4060*/  ISETP.GE.AND P0, PT, R15, RZ, PT ;  /* 0x000000ff0f00720c */ /* 0x000fe20003f06270 */
[----:B------:R-:W-:Y:S01]  /*4070*/  @!P5 IMAD.MOV R0, RZ, RZ, -R0 ;  /* 0x000000ffff00d224 */ /* 0x000fe200078e0a00 */
[----:B------:R-:W-:Y:S01]  /*4080*/  ISETP.GT.U32.AND P5, PT, R11, R50, PT ;  /* 0x000000320b00720c */ /* 0x000fe20003fa4070 */
[----:B------:R-:W-:Y:S01]  /*4090*/  IMAD.HI.U32 R8, R13, R16, RZ ;  /* 0x000000100d087227 */ /* 0x000fe200078e00ff */
[----:B------:R-:W-:Y:S02]  /*40a0*/  IABS R46, R9 ;  /* 0x00000009002e7213 */ /* 0x000fe40000000000 */
[----:B------:R0:W-:Y:S01]  /*40b0*/  STL [R1+0x3a4], R0 ;  /* 0x0003a40001007387 */ /* 0x0001e20000100800 */
[----:B------:R-:W-:-:S02]  /*40c0*/  IMAD.MOV R15, RZ, RZ, -R7 ;  /* 0x000000ffff0f7224 */ /* 0x000fc400078e0a07 */
[----:B------:R-:W-:Y:S02]  /*40d0*/  IMAD.MOV R8, RZ, RZ, -R8 ;  /* 0x000000ffff087224 */ /* 0x000fe400078e0a08 */
[----:B------:R-:W-:Y:S01]  /*40e0*/  IMAD R10, R11, R15, R10 ;  /* 0x0000000f0b0a7224 */ /* 0x000fe200078e020a */
[C---:B------:R-:W-:Y:S01]  /*40f0*/  LOP3.LUT R15, R14.reuse, 0x94, RZ, 0xfc, !PT ;  /* 0x000000940e0f7812 */ /* 0x040fe200078efcff */
[----:B------:R-:W-:Y:S02]  /*4100*/  @!P6 IMAD.IADD R49, R49, 0x1, -R11 ;  /* 0x000000013131e824 */ /* 0x000fe400078e0a0b */
[C---:B------:R-:W-:Y:S01]  /*4110*/  IMAD R16, R11.reuse, R8, R16 ;  /* 0x000000080b107224 */ /* 0x040fe200078e0210 */
[----:B------:R-:W-:Y:S01]  /*4120*/  LOP3.LUT R8, R14, 0x96, RZ, 0xfc, !PT ;  /* 0x000000960e087812 */ /* 0x000fe200078efcff */
[----:B0-----:R-:W-:Y:S01]  /*4130*/  IMAD.MOV.U32 R0, RZ, RZ, R6 ;  /* 0x000000ffff007224 */ /* 0x001fe200078e0006 */
[----:B------:R-:W-:Y:S01]  /*4140*/  ISETP.GT.U32.AND P6, PT, R11, R49, PT ;  /* 0x000000310b00720c */ /* 0x000fe20003fc4070 */
[----:B------:R-:W-:Y:S01]  /*4150*/  IMAD.HI.U32 R7, R13, R48, RZ ;  /* 0x000000300d077227 */ /* 0x000fe200078e00ff */
[----:B------:R-:W-:-:S02]  /*4160*/  IABS R6, R15 ;  /* 0x0000000f00067213 */ /* 0x000fc40000000000 */
[----:B------:R-:W-:Y:S01]  /*4170*/  IABS R18, R8 ;  /* 0x0000000800127213 */ /* 0x000fe20000000000 */
[----:B------:R-:W-:Y:S01]  /*4180*/  @!P2 IMAD.MOV R0, RZ, RZ, -R0 ;  /* 0x000000ffff00a224 */ /* 0x000fe200078e0a00 */
[C---:B------:R-:W-:Y:S01]  /*4190*/  ISETP.GT.U32.AND P2, PT, R11.reuse, R10, PT ;  /* 0x0000000a0b00720c */ /* 0x040fe20003f44070 */
[----:B------:R-:W-:Y:S01]  /*41a0*/  @!P5 IMAD.IADD R50, R50, 0x1, -R11 ;  /* 0x000000013232d824 */ /* 0x000fe200078e0a0b */
[C---:B------:R-:W-:Y:S01]  /*41b0*/  ISETP.GT.U32.AND P5, PT, R11.reuse, R16, PT ;  /* 0x000000100b00720c */ /* 0x040fe20003fa4070 */
[----:B------:R-:W-:Y:S01]  /*41c0*/  IMAD.MOV R7, RZ, RZ, -R7 ;  /* 0x000000ffff077224 */ /* 0x000fe200078e0a07 */
[----:B------:R0:W-:Y:S01]  /*41d0*/  STL [R1+0x3ac], R0 ;  /* 0x0003ac0001007387 */ /* 0x0001e20000100800 */
[----:B------:R-:W-:Y:S02]  /*41e0*/  @!P1 IMAD.MOV R50, RZ, RZ, -R50 ;  /* 0x000000ffff329224 */ /* 0x000fe400078e0a32 */
[----:B------:R-:W-:Y:S01]  /*41f0*/  IMAD R48, R11, R7, R48 ;  /* 0x000000070b307224 */ /* 0x000fe200078e0230 */
[----:B------:R-:W-:Y:S01]  /*4200*/  LOP3.LUT R7, R14, 0x92, RZ, 0xfc, !PT ;  /* 0x000000920e077812 */ /* 0x000fe200078efcff */
[----:B------:R-:W-:-:S03]  /*4210*/  @!P6 IMAD.IADD R49, R49, 0x1, -R11 ;  /* 0x000000013131e824 */ /* 0x000fc600078e0a0b */
[----:B------:R-:W-:Y:S01]  /*4220*/  IABS R4, R7 ;  /* 0x0000000700047213 */ /* 0x000fe20000000000 */
[--C-:B------:R-:W-:Y:S01]  /*4230*/  @!P2 IMAD.IADD R10, R10, 0x1, -R11.reuse ;  /* 0x000000010a0aa824 */ /* 0x100fe200078e0a0b */
[----:B------:R-:W-:Y:S01]  /*4240*/  ISETP.GT.U32.AND P6, PT, R11, R48, PT ;  /* 0x000000300b00720c */ /* 0x000fe20003fc4070 */
[----:B------:R-:W-:Y:S01]  /*4250*/  @!P5 IMAD.IADD R16, R16, 0x1, -R11 ;  /* 0x000000011010d824 */ /* 0x000fe200078e0a0b */
[----:B------:R-:W-:Y:S01]  /*4260*/  ISETP.GE.AND P2, PT, R3, RZ, PT ;  /* 0x000000ff0300720c */ /* 0x000fe20003f46270 */
[----:B------:R-:W-:Y:S01]  /*4270*/  IMAD.HI.U32 R47, R13, R4, RZ ;  /* 0x000000040d2f7227 */ /* 0x000fe200078e00ff */
[----:B------:R-:W-:-:S03]  /*4280*/  ISETP.GT.U32.AND P5, PT, R11, R10, PT ;  /* 0x0000000a0b00720c */ /* 0x000fc60003fa4070 */
[----:B------:R-:W-:Y:S02]  /*4290*/  IMAD.MOV R47, RZ, RZ, -R47 ;  /* 0x000000ffff2f7224 */ /* 0x000fe400078e0a2f */
[----:B------:R-:W-:-:S04]  /*42a0*/  IMAD.HI.U32 R3, R13, R6, RZ ;  /* 0x000000060d037227 */ /* 0x000fc800078e00ff */
[--C-:B------:R-:W-:Y:S01]  /*42b0*/  @!P6 IMAD.IADD R48, R48, 0x1, -R11.reuse ;  /* 0x000000013030e824 */ /* 0x100fe200078e0a0b */
[C---:B------:R-:W-:Y:S01]  /*42c0*/  ISETP.GT.U32.AND P6, PT, R11.reuse, R16, PT ;  /* 0x000000100b00720c */ /* 0x040fe20003fc4070 */
[C---:B------:R-:W-:Y:S01]  /*42d0*/  IMAD R47, R11.reuse, R47, R4 ;  /* 0x0000002f0b2f7224 */ /* 0x040fe200078e0204 */
[----:B------:R-:W-:Y:S01]  /*42e0*/  LOP3.LUT R4, R14, 0x9a, RZ, 0xfc, !PT ;  /* 0x0000009a0e047812 */ /* 0x000fe200078efcff */
[----:B------:R-:W-:Y:S01]  /*42f0*/  @!P5 IMAD.IADD R10, R10, 0x1, -R11 ;  /* 0x000000010a0ad824 */ /* 0x000fe200078e0a0b */
[C---:B------:R-:W-:Y:S01]  /*4300*/  ISETP.GT.U32.AND P1, PT, R11.reuse, R48, PT ;  /* 0x000000300b00720c */ /* 0x040fe20003f24070 */
[----:B------:R-:W-:Y:S01]  /*4310*/  @!P3 IMAD.MOV R49, RZ, RZ, -R49 ;  /* 0x000000ffff31b224 */ /* 0x000fe200078e0a31 */
[----:B------:R-:W-:Y:S01]  /*4320*/  ISETP.GT.U32.AND P5, PT, R11, R47, PT ;  /* 0x0000002f0b00720c */ /* 0x000fe20003fa4070 */
[----:B0-----:R-:W-:Y:S01]  /*4330*/  IMAD.MOV.U32 R0, RZ, RZ, R10 ;  /* 0x000000ffff007224 */ /* 0x001fe200078e000a */
[----:B------:R-:W-:Y:S01]  /*4340*/  ISETP.GE.AND P3, PT, R7, RZ, PT ;  /* 0x000000ff0700720c */ /* 0x000fe20003f66270 */
[----:B------:R-:W-:Y:S01]  /*4350*/  IMAD.MOV R3, RZ, RZ, -R3 ;  /* 0x000000ffff037224 */ /* 0x000fe200078e0a03 */
[----:B------:R-:W-:Y:S01]  /*4360*/  IABS R45, R4 ;  /* 0x00000004002d7213 */ /* 0x000fe20000000000 */
[----:B------:R-:W-:-:S04]  /*4370*/  IMAD.HI.U32 R7, R13, R46, RZ ;  /* 0x0000002e0d077227 */ /* 0x000fc800078e00ff */
[----:B------:R-:W-:Y:S02]  /*4380*/  @!P0 IMAD.MOV R0, RZ, RZ, -R0 ;  /* 0x000000ffff008224 */ /* 0x000fe400078e0a00 */
[C---:B------:R-:W-:Y:S02]  /*4390*/  IMAD R6, R11.reuse, R3, R6 ;  /* 0x000000030b067224 */ /* 0x040fe400078e0206 */
[----:B------:R-:W-:Y:S01]  /*43a0*/  IMAD.MOV R7, RZ, RZ, -R7 ;  /* 0x000000ffff077224 */ /* 0x000fe200078e0a07 */
[----:B------:R0:W-:Y:S01]  /*43b0*/  STL [R1+0x3c4], R0 ;  /* 0x0003c40001007387 */ /* 0x0001e20000100800 */
[--C-:B------:R-:W-:Y:S01]  /*43c0*/  @!P6 IMAD.IADD R16, R16, 0x1, -R11.reuse ;  /* 0x000000011010e824 */ /* 0x100fe200078e0a0b */
[C---:B------:R-:W-:Y:S01]  /*43d0*/  ISETP.GT.U32.AND P6, PT, R11.reuse, R6, PT ;  /* 0x000000060b00720c */ /* 0x040fe20003fc4070 */
[----:B------:R-:W-:Y:S01]  /*43e0*/  IMAD R46, R11, R7, R46 ;  /* 0x000000070b2e7224 */ /* 0x000fe200078e022e */
[----:B------:R-:W-:Y:S01]  /*43f0*/  LOP3.LUT R7, R14, 0x9c, RZ, 0xfc, !PT ;  /* 0x0000009c0e077812 */ /* 0x000fe200078efcff */
[----:B------:R-:W-:-:S02]  /*4400*/  @!P5 IMAD.IADD R47, R47, 0x1, -R11 ;  /* 0x000000012f2fd824 */ /* 0x000fc400078e0a0b */
[----:B------:R-:W-:-:S03]  /*4410*/  IMAD.HI.U32 R3, R13, R18, RZ ;  /* 0x000000120d037227 */ /* 0x000fc600078e00ff */
[C---:B------:R-:W-:Y:S01]  /*4420*/  ISETP.GT.U32.AND P0, PT, R11.reuse, R47, PT ;  /* 0x0000002f0b00720c */ /* 0x040fe20003f04070 */
[----:B0-----:R-:W-:Y:S02]  /*4430*/  IMAD.MOV.U32 R0, RZ, RZ, R16 ;  /* 0x000000ffff007224 */ /* 0x001fe400078e0010 */
[----:B------:R-:W-:Y:S02]  /*4440*/  IMAD.MOV R3, RZ, RZ, -R3 ;  /* 0x000000ffff037224 */ /* 0x000fe400078e0a03 */
[----:B------:R-:W-:Y:S01]  /*4450*/  @!P4 IMAD.MOV R0, RZ, RZ, -R0 ;  /* 0x000000ffff00c224 */ /* 0x000fe200078e0a00 */
[----:B------:R-:W-:Y:S01]  /*4460*/  ISETP.GT.U32.AND P4, PT, R11, R46, PT ;  /* 0x0000002e0b00720c */ /* 0x000fe20003f84070 */
[--C-:B------:R-:W-:Y:S01]  /*4470*/  @!P1 IMAD.IADD R48, R48, 0x1, -R11.reuse ;  /* 0x0000000130309824 */ /* 0x100fe200078e0a0b */
[----:B------:R-:W-:Y:S01]  /*4480*/  ISETP.GE.AND P1, PT, R15, RZ, PT ;  /* 0x000000ff0f00720c */ /* 0x000fe20003f26270 */
[C---:B------:R-:W-:Y:S01]  /*4490*/  IMAD R3, R11.reuse, R3, R18 ;  /* 0x000000030b037224 */ /* 0x040fe200078e0212 */
[----:B------:R-:W-:Y:S01]  /*44a0*/  IABS R15, R7 ;  /* 0x00000007000f7213 */ /* 0x000fe20000000000 */
[--C-:B------:R-:W-:Y:S01]  /*44b0*/  @!P6 IMAD.IADD R6, R6, 0x1, -R11.reuse ;  /* 0x000000010606e824 */ /* 0x100fe200078e0a0b */
[----:B------:R0:W-:Y:S01]  /*44c0*/  STL [R1+0x3cc], R0 ;  /* 0x0003cc0001007387 */ /* 0x0001e20000100800 */
[----:B------:R-:W-:Y:S01]  /*44d0*/  @!P2 IMAD.MOV R48, RZ, RZ, -R48 ;  /* 0x000000ffff30a224 */ /* 0x000fe200078e0a30 */
[----:B------:R-:W-:Y:S01]  /*44e0*/  ISETP.GT.U32.AND P5, PT, R11, R3, PT ;  /* 0x000000030b00720c */ /* 0x000fe20003fa4070 */
[----:B------:R-:W-:Y:S01]  /*44f0*/  @!P0 IMAD.IADD R47, R47, 0x1, -R11 ;  /* 0x000000012f2f8824 */ /* 0x000fe200078e0a0b */
[----:B------:R-:W-:Y:S01]  /*4500*/  ISETP.GT.U32.AND P6, PT, R11, R6, PT ;  /* 0x000000060b00720c */ /* 0x000fe20003fc4070 */
[----:B------:R-:W-:Y:S01]  /*4510*/  IMAD.HI.U32 R10, R13, R45, RZ ;  /* 0x0000002d0d0a7227 */ /* 0x000fe200078e00ff */
[----:B------:R-:W-:-:S02]  /*4520*/  ISETP.GE.AND P2, PT, R8, RZ, PT ;  /* 0x000000ff0800720c */ /* 0x000fc40003f46270 */
[----:B------:R-:W-:Y:S01]  /*4530*/  ISETP.GE.AND P0, PT, R9, RZ, PT ;  /* 0x000000ff0900720c */ /* 0x000fe20003f06270 */
[----:B------:R-:W-:Y:S01]  /*4540*/  @!P4 IMAD.IADD R46, R46, 0x1, -R11 ;  /* 0x000000012e2ec824 */ /* 0x000fe200078e0a0b */
[----:B------:R-:W-:Y:S01]  /*4550*/  ISETP.GE.AND P4, PT, R4, RZ, PT ;  /* 0x000000ff0400720c */ /* 0x000fe20003f86270 */
[----:B------:R-:W-:Y:S01]  /*4560*/  IMAD.MOV.U32 R8, RZ, RZ, R15 ;  /* 0x000000ffff087224 */ /* 0x000fe200078e000f */
[----:B------:R-:W-:Y:S01]  /*4570*/  LOP3.LUT R18, R14, 0xa6, RZ, 0xfc, !PT ;  /* 0x000000a60e127812 */ /* 0x000fe200078efcff */
[----:B------:R-:W-:Y:S01]  /*4580*/  @!P3 IMAD.MOV R47, RZ, RZ, -R47 ;  /* 0x000000ffff2fb224 */ /* 0x000fe200078e0a2f */
[----:B------:R-:W-:Y:S01]  /*4590*/  ISETP.GT.U32.AND P3, PT, R11, R46, PT ;  /* 0x0000002e0b00720c */ /* 0x000fe20003f64070 */
[----:B------:R-:W-:Y:S02]  /*45a0*/  IMAD.MOV R10, RZ, RZ, -R10 ;  /* 0x000000ffff0a7224 */ /* 0x000fe400078e0a0a */
[----:B------:R-:W-:-:S04]  /*45b0*/  IMAD.HI.U32 R9, R13, R8, RZ ;  /* 0x000000080d097227 */ /* 0x000fc800078e00ff */
[----:B------:R-:W-:Y:S01]  /*45c0*/  IMAD R45, R11, R10, R45 ;  /* 0x0000000a0b2d7224 */ /* 0x000fe200078e022d */
[----:B------:R-:W-:Y:S01]  /*45d0*/  LOP3.LUT R10, R14, 0xa8, RZ, 0xfc, !PT ;  /* 0x000000a80e0a7812 */ /* 0x000fe200078efcff */
[----:B------:R-:W-:Y:S02]  /*45e0*/  IMAD.MOV R9, RZ, RZ, -R9 ;  /* 0x000000ffff097224 */ /* 0x000fe400078e0a09 */
[--C-:B------:R-:W-:Y:S01]  /*45f0*/  @!P5 IMAD.IADD R3, R3, 0x1, -R11.reuse ;  /* 0x000000010303d824 */ /* 0x100fe200078e0a0b */
[----:B------:R-:W-:Y:S01]  /*4600*/  IABS R42, R10 ;  /* 0x0000000a002a7213 */ /* 0x000fe20000000000 */
[--C-:B------:R-:W-:Y:S01]  /*4610*/  @!P6 IMAD.IADD R6, R6, 0x1, -R11.reuse ;  /* 0x000000010606e824 */ /* 0x100fe200078e0a0b */
[C---:B------:R-:W-:Y:S01]  /*4620*/  ISETP.GT.U32.AND P6, PT, R11.reuse, R45, PT ;  /* 0x0000002d0b00720c */ /* 0x040fe20003fc4070 */
[C---:B------:R-:W-:Y:S01]  /*4630*/  IMAD R4, R11.reuse, R9, R8 ;  /* 0x000000090b047224 */ /* 0x040fe200078e0208 */
[C---:B------:R-:W-:Y:S01]  /*4640*/  ISETP.GT.U32.AND P5, PT, R11.reuse, R3, PT ;  /* 0x000000030b00720c */ /* 0x040fe20003fa4070 */
[----:B------:R-:W-:Y:S01]  /*4650*/  @!P3 IMAD.IADD R46, R46, 0x1, -R11 ;  /* 0x000000012e2eb824 */ /* 0x000fe200078e0a0b */
[----:B------:R-:W-:Y:S01]  /*4660*/  LOP3.LUT R9, R14, 0xaa, RZ, 0xfc, !PT ;  /* 0x000000aa0e097812 */ /* 0x000fe200078efcff */
[----:B0-----:R-:W-:Y:S01]  /*4670*/  IMAD.MOV.U32 R0, RZ, RZ, R6 ;  /* 0x000000ffff007224 */ /* 0x001fe200078e0006 */
[----:B------:R-:W-:Y:S01]  /*4680*/  ISETP.GT.U32.AND P3, PT, R11, R4, PT ;  /* 0x000000040b00720c */ /* 0x000fe20003f64070 */
[----:B------:R-:W-:Y:S01]  /*4690*/  @!P0 IMAD.MOV R46, RZ, RZ, -R46 ;  /* 0x000000ffff2e8224 */ /* 0x000fe200078e0a2e */
[----:B------:R-:W-:Y:S01]  /*46a0*/  ISETP.GE.AND P0, PT, R43, RZ, PT ;  /* 0x000000ff2b00720c */ /* 0x000fe20003f06270 */
[----:B------:R-:W-:Y:S01]  /*46b0*/  @!P1 IMAD.MOV R0, RZ, RZ, -R0 ;  /* 0x000000ffff009224 */ /* 0x000fe200078e0a00 */
[----:B------:R-:W-:-:S02]  /*46c0*/  ISETP.GE.AND P1, PT, R17, RZ, PT ;  /* 0x000000ff1100720c */ /* 0x000fc40003f26270 */
[----:B------:R-:W-:Y:S01]  /*46d0*/  IABS R17, R17 ;  /* 0x0000001100117213 */ /* 0x000fe20000000000 */
[--C-:B------:R-:W-:Y:S01]  /*46e0*/  @!P6 IMAD.IADD R45, R45, 0x1, -R11.reuse ;  /* 0x000000012d2de824 */ /* 0x100fe200078e0a0b */
[----:B------:R0:W-:Y:S01]  /*46f0*/  STL [R1+0x3e4], R0 ;  /* 0x0003e40001007387 */ /* 0x0001e20000100800 */
[--C-:B------:R-:W-:Y:S01]  /*4700*/  @!P5 IMAD.IADD R3, R3, 0x1, -R11.reuse ;  /* 0x000000010303d824 */ /* 0x100fe200078e0a0b */
[----:B------:R-:W-:Y:S02]  /*4710*/  IABS R43, R43 ;  /* 0x0000002b002b7213 */ /* 0x000fe40000000000 */
[----:B------:R-:W-:Y:S01]  /*4720*/  ISETP.GT.U32.AND P6, PT, R11, R45, PT ;  /* 0x0000002d0b00720c */ /* 0x000fe20003fc4070 */
[----:B------:R-:W-:Y:S01]  /*4730*/  @!P3 IMAD.IADD R4, R4, 0x1, -R11 ;  /* 0x000000010404b824 */ /* 0x000fe200078e0a0b */
[----:B------:R-:W-:Y:S01]  /*4740*/  ISETP.GE.AND P5, PT, R7, RZ, PT ;  /* 0x000000ff0700720c */ /* 0x000fe20003fa6270 */
[----:B------:R-:W-:Y:S01]  /*4750*/  IMAD.HI.U32 R6, R13, R43, RZ ;  /* 0x0000002b0d067227 */ /* 0x000fe200078e00ff */
[----:B------:R-:W-:-:S02]  /*4760*/  LOP3.LUT R7, R14, 0xa4, RZ, 0xfc, !PT ;  /* 0x000000a40e077812 */ /* 0x000fc400078efcff */
[----:B------:R-:W-:Y:S01]  /*4770*/  ISETP.GT.U32.AND P3, PT, R11, R4, PT ;  /* 0x000000040b00720c */ /* 0x000fe20003f64070 */
[----:B0-----:R-:W-:Y:S01]  /*4780*/  IMAD.MOV.U32 R0, RZ, RZ, R3 ;  /* 0x000000ffff007224 */ /* 0x001fe200078e0003 */
[----:B------:R-:W-:Y:S01]  /*4790*/  IABS R41, R9 ;  /* 0x0000000900297213 */ /* 0x000fe20000000000 */
[----:B------:R-:W-:-:S04]  /*47a0*/  IMAD.HI.U32 R3, R13, R17, RZ ;  /* 0x000000110d037227 */ /* 0x000fc800078e00ff */
[----:B------:R-:W-:Y:S01]  /*47b0*/  @!P2 IMAD.MOV R0, RZ, RZ, -R0 ;  /* 0x000000ffff00a224 */ /* 0x000fe200078e0a00 */
[----:B------:R-:W-:Y:S01]  /*47c0*/  ISETP.GE.AND P2, PT, R44, RZ, PT ;  /* 0x000000ff2c00720c */ /* 0x000fe20003f46270 */
[----:B------:R-:W-:Y:S01]  /*47d0*/  IMAD.MOV R3, RZ, RZ, -R3 ;  /* 0x000000ffff037224 */ /* 0x000fe200078e0a03 */
[----:B------:R-:W-:Y:S01]  /*47e0*/  IABS R44, R44 ;  /* 0x0000002c002c7213 */ /* 0x000fe20000000000 */
[----:B------:R-:W-:Y:S01]  /*47f0*/  @!P6 IMAD.IADD R45, R45, 0x1, -R11 ;  /* 0x000000012d2de824 */ /* 0x000fe200078e0a0b */
[----:B------:R0:W-:Y:S01]  /*4800*/  STL [R1+0x3f0], R0 ;  /* 0x0003f00001007387 */ /* 0x0001e20000100800 */
[----:B------:R-:W-:Y:S01]  /*4810*/  IMAD R17, R11, R3, R17 ;  /* 0x000000030b117224 */ /* 0x000fe200078e0211 */
[----:B------:R-:W-:Y:S01]  /*4820*/  ISETP.GE.AND P6, PT, R7, RZ, PT ;  /* 0x000000ff0700720c */ /* 0x000fe20003fc6270 */
[----:B------:R-:W-:Y:S01]  /*4830*/  IMAD.HI.U32 R8, R13, R44, RZ ;  /* 0x0000002c0d087227 */ /* 0x000fe200078e00ff */
[----:B------:R-:W-:-:S03]  /*4840*/  IABS R7, R7 ;  /* 0x0000000700077213 */ /* 0x000fc60000000000 */
[----:B------:R-:W-:Y:S01]  /*4850*/  @!P4 IMAD.MOV R45, RZ, RZ, -R45 ;  /* 0x000000ffff2dc224 */ /* 0x000fe200078e0a2d */
[C---:B------:R-:W-:Y:S01]  /*4860*/  ISETP.GT.U32.AND P4, PT, R11.reuse, R17, PT ;  /* 0x000000110b00720c */ /* 0x040fe20003f84070 */
[----:B------:R-:W-:Y:S02]  /*4870*/  IMAD.MOV R8, RZ, RZ, -R8 ;  /* 0x000000ffff087224 */ /* 0x000fe400078e0a08 */
[----:B------:R-:W-:Y:S02]  /*4880*/  IMAD.MOV R6, RZ, RZ, -R6 ;  /* 0x000000ffff067224 */ /* 0x000fe400078e0a06 */
[----:B------:R-:W-:Y:S02]  /*4890*/  @!P3 IMAD.IADD R4, R4, 0x1, -R11 ;  /* 0x000000010404b824 */ /* 0x000fe400078e0a0b */
[C---:B------:R-:W-:Y:S02]  /*48a0*/  IMAD R44, R11.reuse, R8, R44 ;  /* 0x000000080b2c7224 */ /* 0x040fe400078e022c */
[----:B------:R-:W-:-:S02]  /*48b0*/  IMAD R43, R11, R6, R43 ;  /* 0x000000060b2b7224 */ /* 0x000fc400078e022b */
[----:B0-----:R-:W-:Y:S01]  /*48c0*/  IMAD.MOV.U32 R0, RZ, RZ, R4 ;  /* 0x000000ffff007224 */ /* 0x001fe200078e0004 */
[----:B------:R-:W-:Y:S01]  /*48d0*/  ISETP.GT.U32.AND P3, PT, R11, R44, PT ;  /* 0x0000002c0b00720c */ /* 0x000fe20003f64070 */
[----:B------:R-:W-:Y:S01]  /*48e0*/  @!P4 IMAD.IADD R17, R17, 0x1, -R11 ;  /* 0x000000011111c824 */ /* 0x000fe200078e0a0b */
[----:B------:R-:W-:Y:S01]  /*48f0*/  LOP3.LUT R4, R14, 0xac, RZ, 0xfc, !PT ;  /* 0x000000ac0e047812 */ /* 0x000fe200078efcff */
[----:B------:R-:W-:Y:S01]  /*4900*/  @!P5 IMAD.MOV R0, RZ, RZ, -R0 ;  /* 0x000000ffff00d224 */ /* 0x000fe200078e0a00 */
[----:B------:R-:W-:Y:S01]  /*4910*/  ISETP.GT.U32.AND P5, PT, R11, R43, PT ;  /* 0x0000002b0b00720c */ /* 0x000fe20003fa4070 */
[----:B------:R-:W-:Y:S01]  /*4920*/  IMAD.HI.U32 R3, R13, R7, RZ ;  /* 0x000000070d037227 */ /* 0x000fe200078e00ff */
[----:B------:R-:W-:Y:S02]  /*4930*/  ISETP.GT.U32.AND P4, PT, R11, R17, PT ;  /* 0x000000110b00720c */ /* 0x000fe40003f84070 */
[----:B------:R0:W-:Y:S01]  /*4940*/  STL [R1+0x3ec], R0 ;  /* 0x0003ec0001007387 */ /* 0x0001e20000100800 */
[----:B------:R-:W-:Y:S01]  /*4950*/  IMAD.MOV R3, RZ, RZ, -R3 ;  /* 0x000000ffff037224 */ /* 0x000fe200078e0a03 */
[----:B------:R-:W-:Y:S01]  /*4960*/  IABS R6, R4 ;  /* 0x0000000400067213 */ /* 0x000fe20000000000 */
[----:B------:R-:W-:-:S04]  /*4970*/  IMAD.HI.U32 R8, R13, R42, RZ ;  /* 0x0000002a0d087227 */ /* 0x000fc800078e00ff */
[----:B------:R-:W-:Y:S01]  /*4980*/  IMAD R7, R11, R3, R7 ;  /* 0x000000030b077224 */ /* 0x000fe200078e0207 */
[----:B------:R-:W-:Y:S01]  /*4990*/  IABS R3, R18 ;  /* 0x0000001200037213 */ /* 0x000fe20000000000 */
[--C-:B------:R-:W-:Y:S02]  /*49a0*/  @!P3 IMAD.IADD R44, R44, 0x1, -R11.reuse ;  /* 0x000000012c2cb824 */ /* 0x100fe400078e0a0b */
[--C-:B------:R-:W-:Y:S02]  /*49b0*/  @!P5 IMAD.IADD R43, R43, 0x1, -R11.reuse ;  /* 0x000000012b2bd824 */ /* 0x100fe400078e0a0b */
[----:B------:R-:W-:Y:S01]  /*49c0*/  IMAD.HI.U32 R15, R13, R3, RZ ;  /* 0x000000030d0f7227 */ /* 0x000fe200078e00ff */
[C---:B------:R-:W-:Y:S02]  /*49d0*/  ISETP.GT.U32.AND P3, PT, R11.reuse, R44, PT ;  /* 0x0000002c0b00720c */ /* 0x040fe40003f64070 */
[----:B------:R-:W-:Y:S01]  /*49e0*/  ISETP.GT.U32.AND P5, PT, R11, R43, PT ;  /* 0x0000002b0b00720c */ /* 0x000fe20003fa4070 */
[----:B------:R-:W-:Y:S01]  /*49f0*/  @!P4 IMAD.IADD R17, R17, 0x1, -R11 ;  /* 0x000000011111c824 */ /* 0x000fe200078e0a0b */
[----:B------:R-:W-:Y:S01]  /*4a00*/  ISETP.GT.U32.AND P4, PT, R11, R7, PT ;  /* 0x000000070b00720c */ /* 0x000fe20003f84070 */
[----:B------:R-:W-:-:S02]  /*4a10*/  IMAD.MOV R15, RZ, RZ, -R15 ;  /* 0x000000ffff0f7224 */ /* 0x000fc400078e0a0f */
[----:B------:R-:W-:Y:S02]  /*4a20*/  IMAD.MOV R8, RZ, RZ, -R8 ;  /* 0x000000ffff087224 */ /* 0x000fe400078e0a08 */
[C---:B------:R-:W-:Y:S02]  /*4a30*/  IMAD R3, R11.reuse, R15, R3 ;  /* 0x0000000f0b037224 */ /* 0x040fe400078e0203 */
[C---:B------:R-:W-:Y:S02]  /*4a40*/  IMAD R42, R11.reuse, R8, R42 ;  /* 0x000000080b2a7224 */ /* 0x040fe400078e022a */
[--C-:B------:R-:W-:Y:S01]  /*4a50*/  @!P3 IMAD.IADD R44, R44, 0x1, -R11.reuse ;  /* 0x000000012c2cb824 */ /* 0x100fe200078e0a0b */
[----:B------:R-:W-:Y:S01]  /*4a60*/  ISETP.GT.U32.AND P3, PT, R11, R3, PT ;  /* 0x000000030b00720c */ /* 0x000fe20003f64070 */
[----:B------:R-:W-:Y:S01]  /*4a70*/  @!P5 IMAD.IADD R43, R43, 0x1, -R11 ;  /* 0x000000012b2bd824 */ /* 0x000fe200078e0a0b */
[----:B------:R-:W-:Y:S01]  /*4a80*/  ISETP.GT.U32.AND P5, PT, R11, R42, PT ;  /* 0x0000002a0b00720c */ /* 0x000fe20003fa4070 */
[----:B0-----:R-:W-:-:S02]  /*4a90*/  IMAD.MOV.U32 R0, RZ, RZ, R17 ;  /* 0x000000ffff007224 */ /* 0x001fc400078e0011 */
[--C-:B------:R-:W-:Y:S01]  /*4aa0*/  @!P4 IMAD.IADD R7, R7, 0x1, -R11.reuse ;  /* 0x000000010707c824 */ /* 0x100fe200078e0a0b */
[----:B------:R-:W-:Y:S01]  /*4ab0*/  ISETP.GE.AND P4, PT, R18, RZ, PT ;  /* 0x000000ff1200720c */ /* 0x000fe20003f86270 */
[----:B------:R-:W-:Y:S02]  /*4ac0*/  VIADD R8, R12, 0xae ;  /* 0x000000ae0c087836 */ /* 0x000fe40000000000 */
[----:B------:R-:W-:Y:S01]  /*4ad0*/  @!P1 IMAD.MOV R0, RZ, RZ, -R0 ;  /* 0x000000ffff009224 */ /* 0x000fe200078e0a00 */
[----:B------:R-:W-:Y:S01]  /*4ae0*/  ISETP.GT.U32.AND P1, PT, R11, R7, PT ;  /* 0x000000070b00720c */ /* 0x000fe20003f24070 */
[----:B------:R-:W-:Y:S01]  /*4af0*/  IMAD.HI.U32 R15, R13, R6, RZ ;  /* 0x000000060d0f7227 */ /* 0x000fe200078e00ff */
[----:B------:R-:W-:Y:S02]  /*4b00*/  IABS R17, R8 ;  /* 0x0000000800117213 */ /* 0x000fe40000000000 */
[----:B------:R0:W-:Y:S01]  /*4b10*/  STL [R1+0x404], R0 ;  /* 0x0004040001007387 */ /* 0x0001e20000100800 */
[--C-:B------:R-:W-:Y:S01]  /*4b20*/  @!P3 IMAD.IADD R3, R3, 0x1, -R11.reuse ;  /* 0x000000010303b824 */ /* 0x100fe200078e0a0b */
[----:B------:R-:W-:Y:S01]  /*4b30*/  ISETP.GE.AND P3, PT, R10, RZ, PT ;  /* 0x000000ff0a00720c */ /* 0x000fe20003f66270 */
[----:B------:R-:W-:-:S02]  /*4b40*/  @!P5 IMAD.IADD R42, R42, 0x1, -R11 ;  /* 0x000000012a2ad824 */ /* 0x000fc400078e0a0b */
[----:B------:R-:W-:Y:S02]  /*4b50*/  IMAD.MOV R15, RZ, RZ, -R15 ;  /* 0x000000ffff0f7224 */ /* 0x000fe400078e0a0f */
[----:B------:R-:W-:Y:S01]  /*4b60*/  IMAD.HI.U32 R16, R13, R41, RZ ;  /* 0x000000290d107227 */ /* 0x000fe200078e00ff */
[----:B------:R-:W-:-:S03]  /*4b70*/  ISETP.GT.U32.AND P5, PT, R11, R42, PT ;  /* 0x0000002a0b00720c */ /* 0x000fc60003fa4070 */
[----:B------:R-:W-:Y:S02]  /*4b80*/  IMAD.MOV.U32 R10, RZ, RZ, R17 ;  /* 0x000000ffff0a7224 */ /* 0x000fe400078e0011 */
[----:B------:R-:W-:Y:S02]  /*4b90*/  IMAD R6, R11, R15, R6 ;  /* 0x0000000f0b067224 */ /* 0x000fe400078e0206 */
[----:B------:R-:W-:Y:S02]  /*4ba0*/  IMAD.MOV R16, RZ, RZ, -R16 ;  /* 0x000000ffff107224 */ /* 0x000fe400078e0a10 */
[----:B------:R-:W-:-:S04]  /*4bb0*/  IMAD.HI.U32 R15, R13, R10, RZ ;  /* 0x0000000a0d0f7227 */ /* 0x000fc800078e00ff */
[----:B------:R-:W-:Y:S02]  /*4bc0*/  @!P1 IMAD.IADD R7, R7, 0x1, -R11 ;  /* 0x0000000107079824 */ /* 0x000fe400078e0a0b */
[C---:B------:R-:W-:Y:S02]  /*4bd0*/  IMAD R41, R11.reuse, R16, R41 ;  /* 0x000000100b297224 */ /* 0x040fe400078e0229 */
[----:B------:R-:W-:Y:S02]  /*4be0*/  IMAD.MOV R15, RZ, RZ, -R15 ;  /* 0x000000ffff0f7224 */ /* 0x000fe400078e0a0f */
[----:B------:R-:W-:Y:S01]  /*4bf0*/  @!P2 IMAD.MOV R44, RZ, RZ, -R44 ;  /* 0x000000ffff2ca224 */ /* 0x000fe200078e0a2c */
[C---:B------:R-:W-:Y:S01]  /*4c00*/  ISETP.GT.U32.AND P2, PT, R11.reuse, R3, PT ;  /* 0x000000030b00720c */ /* 0x040fe20003f44070 */
[----:B0-----:R-:W-:Y:S01]  /*4c10*/  IMAD.MOV.U32 R0, RZ, RZ, R7 ;  /* 0x000000ffff007224 */ /* 0x001fe200078e0007 */
[C---:B------:R-:W-:Y:S01]  /*4c20*/  ISETP.GT.U32.AND P1, PT, R11.reuse, R41, PT ;  /* 0x000000290b00720c */ /* 0x040fe20003f24070 */
[C---:B------:R-:W-:Y:S01]  /*4c30*/  IMAD R7, R11.reuse, R15, R10 ;  /* 0x0000000f0b077224 */ /* 0x040fe200078e020a */
[----:B------:R-:W-:Y:S01]  /*4c40*/  LOP3.LUT R10, R14, 0xb0, RZ, 0xfc, !PT ;  /* 0x000000b00e0a7812 */ /* 0x000fe200078efcff */
[----:B------:R-:W-:Y:S01]  /*4c50*/  @!P6 IMAD.MOV R0, RZ, RZ, -R0 ;  /* 0x000000ffff00e224 */ /* 0x000fe200078e0a00 */
[C---:B------:R-:W-:Y:S01]  /*4c60*/  ISETP.GT.U32.AND P6, PT, R11.reuse, R6, PT ;  /* 0x000000060b00720c */ /* 0x040fe20003fc4070 */
[----:B------:R-:W-:Y:S01]  /*4c70*/  @!P5 IMAD.IADD R42, R42, 0x1, -R11 ;  /* 0x000000012a2ad824 */ /* 0x000fe200078e0a0b */
[----:B------:R-:W-:Y:S01]  /*4c80*/  ISETP.GT.U32.AND P5, PT, R11, R7, PT ;  /* 0x000000070b00720c */ /* 0x000fe20003fa4070 */
[----:B------:R-:W-:Y:S01]  /*4c90*/  @!P0 IMAD.MOV R43, RZ, RZ, -R43 ;  /* 0x000000ffff2b8224 */ /* 0x000fe200078e0a2b */
[----:B------:R-:W-:Y:S01]  /*4ca0*/  IABS R40, R10 ;  /* 0x0000000a00287213 */ /* 0x000fe20000000000 */
[----:B------:R0:W-:Y:S01]  /*4cb0*/  STL [R1+0x40c], R0 ;  /* 0x00040c0001007387 */ /* 0x0001e20000100800 */
[----:B------:R-:W-:Y:S01]  /*4cc0*/  ISETP.GE.AND P0, PT, R9, RZ, PT ;  /* 0x000000ff0900720c */ /* 0x000fe20003f06270 */
[--C-:B------:R-:W-:Y:S01]  /*4cd0*/  @!P2 IMAD.IADD R3, R3, 0x1, -R11.reuse ;  /* 0x000000010303a824 */ /* 0x100fe200078e0a0b */
[----:B------:R-:W-:Y:S01]  /*4ce0*/  ISETP.GE.AND P2, PT, R4, RZ, PT ;  /* 0x000000ff0400720c */ /* 0x000fe20003f46270 */
[----:B------:R-:W-:Y:S01]  /*4cf0*/  @!P1 IMAD.IADD R41, R41, 0x1, -R11 ;  /* 0x0000000129299824 */ /* 0x000fe200078e0a0b */
[----:B------:R-:W-:Y:S01]  /*4d00*/  LOP3.LUT R4, R14, 0xb2, RZ, 0xfc, !PT ;  /* 0x000000b20e047812 */ /* 0x000fe200078efcff */
[----:B------:R-:W-:Y:S01]  /*4d10*/  IMAD.HI.U32 R9, R13, R40, RZ ;  /* 0x000000280d097227 */ /* 0x000fe200078e00ff */
[----:B------:R-:W-:-:S02]  /*4d20*/  ISETP.GE.AND P1, PT, R8, RZ, PT ;  /* 0x000000ff0800720c */ /* 0x000fc40003f26270 */
[----:B------:R-:W-:Y:S01]  /*4d30*/  IABS R39, R4 ;  /* 0x0000000400277213 */ /* 0x000fe20000000000 */
[----:B------:R-:W-:Y:S01]  /*4d40*/  @!P6 IMAD.IADD R6, R6, 0x1, -R11 ;  /* 0x000000010606e824 */ /* 0x000fe200078e0a0b */
[----:B------:R-:W-:Y:S01]  /*4d50*/  ISETP.GT.U32.AND P6, PT, R11, R41, PT ;  /* 0x000000290b00720c */ /* 0x000fe20003fc4070 */
[----:B0-----:R-:W-:Y:S01]  /*4d60*/  IMAD.MOV.U32 R0, RZ, RZ, R3 ;  /* 0x000000ffff007224 */ /* 0x001fe200078e0003 */
[C---:B------:R-:W-:Y:S01]  /*4d70*/  LOP3.LUT R8, R14.reuse, 0xb4, RZ, 0xfc, !PT ;  /* 0x000000b40e087812 */ /* 0x040fe200078efcff */
[----:B------:R-:W-:Y:S01]  /*4d80*/  @!P5 IMAD.IADD R7, R7, 0x1, -R11 ;  /* 0x000000010707d824 */ /* 0x000fe200078e0a0b */
[C---:B------:R-:W-:Y:S01]  /*4d90*/  ISETP.GT.U32.AND P5, PT, R11.reuse, R6, PT ;  /* 0x000000060b00720c */ /* 0x040fe20003fa4070 */
[----:B------:R-:W-:Y:S02]  /*4da0*/  @!P4 IMAD.MOV R0, RZ, RZ, -R0 ;  /* 0x000000ffff00c224 */ /* 0x000fe400078e0a00 */
[----:B------:R-:W-:Y:S01]  /*4db0*/  IMAD.MOV R3, RZ, RZ, -R9 ;  /* 0x000000ffff037224 */ /* 0x000fe200078e0a09 */
[----:B------:R-:W-:Y:S01]  /*4dc0*/  ISETP.GT.U32.AND P4, PT, R11, R7, PT ;  /* 0x000000070b00720c */ /* 0x000fe20003f84070 */
[----:B------:R-:W-:Y:S01]  /*4dd0*/  IMAD.HI.U32 R15, R13, R39, RZ ;  /* 0x000000270d0f7227 */ /* 0x000fe200078e00ff */
[----:B------:R-:W-:Y:S01]  /*4de0*/  LOP3.LUT R9, R14, 0xb6, RZ, 0xfc, !PT ;  /* 0x000000b60e097812 */ /* 0x000fe200078efcff */
[----:B------:R0:W-:Y:S02]  /*4df0*/  STL [R1+0x424], R0 ;  /* 0x0004240001007387 */ /* 0x0001e40000100800 */
[----:B------:R-:W-:Y:S01]  /*4e00*/  IMAD R40, R11, R3, R40 ;  /* 0x000000030b287224 */ /* 0x000fe200078e0228 */
[----:B------:R-:W-:Y:S01]  /*4e10*/  IABS R3, R8 ;  /* 0x0000000800037213 */ /* 0x000fe20000000000 */
[----:B------:R-:W-:Y:S01]  /*4e20*/  IMAD.MOV R15, RZ, RZ, -R15 ;  /* 0x000000ffff0f7224 */ /* 0x000fe200078e0a0f */
[----:B------:R-:W-:Y:S01]  /*4e30*/  IABS R18, R9 ;  /* 0x0000000900127213 */ /* 0x000fe20000000000 */
[----:B------:R-:W-:Y:S01]  /*4e40*/  @!P6 IMAD.IADD R41, R41, 0x1, -R11 ;  /* 0x000000012929e824 */ /* 0x000fe200078e0a0b */
[C---:B------:R-:W-:Y:S01]  /*4e50*/  ISETP.GT.U32.AND P6, PT, R11.reuse, R40, PT ;  /* 0x000000280b00720c */ /* 0x040fe20003fc4070 */
[----:B------:R-:W-:-:S02]  /*4e60*/  IMAD R39, R11, R15, R39 ;  /* 0x0000000f0b277224 */ /* 0x000fc400078e0227 */
[----:B------:R-:W-:Y:S02]  /*4e70*/  @!P4 IMAD.IADD R7, R7, 0x1, -R11 ;  /* 0x000000010707c824 */ /* 0x000fe400078e0a0b */
[----:B------:R-:W-:Y:S01]  /*4e80*/  IMAD.HI.U32 R16, R13, R3, RZ ;  /* 0x000000030d107227 */ /* 0x000fe200078e00ff */
[----:B------:R-:W-:-:S03]  /*4e90*/  ISETP.GT.U32.AND P4, PT, R11, R39, PT ;  /* 0x000000270b00720c */ /* 0x000fc60003f84070 */
[----:B------:R-:W-:Y:S01]  /*4ea0*/  @!P5 IMAD.IADD R6, R6, 0x1, -R11 ;  /* 0x000000010606d824 */ /* 0x000fe200078e0a0b */
[----:B------:R-:W-:Y:S01]  /*4eb0*/  ISETP.GE.AND P5, PT, R10, RZ, PT ;  /* 0x000000ff0a00720c */ /* 0x000fe20003fa6270 */
[----:B------:R-:W-:Y:S01]  /*4ec0*/  IMAD.MOV R16, RZ, RZ, -R16 ;  /* 0x000000ffff107224 */ /* 0x000fe200078e0a10 */
[----:B------:R-:W-:Y:S01]  /*4ed0*/  LOP3.LUT R10, R14, 0xb8, RZ, 0xfc, !PT ;  /* 0x000000b80e0a7812 */ /* 0x000fe200078efcff */
[----:B------:R-:W-:-:S03]  /*4ee0*/  IMAD.HI.U32 R15, R13, R18, RZ ;  /* 0x000000120d0f7227 */ /* 0x000fc600078e00ff */
[----:B------:R-:W-:Y:S01]  /*4ef0*/  IABS R38, R10 ;  /* 0x0000000a00267213 */ /* 0x000fe20000000000 */
[----:B------:R-:W-:Y:S01]  /*4f00*/  @!P6 IMAD.IADD R40, R40, 0x1, -R11 ;  /* 0x000000012828e824 */ /* 0x000fe200078e0a0b */
[----:B------:R-:W-:Y:S01]  /*4f10*/  ISETP.GE.AND P6, PT, R4, RZ, PT ;  /* 0x000000ff0400720c */ /* 0x000fe20003fc6270 */
[----:B------:R-:W-:Y:S01]  /*4f20*/  IMAD R3, R11, R16, R3 ;  /* 0x000000100b037224 */ /* 0x000fe200078e0203 */
[C---:B------:R-:W-:Y:S01]  /*4f30*/  LOP3.LUT R4, R14.reuse, 0xba, RZ, 0xfc, !PT ;  /* 0x000000ba0e047812 */ /* 0x040fe200078efcff */
[----:B------:R-:W-:Y:S01]  /*4f40*/  IMAD.MOV R15, RZ, RZ, -R15 ;  /* 0x000000ffff0f7224 */ /* 0x000fe200078e0a0f */
[----:B------:R-:W-:Y:S01]  /*4f50*/  LOP3.LUT R16, R14, 0xc0, RZ, 0xfc, !PT ;  /* 0x000000c00e107812 */ /* 0x000fe200078efcff */
[----:B------:R-:W-:Y:S01]  /*4f60*/  @!P4 IMAD.IADD R39, R39, 0x1, -R11 ;  /* 0x000000012727c824 */ /* 0x000fe200078e0a0b */
[----:B------:R-:W-:Y:S01]  /*4f70*/  IABS R37, R4 ;  /* 0x0000000400257213 */ /* 0x000fe20000000000 */
[----:B------:R-:W-:Y:S01]  /*4f80*/  @!P3 IMAD.MOV R42, RZ, RZ, -R42 ;  /* 0x000000ffff2ab224 */ /* 0x000fe200078e0a2a */
[C---:B------:R-:W-:Y:S01]  /*4f90*/  ISETP.GT.U32.AND P3, PT, R11.reuse, R40, PT ;  /* 0x000000280b00720c */ /* 0x040fe20003f64070 */
[----:B------:R-:W-:Y:S01]  /*4fa0*/  @!P0 IMAD.MOV R41, RZ, RZ, -R41 ;  /* 0x000000ffff298224 */ /* 0x000fe200078e0a29 */
[C---:B------:R-:W-:Y:S01]  /*4fb0*/  ISETP.GT.U32.AND P0, PT, R11.reuse, R3, PT ;  /* 0x000000030b00720c */ /* 0x040fe20003f04070 */
[C---:B------:R-:W-:Y:S01]  /*4fc0*/  IMAD R18, R11.reuse, R15, R18 ;  /* 0x0000000f0b127224 */ /* 0x040fe200078e0212 */
[----:B------:R-:W-:Y:S01]  /*4fd0*/  ISETP.GT.U32.AND P4, PT, R11, R39, PT ;  /* 0x000000270b00720c */ /* 0x000fe20003f84070 */
[----:B------:R-:W-:Y:S01]  /*4fe0*/  IMAD.MOV.U32 R17, RZ, RZ, R6 ;  /* 0x000000ffff117224 */ /* 0x000fe200078e0006 */
[----:B------:R-:W-:Y:S01]  /*4ff0*/  IABS R36, R16 ;  /* 0x0000001000247213 */ /* 0x000fe20000000000 */
[----:B------:R-:W-:-:S04]  /*5000*/  IMAD.HI.U32 R15, R13, R38, RZ ;  /* 0x000000260d0f7227 */ /* 0x000fc800078e00ff */
[----:B------:R-:W-:Y:S01]  /*5010*/  @!P2 IMAD.MOV R17, RZ, RZ, -R17 ;  /* 0x000000ffff11a224 */ /* 0x000fe200078e0a11 */
[----:B------:R-:W-:Y:S01]  /*5020*/  ISETP.GT.U32.AND P2, PT, R11, R18, PT ;  /* 0x000000120b00720c */ /* 0x000fe20003f44070 */
[----:B------:R-:W-:-:S03]  /*5030*/  IMAD.HI.U32 R6, R13, R37, RZ ;  /* 0x000000250d067227 */ /* 0x000fc600078e00ff */
[----:B------:R-:W-:Y:S01]  /*5040*/  STL [R1+0x42c], R17 ;  /* 0x00042c1101007387 */ /* 0x000fe20000100800 */
[----:B------:R-:W-:Y:S02]  /*5050*/  IMAD.MOV R15, RZ, RZ, -R15 ;  /* 0x000000ffff0f7224 */ /* 0x000fe400078e0a0f */
[--C-:B------:R-:W-:Y:S01]  /*5060*/  @!P3 IMAD.IADD R40, R40, 0x1, -R11.reuse ;  /* 0x000000012828b824 */ /* 0x100fe200078e0a0b */
[----:B------:R-:W-:Y:S01]  /*5070*/  ISETP.GE.AND P3, PT, R9, RZ, PT ;  /* 0x000000ff0900720c */ /* 0x000fe20003f66270 */
[----:B------:R-:W-:Y:S02]  /*5080*/  IMAD.MOV R6, RZ, RZ, -R6 ;  /* 0x000000ffff067224 */ /* 0x000fe400078e0a06 */
[----:B------:R-:W-:Y:S02]  /*5090*/  IMAD R38, R11, R15, R38 ;  /* 0x0000000f0b267224 */ /* 0x000fe400078e0226 */
[--C-:B------:R-:W-:Y:S02]  /*50a0*/  @!P0 IMAD.IADD R3, R3, 0x1, -R11.reuse ;  /* 0x0000000103038824 */ /* 0x100fe400078e0a0b */
[----:B------:R-:W-:Y:S01]  /*50b0*/  @!P4 IMAD.IADD R39, R39, 0x1, -R11 ;  /* 0x000000012727c824 */ /* 0x000fe200078e0a0b */
[----:B------:R-:W-:Y:S01]  /*50c0*/  ISETP.GE.AND P4, PT, R10, RZ, PT ;  /* 0x000000ff0a00720c */ /* 0x000fe20003f86270 */
[C---:B------:R-:W-:Y:S01]  /*50d0*/  IMAD R37, R11.reuse, R6, R37 ;  /* 0x000000060b257224 */ /* 0x040fe200078e0225 */
[C---:B------:R-:W-:Y:S01]  /*50e0*/  ISETP.GT.U32.AND P0, PT, R11.reuse, R3, PT ;  /* 0x000000030b00720c */ /* 0x040fe20003f04070 */
[----:B------:R-:W-:Y:S01]  /*50f0*/  @!P5 IMAD.MOV R40, RZ, RZ, -R40 ;  /* 0x000000ffff28d224 */ /* 0x000fe200078e0a28 */
[----:B------:R-:W-:Y:S01]  /*5100*/  ISETP.GT.U32.AND P5, PT, R11, R38, PT ;  /* 0x000000260b00720c */ /* 0x000fe20003fa4070 */
[----:B------:R-:W-:-:S02]  /*5110*/  @!P2 IMAD.IADD R18, R18, 0x1, -R11 ;  /* 0x000000011212a824 */ /* 0x000fc400078e0a0b */
[----:B------:R-:W-:Y:S01]  /*5120*/  @!P6 IMAD.MOV R39, RZ, RZ, -R39 ;  /* 0x000000ffff27e224 */ /* 0x000fe200078e0a27 */
[C---:B------:R-:W-:Y:S01]  /*5130*/  ISETP.GT.U32.AND P6, PT, R11.reuse, R37, PT ;  /* 0x000000250b00720c */ /* 0x040fe20003fc4070 */
[----:B0-----:R-:W-:Y:S01]  /*5140*/  IMAD.MOV.U32 R0, RZ, RZ, R7 ;  /* 0x000000ffff007224 */ /* 0x001fe200078e0007 */
[----:B------:R-:W-:Y:S01]  /*5150*/  ISETP.GT.U32.AND P2, PT, R11, R18, PT ;  /* 0x000000120b00720c */ /* 0x000fe20003f44070 */
[----:B------:R-:W-:Y:S02]  /*5160*/  VIADD R6, R12, 0xbe ;  /* 0x000000be0c067836 */ /* 0x000fe40000000000 */
[----:B------:R-:W-:Y:S01]  /*5170*/  @!P1 IMAD.MOV R0, RZ, RZ, -R0 ;  /* 0x000000ffff009224 */ /* 0x000fe200078e0a00 */
[----:B------:R-:W-:Y:S01]  /*5180*/  ISETP.GE.AND P1, PT, R8, RZ, PT ;  /* 0x000000ff0800720c */ /* 0x000fe20003f26270 */
[--C-:B------:R-:W-:Y:S01]  /*5190*/  @!P0 IMAD.IADD R3, R3, 0x1, -R11.reuse ;  /* 0x0000000103038824 */ /* 0x100fe200078e0a0b */
[----:B------:R-:W-:Y:S01]  /*51a0*/  LOP3.LUT R8, R14, 0xbc, RZ, 0xfc, !PT ;  /* 0x000000bc0e087812 */ /* 0x000fe200078efcff */
[--C-:B------:R-:W-:Y:S01]  /*51b0*/  @!P5 IMAD.IADD R38, R38, 0x1, -R11.reuse ;  /* 0x000000012626d824 */ /* 0x100fe200078e0a0b */
[----:B------:R-:W-:Y:S01]  /*51c0*/  IABS R7, R6 ;  /* 0x0000000600077213 */ /* 0x000fe20000000000 */
[----:B------:R0:W-:Y:S01]  /*51d0*/  STL [R1+0x444], R0 ;  /* 0x0004440001007387 */ /* 0x0001e20000100800 */
[----:B------:R-:W-:Y:S01]  /*51e0*/  IABS R9, R8 ;  /* 0x0000000800097213 */ /* 0x000fe20000000000 */
[----:B------:R-:W-:Y:S01]  /*51f0*/  @!P6 IMAD.IADD R37, R37, 0x1, -R11 ;  /* 0x000000012525e824 */ /* 0x000fe200078e0a0b */
[----:B------:R-:W-:Y:S01]  /*5200*/  ISETP.GE.AND P0, PT, R4, RZ, PT ;  /* 0x000000ff0400720c */ /* 0x000fe20003f06270 */
[----:B------:R-:W-:Y:S01]  /*5210*/  IMAD.MOV.U32 R4, RZ, RZ, R7 ;  /* 0x000000ffff047224 */ /* 0x000fe200078e0007 */
[----:B------:R-:W-:Y:S01]  /*5220*/  ISETP.GT.U32.AND P5, PT, R11, R38, PT ;  /* 0x000000260b00720c */ /* 0x000fe20003fa4070 */
[----:B------:R-:W-:Y:S01]  /*5230*/  IMAD.HI.U32 R7, R13, R9, RZ ;  /* 0x000000090d077227 */ /* 0x000fe200078e00ff */
[----:B------:R-:W-:-:S03]  /*5240*/  ISETP.GT.U32.AND P6, PT, R11, R37, PT ;  /* 0x000000250b00720c */ /* 0x000fc60003fc4070 */
[----:B------:R-:W-:Y:S01]  /*5250*/  @!P2 IMAD.IADD R18, R18, 0x1, -R11 ;  /* 0x000000011212a824 */ /* 0x000fe200078e0a0b */
[----:B------:R-:W-:Y:S01]  /*5260*/  ISETP.GE.AND P2, PT, R8, RZ, PT ;  /* 0x000000ff0800720c */ /* 0x000fe20003f46270 */
[----:B------:R-:W-:-:S04]  /*5270*/  IMAD.HI.U32 R8, R13, R4, RZ ;  /* 0x000000040d087227 */ /* 0x000fc800078e00ff */
[----:B------:R-:W-:Y:S02]  /*5280*/  IMAD.MOV R7, RZ, RZ, -R7 ;  /* 0x000000ffff077224 */ /* 0x000fe400078e0a07 */
[----:B0-----:R-:W-:Y:S02]  /*5290*/  IMAD.MOV.U32 R0, RZ, RZ, R3 ;  /* 0x000000ffff007224 */ /* 0x001fe400078e0003 */
[----:B------:R-:W-:Y:S01]  /*52a0*/  IMAD.MOV R3, RZ, RZ, -R8 ;  /* 0x000000ffff037224 */ /* 0x000fe200078e0a08 */
[C---:B------:R-:W-:Y:S01]  /*52b0*/  LOP3.LUT R8, R14.reuse, 0xc4, RZ, 0xfc, !PT ;  /* 0x000000c40e087812 */ /* 0x040fe200078efcff */
[C---:B------:R-:W-:Y:S01]  /*52c0*/  IMAD R9, R11.reuse, R7, R9 ;  /* 0x000000070b097224 */ /* 0x040fe200078e0209 */
[----:B------:R-:W-:Y:S01]  /*52d0*/  LOP3.LUT R7, R14, 0xc6, RZ, 0xfc, !PT ;  /* 0x000000c60e077812 */ /* 0x000fe200078efcff */
[C---:B------:R-:W-:Y:S01]  /*52e0*/  IMAD R4, R11.reuse, R3, R4 ;  /* 0x000000030b047224 */ /* 0x040fe200078e0204 */
[----:B------:R-:W-:Y:S01]  /*52f0*/  IABS R15, R8 ;  /* 0x00000008000f7213 */ /* 0x000fe20000000000 */
[--C-:B------:R-:W-:Y:S01]  /*5300*/  @!P5 IMAD.IADD R38, R38, 0x1, -R11.reuse ;  /* 0x000000012626d824 */ /* 0x100fe200078e0a0b */
[----:B------:R-:W-:Y:S01]  /*5310*/  ISETP.GT.U32.AND P5, PT, R11, R9, PT ;  /* 0x000000090b00720c */ /* 0x000fe20003fa4070 */
[----:B------:R-:W-:Y:S01]  /*5320*/  @!P6 IMAD.IADD R37, R37, 0x1, -R11 ;  /* 0x000000012525e824 */ /* 0x000fe200078e0a0b */
[----:B------:R-:W-:Y:S01]  /*5330*/  ISETP.GT.U32.AND P6, PT, R11, R4, PT ;  /* 0x000000040b00720c */ /* 0x000fe20003fc4070 */
[----:B------:R-:W-:Y:S01]  /*5340*/  @!P1 IMAD.MOV R0, RZ, RZ, -R0 ;  /* 0x000000ffff009224 */ /* 0x000fe200078e0a00 */
[----:B------:R-:W-:Y:S01]  /*5350*/  ISETP.GE.AND P1, PT, R6, RZ, PT ;  /* 0x000000ff0600720c */ /* 0x000fe20003f26270 */
[----:B------:R-:W-:Y:S01]  /*5360*/  IMAD.HI.U32 R3, R13, R36, RZ ;  /* 0x000000240d037227 */ /* 0x000fe200078e00ff */
[----:B------:R-:W-:-:S02]  /*5370*/  LOP3.LUT R6, R14, 0xc2, RZ, 0xfc, !PT ;  /* 0x000000c20e067812 */ /* 0x000fc400078efcff */
[----:B------:R-:W-:Y:S01]  /*5380*/  IABS R10, R7 ;  /* 0x00000007000a7213 */ /* 0x000fe20000000000 */
[----:B------:R-:W-:Y:S01]  /*5390*/  IMAD.MOV R3, RZ, RZ, -R3 ;  /* 0x000000ffff037224 */ /* 0x000fe200078e0a03 */
[----:B------:R-:W-:Y:S01]  /*53a0*/  IABS R35, R6 ;  /* 0x0000000600237213 */ /* 0x000fe20000000000 */
[----:B------:R-:W-:Y:S01]  /*53b0*/  IMAD.HI.U32 R17, R13, R15, RZ ;  /* 0x0000000f0d117227 */ /* 0x000fe200078e00ff */
[----:B------:R0:W-:Y:S03]  /*53c0*/  STL [R1+0x44c], R0 ;  /* 0x00044c0001007387 */ /* 0x0001e60000100800 */
[--C-:B------:R-:W-:Y:S02]  /*53d0*/  @!P5 IMAD.IADD R9, R9, 0x1, -R11.reuse ;  /* 0x000000010909d824 */ /* 0x100fe400078e0a0b */
[----:B------:R-:W-:Y:S02]  /*53e0*/  @!P6 IMAD.IADD R4, R4, 0x1, -R11 ;  /* 0x000000010404e824 */ /* 0x000fe400078e0a0b */
[----:B------:R-:W-:Y:S01]  /*53f0*/  IMAD.HI.U32 R19, R13, R35, RZ ;  /* 0x000000230d137227 */ /* 0x000fe200078e00ff */
[----:B------:R-:W-:-:S03]  /*5400*/  ISETP.GT.U32.AND P6, PT, R11, R9, PT ;  /* 0x000000090b00720c */ /* 0x000fc60003fc4070 */
[----:B------:R-:W-:Y:S02]  /*5410*/  IMAD.MOV R19, RZ, RZ, -R19 ;  /* 0x000000ffff137224 */ /* 0x000fe400078e0a13 */
[C---:B------:R-:W-:Y:S01]  /*5420*/  IMAD R36, R11.reuse, R3, R36 ;  /* 0x000000030b247224 */ /* 0x040fe200078e0224 */
[----:B------:R-:W-:Y:S01]  /*5430*/  LOP3.LUT R3, R14, 0xc8, RZ, 0xfc, !PT ;  /* 0x000000c80e037812 */ /* 0x000fe200078efcff */
[C---:B------:R-:W-:Y:S02]  /*5440*/  IMAD R35, R11.reuse, R19, R35 ;  /* 0x000000130b237224 */ /* 0x040fe400078e0223 */
[----:B------:R-:W-:Y:S01]  /*5450*/  IMAD.MOV R17, RZ, RZ, -R17 ;  /* 0x000000ffff117224 */ /* 0x000fe200078e0a11 */
[----:B------:R-:W-:Y:S01]  /*5460*/  ISETP.GT.U32.AND P5, PT, R11, R36, PT ;  /* 0x000000240b00720c */ /* 0x000fe20003fa4070 */
[----:B0-----:R-:W-:Y:S02]  /*5470*/  IMAD.MOV.U32 R0, RZ, RZ, R18 ;  /* 0x000000ffff007224 */ /* 0x001fe400078e0012 */
[----:B------:R-:W-:Y:S01]  /*5480*/  @!P6 IMAD.IADD R9, R9, 0x1, -R11 ;  /* 0x000000010909e824 */ /* 0x000fe200078e0a0b */
[C---:B------:R-:W-:Y:S01]  /*5490*/  ISETP.GT.U32.AND P6, PT, R11.reuse, R35, PT ;  /* 0x000000230b00720c */ /* 0x040fe20003fc4070 */
[----:B------:R-:W-:-:S02]  /*54a0*/  IMAD R15, R11, R17, R15 ;  /* 0x000000110b0f7224 */ /* 0x000fc400078e020f */
[----:B------:R-:W-:-:S04]  /*54b0*/  IMAD.HI.U32 R17, R13, R10, RZ ;  /* 0x0000000a0d117227 */ /* 0x000fc800078e00ff */
[----:B------:R-:W-:Y:S01]  /*54c0*/  @!P4 IMAD.MOV R38, RZ, RZ, -R38 ;  /* 0x000000ffff26c224 */ /* 0x000fe200078e0a26 */
[C---:B------:R-:W-:Y:S01]  /*54d0*/  ISETP.GT.U32.AND P4, PT, R11.reuse, R4, PT ;  /* 0x000000040b00720c */ /* 0x040fe20003f84070 */
[----:B------:R-:W-:Y:S02]  /*54e0*/  IMAD.MOV R17, RZ, RZ, -R17 ;  /* 0x000000ffff117224 */ /* 0x000fe400078e0a11 */
[----:B------:R-:W-:Y:S01]  /*54f0*/  @!P3 IMAD.MOV R0, RZ, RZ, -R0 ;  /* 0x000000ffff00b224 */ /* 0x000fe200078e0a00 */
[----:B------:R-:W-:Y:S01]  /*5500*/  ISETP.GE.AND P3, PT, R16, RZ, PT ;  /* 0x000000ff1000720c */ /* 0x000fe20003f66270 */
[----:B------:R-:W-:Y:S01]  /*5510*/  @!P0 IMAD.MOV R37, RZ, RZ, -R37 ;  /* 0x000000ffff258224 */ /* 0x000fe200078e0a25 */
[----:B------:R-:W-:Y:S01]  /*5520*/  ISETP.GE.AND P0, PT, R6, RZ, PT ;  /* 0x000000ff0600720c */ /* 0x000fe20003f06270 */
[----:B------:R-:W-:Y:S01]  /*5530*/  IMAD R6, R11, R17, R10 ;  /* 0x000000110b067224 */ /* 0x000fe200078e020a */
[----:B------:R0:W-:Y:S01]  /*5540*/  STL [R1+0x464], R0 ;  /* 0x0004640001007387 */ /* 0x0001e20000100800 */
[--C-:B------:R-:W-:Y:S01]  /*5550*/  @!P5 IMAD.IADD R36, R36, 0x1, -R11.reuse ;  /* 0x000000012424d824 */ /* 0x100fe200078e0a0b */
[----:B------:R-:W-:Y:S01]  /*5560*/  IABS R16, R3 ;  /* 0x0000000300107213 */ /* 0x000fe20000000000 */
[--C-:B------:R-:W-:Y:S01]  /*5570*/  @!P6 IMAD.IADD R35, R35, 0x1, -R11.reuse ;  /* 0x000000012323e824 */ /* 0x100fe200078e0a0b */
[C---:B------:R-:W-:Y:S01]  /*5580*/  ISETP.GT.U32.AND P6, PT, R11.reuse, R6, PT ;  /* 0x000000060b00720c */ /* 0x040fe20003fc4070 */
[----:B------:R-:W-:Y:S01]  /*5590*/  @!P4 IMAD.IADD R4, R4, 0x1, -R11 ;  /* 0x000000010404c824 */ /* 0x000fe200078e0a0b */
[----:B------:R-:W-:Y:S01]  /*55a0*/  ISETP.GT.U32.AND P5, PT, R11, R36, PT ;  /* 0x000000240b00720c */ /* 0x000fe20003fa4070 */
[----:B------:R-:W-:Y:S01]  /*55b0*/  IMAD.HI.U32 R18, R13, R16, RZ ;  /* 0x000000100d127227 */ /* 0x000fe200078e00ff */
[----:B------:R-:W-:-:S02]  /*55c0*/  LOP3.LUT R10, R14, 0xca, RZ, 0xfc, !PT ;  /* 0x000000ca0e0a7812 */ /* 0x000fc400078efcff */
[----:B------:R-:W-:Y:S01]  /*55d0*/  ISETP.GE.AND P4, PT, R8, RZ, PT ;  /* 0x000000ff0800720c */ /* 0x000fe20003f86270 */
[----:B0-----:R-:W-:Y:S01]  /*55e0*/  IMAD.MOV.U32 R0, RZ, RZ, R9 ;  /* 0x000000ffff007224 */ /* 0x001fe200078e0009 */
[----:B------:R-:W-:Y:S01]  /*55f0*/  IABS R33, R10 ;  /* 0x0000000a00217213 */ /* 0x000fe20000000000 */
[----:B------:R-:W-:Y:S01]  /*5600*/  IMAD.MOV R18, RZ, RZ, -R18 ;  /* 0x000000ffff127224 */ /* 0x000fe200078e0a12 */
[----:B------:R-:W-:Y:S01]  /*5610*/  LOP3.LUT R9, R14, 0xd0, RZ, 0xfc, !PT ;  /* 0x000000d00e097812 */ /* 0x000fe200078efcff */
[----:B------:R-:W-:Y:S01]  /*5620*/  @!P2 IMAD.MOV R0, RZ, RZ, -R0 ;  /* 0x000000ffff00a224 */ /* 0x000fe200078e0a00 */
[----:B------:R-:W-:Y:S01]  /*5630*/  ISETP.GT.U32.AND P2, PT, R11, R15, PT ;  /* 0x0000000f0b00720c */ /* 0x000fe20003f44070 */
[--C-:B------:R-:W-:Y:S01]  /*5640*/  @!P6 IMAD.IADD R6, R6, 0x1, -R11.reuse ;  /* 0x000000010606e824 */ /* 0x100fe200078e0a0b */
[----:B------:R-:W-:Y:S01]  /*5650*/  IABS R32, R9 ;  /* 0x0000000900207213 */ /* 0x000fe20000000000 */
[----:B------:R-:W-:Y:S01]  /*5660*/  @!P5 IMAD.IADD R36, R36, 0x1, -R11 ;  /* 0x000000012424d824 */ /* 0x000fe200078e0a0b */
[----:B------:R0:W-:Y:S01]  /*5670*/  STL [R1+0x46c], R0 ;  /* 0x00046c0001007387 */ /* 0x0001e20000100800 */
[----:B------:R-:W-:Y:S01]  /*5680*/  ISETP.GE.AND P5, PT, R7, RZ, PT ;  /* 0x000000ff0700720c */ /* 0x000fe20003fa6270 */
[----:B------:R-:W-:Y:S01]  /*5690*/  IMAD.HI.U32 R7, R13, R33, RZ ;  /* 0x000000210d077227 */ /* 0x000fe200078e00ff */
[----:B------:R-:W-:-:S03]  /*56a0*/  ISETP.GT.U32.AND P6, PT, R11, R6, PT ;  /* 0x000000060b00720c */ /* 0x000fc60003fc4070 */
[C---:B------:R-:W-:Y:S01]  /*56b0*/  IMAD R34, R11.reuse, R18, R16 ;  /* 0x000000120b227224 */ /* 0x040fe200078e0210 */
[----:B------:R-:W-:Y:S01]  /*56c0*/  LOP3.LUT R16, R14, 0xcc, RZ, 0xfc, !PT ;  /* 0x000000cc0e107812 */ /* 0x000fe200078efcff */
[----:B------:R-:W-:Y:S02]  /*56d0*/  IMAD.MOV R7, RZ, RZ, -R7 ;  /* 0x000000ffff077224 */ /* 0x000fe400078e0a07 */
[----:B0-----:R-:W-:Y:S01]  /*56e0*/  IMAD.MOV.U32 R0, RZ, RZ, R4 ;  /* 0x000000ffff007224 */ /* 0x001fe200078e0004 */
[----:B------:R-:W-:Y:S01]  /*56f0*/  IABS R17, R16 ;  /* 0x0000001000117213 */ /* 0x000fe20000000000 */
[C---:B------:R-:W-:Y:S02]  /*5700*/  IMAD R33, R11.reuse, R7, R33 ;  /* 0x000000070b217224 */ /* 0x040fe400078e0221 */
[----:B------:R-:W-:Y:S01]  /*5710*/  @!P1 IMAD.MOV R0, RZ, RZ, -R0 ;  /* 0x000000ffff009224 */ /* 0x000fe200078e0a00 */
[----:B------:R-:W-:Y:S01]  /*5720*/  ISETP.GT.U32.AND P1, PT, R11, R35, PT ;  /* 0x000000230b00720c */ /* 0x000fe20003f24070 */
[----:B------:R-:W-:-:S02]  /*5730*/  @!P2 IMAD.IADD R15, R15, 0x1, -R11 ;  /* 0x000000010f0fa824 */ /* 0x000fc400078e0a0b */
[----:B------:R-:W-:Y:S01]  /*5740*/  @!P6 IMAD.IADD R6, R6, 0x1, -R11 ;  /* 0x000000010606e824 */ /* 0x000fe200078e0a0b */
[C---:B------:R-:W-:Y:S01]  /*5750*/  ISETP.GT.U32.AND P6, PT, R11.reuse, R33, PT ;  /* 0x000000210b00720c */ /* 0x040fe20003fc4070 */
[----:B------:R-:W-:Y:S01]  /*5760*/  VIADD R4, R12, 0xce ;  /* 0x000000ce0c047836 */ /* 0x000fe20000000000 */
[----:B------:R-:W-:Y:S01]  /*5770*/  ISETP.GT.U32.AND P2, PT, R11, R15, PT ;  /* 0x0000000f0b00720c */ /* 0x000fe20003f44070 */
[C---:B------:R-:W-:Y:S01]  /*5780*/  IMAD.HI.U32 R18, R13.reuse, R17, RZ ;  /* 0x000000110d127227 */ /* 0x040fe200078e00ff */
[----:B------:R0:W-:Y:S02]  /*5790*/  STL [R1+0x484], R0 ;  /* 0x0004840001007387 */ /* 0x0001e40000100800 */
[----:B------:R-:W-:Y:S01]  /*57a0*/  IABS R8, R4 ;  /* 0x0000000400087213 */ /* 0x000fe20000000000 */
[----:B------:R-:W-:-:S04]  /*57b0*/  IMAD.HI.U32 R7, R13, R32, RZ ;  /* 0x000000200d077227 */ /* 0x000fc800078e00ff */
[--C-:B------:R-:W-:Y:S01]  /*57c0*/  @!P1 IMAD.IADD R35, R35, 0x1, -R11.reuse ;  /* 0x0000000123239824 */ /* 0x100fe200078e0a0b */
[----:B------:R-:W-:Y:S01]  /*57d0*/  ISETP.GT.U32.AND P1, PT, R11, R34, PT ;  /* 0x000000220b00720c */ /* 0x000fe20003f24070 */
[--C-:B------:R-:W-:Y:S02]  /*57e0*/  @!P6 IMAD.IADD R33, R33, 0x1, -R11.reuse ;  /* 0x000000012121e824 */ /* 0x100fe400078e0a0b */
[----:B------:R-:W-:Y:S01]  /*57f0*/  @!P2 IMAD.IADD R15, R15, 0x1, -R11 ;  /* 0x000000010f0fa824 */ /* 0x000fe200078e0a0b */
[----:B------:R-:W-:Y:S01]  /*5800*/  ISETP.GE.AND P2, PT, R3, RZ, PT ;  /* 0x000000ff0300720c */ /* 0x000fe20003f46270 */
[----:B------:R-:W-:-:S04]  /*5810*/  IMAD.HI.U32 R3, R13, R8, RZ ;  /* 0x000000080d037227 */ /* 0x000fc800078e00ff */
[----:B------:R-:W-:Y:S02]  /*5820*/  IMAD.MOV R18, RZ, RZ, -R18 ;  /* 0x000000ffff127224 */ /* 0x000fe400078e0a12 */
[----:B------:R-:W-:Y:S02]  /*5830*/  IMAD.MOV R7, RZ, RZ, -R7 ;  /* 0x000000ffff077224 */ /* 0x000fe400078e0a07 */
[----:B------:R-:W-:Y:S01]  /*5840*/  @!P1 IMAD.IADD R34, R34, 0x1, -R11 ;  /* 0x0000000122229824 */ /* 0x000fe200078e0a0b */
[----:B------:R-:W-:Y:S01]  /*5850*/  ISETP.GE.AND P1, PT, R10, RZ, PT ;  /* 0x000000ff0a00720c */ /* 0x000fe20003f26270 */
[----:B------:R-:W-:Y:S02]  /*5860*/  IMAD.MOV R3, RZ, RZ, -R3 ;  /* 0x000000ffff037224 */ /* 0x000fe400078e0a03 */
[C---:B------:R-:W-:Y:S01]  /*5870*/  IMAD R10, R11.reuse, R18, R17 ;  /* 0x000000120b0a7224 */ /* 0x040fe200078e0211 */
[C---:B------:R-:W-:Y:S01]  /*5880*/  ISETP.GT.U32.AND P6, PT, R11.reuse, R34, PT ;  /* 0x000000220b00720c */ /* 0x040fe20003fc4070 */
[C---:B------:R-:W-:Y:S01]  /*5890*/  IMAD R32, R11.reuse, R7, R32 ;  /* 0x000000070b207224 */ /* 0x040fe200078e0220 */
[C---:B------:R-:W-:Y:S01]  /*58a0*/  LOP3.LUT R7, R14.reuse, 0xd4, RZ, 0xfc, !PT ;  /* 0x000000d40e077812 */ /* 0x040fe200078efcff */
[C---:B------:R-:W-:Y:S01]  /*58b0*/  IMAD R8, R11.reuse, R3, R8 ;  /* 0x000000030b087224 */ /* 0x040fe200078e0208 */
[----:B------:R-:W-:Y:S01]  /*58c0*/  LOP3.LUT R3, R14, 0xd2, RZ, 0xfc, !PT ;  /* 0x000000d20e037812 */ /* 0x000fe200078efcff */
[----:B------:R-:W-:Y:S01]  /*58d0*/  @!P3 IMAD.MOV R36, RZ, RZ, -R36 ;  /* 0x000000ffff24b224 */ /* 0x000fe200078e0a24 */
[C---:B------:R-:W-:Y:S01]  /*58e0*/  ISETP.GT.U32.AND P3, PT, R11.reuse, R10, PT ;  /* 0x0000000a0b00720c */ /* 0x040fe20003f64070 */
[----:B------:R-:W-:Y:S01]  /*58f0*/  IMAD.MOV.U32 R19, RZ, RZ, R15 ;  /* 0x000000ffff137224 */ /* 0x000fe200078e000f */
[----:B------:R-:W-:Y:S01]  /*5900*/  IABS R31, R3 ;  /* 0x00000003001f7213 */ /* 0x000fe20000000000 */
[----:B------:R-:W-:Y:S01]  /*5910*/  @!P0 IMAD.MOV R35, RZ, RZ, -R35 ;  /* 0x000000ffff238224 */ /* 0x000fe200078e0a23 */
[C---:B------:R-:W-:Y:S01]  /*5920*/  ISETP.GT.U32.AND P0, PT, R11.reuse, R33, PT ;  /* 0x000000210b00720c */ /* 0x040fe20003f04070 */
[----:B------:R-:W-:Y:S01]  /*5930*/  @!P4 IMAD.MOV R19, RZ, RZ, -R19 ;  /* 0x000000ffff13c224 */ /* 0x000fe200078e0a13 */
[C---:B------:R-:W-:Y:S01]  /*5940*/  ISETP.GT.U32.AND P4, PT, R11.reuse, R8, PT ;  /* 0x000000080b00720c */ /* 0x040fe20003f84070 */
[----:B------:R-:W-:Y:S01]  /*5950*/  @!P6 IMAD.IADD R34, R34, 0x1, -R11 ;  /* 0x000000012222e824 */ /* 0x000fe200078e0a0b */
[----:B------:R-:W-:Y:S01]  /*5960*/  ISETP.GT.U32.AND P6, PT, R11, R32, PT ;  /* 0x000000200b00720c */ /* 0x000fe20003fc4070 */
[----:B------:R-:W-:Y:S01]  /*5970*/  IMAD.HI.U32 R15, R13, R31, RZ ;  /* 0x0000001f0d0f7227 */ /* 0x000fe200078e00ff */
[----:B------:R-:W-:Y:S01]  /*5980*/  IABS R17, R7 ;  /* 0x0000000700117213 */ /* 0x000fe20000000000 */
[----:B------:R-:W-:Y:S01]  /*5990*/  STL [R1+0x48c], R19 ;  /* 0x00048c1301007387 */ /* 0x000fe20000100800 */
[----:B------:R-:W-:Y:S01]  /*59a0*/  LOP3.LUT R18, R14, 0xe6, RZ, 0xfc, !PT ;  /* 0x000000e60e127812 */ /* 0x000fe200078efcff */
[----:B0-----:R-:W-:-:S02]  /*59b0*/  IMAD.MOV.U32 R0, RZ, RZ, R6 ;  /* 0x000000ffff007224 */ /* 0x001fc400078e0006 */
[----:B------:R-:W-:Y:S02]  /*59c0*/  IMAD.MOV R15, RZ, RZ, -R15 ;  /* 0x000000ffff0f7224 */ /* 0x000fe400078e0a0f */
[----:B------:R-:W-:Y:S01]  /*59d0*/  @!P3 IMAD.IADD R10, R10, 0x1, -R11 ;  /* 0x000000010a0ab824 */ /* 0x000fe200078e0a0b */
[----:B------:R-:W-:Y:S01]  /*59e0*/  ISETP.GE.AND P3, PT, R9, RZ, PT ;  /* 0x000000ff0900720c */ /* 0x000fe20003f66270 */
[----:B------:R-:W-:Y:S01]  /*59f0*/  IMAD.MOV.U32 R6, RZ, RZ, R17 ;  /* 0x000000ffff067224 */ /* 0x000fe200078e0011 */
[----:B------:R-:W-:Y:S01]  /*5a00*/  LOP3.LUT R17, R14, 0xe8, RZ, 0xfc, !PT ;  /* 0x000000e80e117812 */ /* 0x000fe200078efcff */
[--C-:B------:R-:W-:Y:S01]  /*5a10*/  @!P0 IMAD.IADD R33, R33, 0x1, -R11.reuse ;  /* 0x0000000121218824 */ /* 0x100fe200078e0a0b */
[----:B------:R-:W-:Y:S01]  /*5a20*/  ISETP.GE.AND P0, PT, R4, RZ, PT ;  /* 0x000000ff0400720c */ /* 0x000fe20003f06270 */
[----:B------:R-:W-:Y:S01]  /*5a30*/  @!P6 IMAD.IADD R32, R32, 0x1, -R11 ;  /* 0x000000012020e824 */ /* 0x000fe200078e0a0b */
[----:B------:R-:W-:Y:S01]  /*5a40*/  IABS R26, R17 ;  /* 0x00000011001a7213 */ /* 0x000fe20000000000 */
[----:B------:R-:W-:-:S02]  /*5a50*/  IMAD R31, R11, R15, R31 ;  /* 0x0000000f0b1f7224 */ /* 0x000fc400078e021f */
[----:B------:R-:W-:Y:S01]  /*5a60*/  @!P4 IMAD.IADD R8, R8, 0x1, -R11 ;  /* 0x000000010808c824 */ /* 0x000fe200078e0a0b */
[----:B------:R-:W-:Y:S01]  /*5a70*/  ISETP.GT.U32.AND P4, PT, R11, R10, PT ;  /* 0x0000000a0b00720c */ /* 0x000fe20003f84070 */
[----:B------:R-:W-:-:S03]  /*5a80*/  IMAD.HI.U32 R4, R13, R6, RZ ;  /* 0x000000060d047227 */ /* 0x000fc600078e00ff */
[C---:B------:R-:W-:Y:S01]  /*5a90*/  ISETP.GT.U32.AND P6, PT, R11.reuse, R8, PT ;  /* 0x000000080b00720c */ /* 0x040fe20003fc4070 */
[----:B------:R-:W-:Y:S01]  /*5aa0*/  @!P2 IMAD.MOV R34, RZ, RZ, -R34 ;  /* 0x000000ffff22a224 */ /* 0x000fe200078e0a22 */
[C---:B------:R-:W-:Y:S01]  /*5ab0*/  ISETP.GT.U32.AND P2, PT, R11.reuse, R32, PT ;  /* 0x000000200b00720c */ /* 0x040fe20003f44070 */
[----:B------:R-:W-:Y:S01]  /*5ac0*/  @!P1 IMAD.MOV R33, RZ, RZ, -R33 ;  /* 0x000000ffff219224 */ /* 0x000fe200078e0a21 */
[C---:B------:R-:W-:Y:S01]  /*5ad0*/  ISETP.GT.U32.AND P1, PT, R11.reuse, R31, PT ;  /* 0x0000001f0b00720c */ /* 0x040fe20003f24070 */
[----:B------:R-:W-:Y:S02]  /*5ae0*/  IMAD.MOV R4, RZ, RZ, -R4 ;  /* 0x000000ffff047224 */ /* 0x000fe400078e0a04 */
[----:B------:R-:W-:Y:S01]  /*5af0*/  @!P5 IMAD.MOV R0, RZ, RZ, -R0 ;  /* 0x000000ffff00d224 */ /* 0x000fe200078e0a00 */
[----:B------:R-:W-:Y:S01]  /*5b00*/  ISETP.GE.AND P5, PT, R16, RZ, PT ;  /* 0x000000ff1000720c */ /* 0x000fe20003fa6270 */
[----:B------:R-:W-:Y:S01]  /*5b10*/  IMAD R6, R11, R4, R6 ;  /* 0x000000040b067224 */ /* 0x000fe200078e0206 */
[----:B------:R-:W-:Y:S01]  /*5b20*/  LOP3.LUT R16, R14, 0xd6, RZ, 0xfc, !PT ;  /* 0x000000d60e107812 */ /* 0x000fe200078efcff */
[--C-:B------:R-:W-:Y:S01]  /*5b30*/  @!P4 IMAD.IADD R10, R10, 0x1, -R11.reuse ;  /* 0x000000010a0ac824 */ /* 0x100fe200078e0a0b */
[----:B------:R-:W-:Y:S01]  /*5b40*/  LOP3.LUT R4, R14, 0xd8, RZ, 0xfc, !PT ;  /* 0x000000d80e047812 */ /* 0x000fe200078efcff */
[----:B------:R0:W-:Y:S01]  /*5b50*/  STL [R1+0x4a4], R0 ;  /* 0x0004a40001007387 */ /* 0x0001e20000100800 */
[----:B------:R-:W-:Y:S01]  /*5b60*/  IABS R9, R16 ;  /* 0x0000001000097213 */ /* 0x000fe20000000000 */
[--C-:B------:R-:W-:Y:S01]  /*5b70*/  @!P2 IMAD.IADD R32, R32, 0x1, -R11.reuse ;  /* 0x000000012020a824 */ /* 0x100fe200078e0a0b */
[----:B------:R-:W-:Y:S01]  /*5b80*/  IABS R30, R4 ;  /* 0x00000004001e7213 */ /* 0x000fe20000000000 */
[----:B------:R-:W-:Y:S01]  /*5b90*/  @!P1 IMAD.IADD R31, R31, 0x1, -R11 ;  /* 0x000000011f1f9824 */ /* 0x000fe200078e0a0b */
[----:B------:R-:W-:Y:S01]  /*5ba0*/  ISETP.GE.AND P4, PT, R3, RZ, PT ;  /* 0x000000ff0300720c */ /* 0x000fe20003f86270 */
[----:B------:R-:W-:Y:S01]  /*5bb0*/  IMAD.MOV.U32 R3, RZ, RZ, R9 ;  /* 0x000000ffff037224 */ /* 0x000fe200078e0009 */
[----:B------:R-:W-:Y:S01]  /*5bc0*/  ISETP.GE.AND P2, PT, R7, RZ, PT ;  /* 0x000000ff0700720c */ /* 0x000fe20003f46270 */
[----:B------:R-:W-:Y:S01]  /*5bd0*/  IMAD.HI.U32 R9, R13, R30, RZ ;  /* 0x0000001e0d097227 */ /* 0x000fe200078e00ff */
[----:B------:R-:W-:-:S02]  /*5be0*/  LOP3.LUT R7, R14, 0xda, RZ, 0xfc, !PT ;  /* 0x000000da0e077812 */ /* 0x000fc400078efcff */
[----:B------:R-:W-:Y:S01]  /*5bf0*/  ISETP.GE.AND P1, PT, R16, RZ, PT ;  /* 0x000000ff1000720c */ /* 0x000fe20003f26270 */
[----:B0-----:R-:W-:Y:S01]  /*5c00*/  IMAD.MOV.U32 R0, RZ, RZ, R10 ;  /* 0x000000ffff007224 */ /* 0x001fe200078e000a */
[----:B------:R-:W-:Y:S01]  /*5c10*/  IABS R29, R7 ;  /* 0x00000007001d7213 */ /* 0x000fe20000000000 */
[----:B------:R-:W-:Y:S01]  /*5c20*/  @!P6 IMAD.IADD R8, R8, 0x1, -R11 ;  /* 0x000000010808e824 */ /* 0x000fe200078e0a0b */
[C---:B------:R-:W-:Y:S01]  /*5c30*/  ISETP.GT.U32.AND P6, PT, R11.reuse, R6, PT ;  /* 0x000000060b00720c */ /* 0x040fe20003fc4070 */
[----:B------:R-:W-:Y:S01]  /*5c40*/  @!P5 IMAD.MOV R0, RZ, RZ, -R0 ;  /* 0x000000ffff00d224 */ /* 0x000fe200078e0a00 */
[----:B------:R-:W-:Y:S01]  /*5c50*/  ISETP.GT.U32.AND P5, PT, R11, R31, PT ;  /* 0x0000001f0b00720c */ /* 0x000fe20003fa4070 */
[----:B------:R-:W-:Y:S02]  /*5c60*/  IMAD.MOV R9, RZ, RZ, -R9 ;  /* 0x000000ffff097224 */ /* 0x000fe400078e0a09 */
[----:B------:R-:W-:Y:S01]  /*5c70*/  IMAD.HI.U32 R15, R13, R3, RZ ;  /* 0x000000030d0f7227 */ /* 0x000fe200078e00ff */
[----:B------:R0:W-:Y:S03]  /*5c80*/  STL [R1+0x4ac], R0 ;  /* 0x0004ac0001007387 */ /* 0x0001e60000100800 */
[----:B------:R-:W-:-:S02]  /*5c90*/  IMAD R30, R11, R9, R30 ;  /* 0x000000090b1e7224 */ /* 0x000fc400078e021e */
[----:B------:R-:W-:-:S04]  /*5ca0*/  IMAD.HI.U32 R9, R13, R29, RZ ;  /* 0x0000001d0d097227 */ /* 0x000fc800078e00ff */
[----:B------:R-:W-:Y:S01]  /*5cb0*/  IMAD.MOV R10, RZ, RZ, -R15 ;  /* 0x000000ffff0a7224 */ /* 0x000fe200078e0a0f */
[----:B------:R-:W-:Y:S01]  /*5cc0*/  IABS R15, R18 ;  /* 0x00000012000f7213 */ /* 0x000fe20000000000 */
[----:B------:R-:W-:Y:S02]  /*5cd0*/  IMAD.MOV R9, RZ, RZ, -R9 ;  /* 0x000000ffff097224 */ /* 0x000fe400078e0a09 */
[----:B------:R-:W-:Y:S01]  /*5ce0*/  IMAD R3, R11, R10, R3 ;  /* 0x0000000a0b037224 */ /* 0x000fe200078e0203 */
[----:B------:R-:W-:Y:S01]  /*5cf0*/  LOP3.LUT R10, R14, 0xec, RZ, 0xfc, !PT ;  /* 0x000000ec0e0a7812 */ /* 0x000fe200078efcff */
[----:B0-----:R-:W-:Y:S02]  /*5d00*/  IMAD.MOV.U32 R0, RZ, RZ, R8 ;  /* 0x000000ffff007224 */ /* 0x001fe400078e0008 */
[----:B------:R-:W-:Y:S01]  /*5d10*/  @!P5 IMAD.IADD R31, R31, 0x1, -R11 ;  /* 0x000000011f1fd824 */ /* 0x000fe200078e0a0b */
[C---:B------:R-:W-:Y:S01]  /*5d20*/  ISETP.GT.U32.AND P5, PT, R11.reuse, R30, PT ;  /* 0x0000001e0b00720c */ /* 0x040fe20003fa4070 */
[----:B------:R-:W-:-:S02]  /*5d30*/  IMAD R29, R11, R9, R29 ;  /* 0x000000090b1d7224 */ /* 0x000fc400078e021d */
[----:B------:R-:W-:Y:S02]  /*5d40*/  @!P6 IMAD.IADD R6, R6, 0x1, -R11 ;  /* 0x000000010606e824 */ /* 0x000fe400078e0a0b */
[----:B------:R-:W-:Y:S01]  /*5d50*/  @!P0 IMAD.MOV R0, RZ, RZ, -R0 ;  /* 0x000000ffff008224 */ /* 0x000fe200078e0a00 */
[C---:B------:R-:W-:Y:S01]  /*5d60*/  ISETP.GT.U32.AND P0, PT, R11.reuse, R3, PT ;  /* 0x000000030b00720c */ /* 0x040fe20003f04070 */
[----:B------:R-:W-:Y:S01]  /*5d70*/  @!P4 IMAD.MOV R31, RZ, RZ, -R31 ;  /* 0x000000ffff1fc224 */ /* 0x000fe200078e0a1f */
[C---:B------:R-:W-:Y:S01]  /*5d80*/  ISETP.GT.U32.AND P4, PT, R11.reuse, R29, PT ;  /* 0x0000001d0b00720c */ /* 0x040fe20003f84070 */
[----:B------:R-:W-:Y:S01]  /*5d90*/  VIADD R8, R12, 0xde ;  /* 0x000000de0c087836 */ /* 0x000fe20000000000 */
[----:B------:R-:W-:Y:S01]  /*5da0*/  ISETP.GT.U32.AND P6, PT, R11, R6, PT ;  /* 0x000000060b00720c */ /* 0x000fe20003fc4070 */
[----:B------:R0:W-:Y:S01]  /*5db0*/  STL [R1+0x4c4], R0 ;  /* 0x0004c40001007387 */ /* 0x0001e20000100800 */
[----:B------:R-:W-:Y:S01]  /*5dc0*/  @!P3 IMAD.MOV R32, RZ, RZ, -R32 ;  /* 0x000000ffff20b224 */ /* 0x000fe200078e0a20 */
[----:B------:R-:W-:Y:S01]  /*5dd0*/  ISETP.GE.AND P3, PT, R4, RZ, PT ;  /* 0x000000ff0400720c */ /* 0x000fe20003f66270 */
[----:B------:R-:W-:Y:S01]  /*5de0*/  @!P5 IMAD.IADD R30, R30, 0x1, -R11 ;  /* 0x000000011e1ed824 */ /* 0x000fe200078e0a0b */
[----:B------:R-:W-:-:S02]  /*5df0*/  IABS R20, R8 ;  /* 0x0000000800147213 */ /* 0x000fc40000000000 */
[----:B------:R-:W-:Y:S02]  /*5e00*/  LOP3.LUT R4, R14, 0xdc, RZ, 0xfc, !PT ;  /* 0x000000dc0e047812 */ /* 0x000fe400078efcff */
[--C-:B------:R-:W-:Y:S01]  /*5e10*/  @!P0 IMAD.IADD R3, R3, 0x1, -R11.reuse ;  /* 0x0000000103038824 */ /* 0x100fe200078e0a0b */
[----:B------:R-:W-:Y:S01]  /*5e20*/  ISETP.GT.U32.AND P5, PT, R11, R30, PT ;  /* 0x0000001e0b00720c */ /* 0x000fe20003fa4070 */
[--C-:B------:R-:W-:Y:S01]  /*5e30*/  @!P4 IMAD.IADD R29, R29, 0x1, -R11.reuse ;  /* 0x000000011d1dc824 */ /* 0x100fe200078e0a0b */
[----:B------:R-:W-:Y:S01]  /*5e40*/  IABS R21, R4 ;  /* 0x0000000400157213 */ /* 0x000fe20000000000 */
[----:B------:R-:W-:Y:S01]  /*5e50*/  @!P6 IMAD.IADD R6, R6, 0x1, -R11 ;  /* 0x000000010606e824 */ /* 0x000fe200078e0a0b */
[C---:B------:R-:W-:Y:S02]  /*5e60*/  ISETP.GT.U32.AND P0, PT, R11.reuse, R3, PT ;  /* 0x000000030b00720c */ /* 0x040fe40003f04070 */
[----:B------:R-:W-:Y:S01]  /*5e70*/  ISETP.GT.U32.AND P4, PT, R11, R29, PT ;  /* 0x0000001d0b00720c */ /* 0x000fe20003f84070 */
[----:B0-----:R-:W-:Y:S01]  /*5e80*/  IMAD.MOV.U32 R0, RZ, RZ, R6 ;  /* 0x000000ffff007224 */ /* 0x001fe200078e0006 */
[----:B------:R-:W-:Y:S01]  /*5e90*/  ISETP.GE.AND P6, PT, R7, RZ, PT ;  /* 0x000000ff0700720c */ /* 0x000fe20003fc6270 */
[----:B------:R-:W-:Y:S01]  /*5ea0*/  IMAD.HI.U32 R6, R13, R20, RZ ;  /* 0x000000140d067227 */ /* 0x000fe200078e00ff */
[----:B------:R-:W-:-:S03]  /*5eb0*/  LOP3.LUT R7, R14, 0xe0, RZ, 0xfc, !PT ;  /* 0x000000e00e077812 */ /* 0x000fc600078efcff */
[----:B------:R-:W-:Y:S01]  /*5ec0*/  IMAD.MOV R6, RZ, RZ, -R6 ;  /* 0x000000ffff067224 */ /* 0x000fe200078e0a06 */
[----:B------:R-:W-:Y:S01]  /*5ed0*/  IABS R28, R7 ;  /* 0x00000007001c7213 */ /* 0x000fe20000000000 */
[----:B------:R-:W-:-:S04]  /*5ee0*/  IMAD.HI.U32 R9, R13, R21, RZ ;  /* 0x000000150d097227 */ /* 0x000fc800078e00ff */
[----:B------:R-:W-:Y:S02]  /*5ef0*/  IMAD R20, R11, R6, R20 ;  /* 0x000000060b147224 */ /* 0x000fe400078e0214 */
[----:B------:R-:W-:Y:S01]  /*5f00*/  @!P2 IMAD.MOV R0, RZ, RZ, -R0 ;  /* 0x000000ffff00a224 */ /* 0x000fe200078e0a00 */
[----:B------:R-:W-:Y:S01]  /*5f10*/  ISETP.GE.AND P2, PT, R4, RZ, PT ;  /* 0x000000ff0400720c */ /* 0x000fe20003f46270 */
[--C-:B------:R-:W-:Y:S01]  /*5f20*/  @!P0 IMAD.IADD R3, R3, 0x1, -R11.reuse ;  /* 0x0000000103038824 */ /* 0x100fe200078e0a0b */
[----:B------:R-:W-:Y:S01]  /*5f30*/  ISETP.GE.AND P0, PT, R8, RZ, PT ;  /* 0x000000ff0800720c */ /* 0x000fe20003f06270 */
[----:B------:R-:W-:Y:S01]  /*5f40*/  @!P4 IMAD.IADD R29, R29, 0x1, -R11 ;  /* 0x000000011d1dc824 */ /* 0x000fe200078e0a0b */
[----:B------:R-:W-:Y:S01]  /*5f50*/  ISETP.GT.U32.AND P4, PT, R11, R20, PT ;  /* 0x000000140b00720c */ /* 0x000fe20003f84070 */
[----:B------:R-:W-:Y:S01]  /*5f60*/  IMAD.MOV R8, RZ, RZ, -R9 ;  /* 0x000000ffff087224 */ /* 0x000fe200078e0a09 */
[----:B------:R0:W-:Y:S01]  /*5f70*/  STL [R1+0x4cc], R0 ;  /* 0x0004cc0001007387 */ /* 0x0001e20000100800 */
[----:B------:R-:W-:-:S04]  /*5f80*/  IMAD.HI.U32 R4, R13, R28, RZ ;  /* 0x0000001c0d047227 */ /* 0x000fc800078e00ff */
[----:B------:R-:W-:Y:S01]  /*5f90*/  IMAD R21, R11, R8, R21 ;  /* 0x000000080b157224 */ /* 0x000fe200078e0215 */
[----:B------:R-:W-:Y:S01]  /*5fa0*/  LOP3.LUT R8, R14, 0xe4, RZ, 0xfc, !PT ;  /* 0x000000e40e087812 */ /* 0x000fe200078efcff */
[----:B------:R-:W-:Y:S01]  /*5fb0*/  @!P5 IMAD.IADD R30, R30, 0x1, -R11 ;  /* 0x000000011e1ed824 */ /* 0x000fe200078e0a0b */
[----:B------:R-:W-:Y:S01]  /*5fc0*/  ISETP.GE.AND P5, PT, R7, RZ, PT ;  /* 0x000000ff0700720c */ /* 0x000fe20003fa6270 */
[----:B------:R-:W-:Y:S01]  /*5fd0*/  IMAD.MOV R4, RZ, RZ, -R4 ;  /* 0x000000ffff047224 */ /* 0x000fe200078e0a04 */
[----:B------:R-:W-:Y:S01]  /*5fe0*/  IABS R6, R8 ;  /* 0x0000000800067213 */ /* 0x000fe20000000000 */
[----:B0-----:R-:W-:Y:S02]  /*5ff0*/  IMAD.MOV.U32 R0, RZ, RZ, R3 ;  /* 0x000000ffff007224 */ /* 0x001fe400078e0003 */
[----:B------:R-:W-:Y:S01]  /*6000*/  @!P3 IMAD.MOV R30, RZ, RZ, -R30 ;  /* 0x000000ffff1eb224 */ /* 0x000fe200078e0a1e */
[----:B------:R-:W-:Y:S01]  /*6010*/  ISETP.GE.AND P3, PT, R27, RZ, PT ;  /* 0x000000ff1b00720c */ /* 0x000fe20003f66270 */
[----:B------:R-:W-:Y:S01]  /*6020*/  @!P1 IMAD.MOV R0, RZ, RZ, -R0 ;  /* 0x000000ffff009224 */ /* 0x000fe200078e0a00 */
[C---:B------:R-:W-:Y:S01]  /*6030*/  ISETP.GT.U32.AND P1, PT, R11.reuse, R21, PT ;  /* 0x000000150b00720c */ /* 0x040fe20003f24070 */
[C---:B------:R-:W-:Y:S01]  /*6040*/  IMAD R28, R11.reuse, R4, R28 ;  /* 0x000000040b1c7224 */ /* 0x040fe200078e021c */
[----:B------:R-:W-:Y:S01]  /*6050*/  IABS R27, R27 ;  /* 0x0000001b001b7213 */ /* 0x000fe20000000000 */
[----:B------:R-:W-:Y:S01]  /*6060*/  @!P4 IMAD.IADD R20, R20, 0x1, -R11 ;  /* 0x000000011414c824 */ /* 0x000fe200078e0a0b */
[----:B------:R0:W-:Y:S01]  /*6070*/  STL [R1+0x4e4], R0 ;  /* 0x0004e40001007387 */ /* 0x0001e20000100800 */
[----:B------:R-:W-:Y:S01]  /*6080*/  @!P6 IMAD.MOV R29, RZ, RZ, -R29 ;  /* 0x000000ffff1de224 */ /* 0x000fe200078e0a1d */
[----:B------:R-:W-:Y:S01]  /*6090*/  ISETP.GT.U32.AND P6, PT, R11, R28, PT ;  /* 0x0000001c0b00720c */ /* 0x000fe20003fc4070 */
[----:B------:R-:W-:Y:S01]  /*60a0*/  IMAD.HI.U32 R9, R13, R27, RZ ;  /* 0x0000001b0d097227 */ /* 0x000fe200078e00ff */
[----:B------:R-:W-:-:S03]  /*60b0*/  ISETP.GT.U32.AND P4, PT, R11, R20, PT ;  /* 0x000000140b00720c */ /* 0x000fc60003f84070 */
[----:B------:R-:W-:-:S04]  /*60c0*/  IMAD.HI.U32 R7, R13, R6, RZ ;  /* 0x000000060d077227 */ /* 0x000fc800078e00ff */
[----:B------:R-:W-:Y:S02]  /*60d0*/  @!P1 IMAD.IADD R21, R21, 0x1, -R11 ;  /* 0x0000000115159824 */ /* 0x000fe400078e0a0b */
[----:B------:R-:W-:Y:S02]  /*60e0*/  IMAD.MOV R9, RZ, RZ, -R9 ;  /* 0x000000ffff097224 */ /* 0x000fe400078e0a09 */
[----:B------:R-:W-:Y:S01]  /*60f0*/  IMAD.MOV R7, RZ, RZ, -R7 ;  /* 0x000000ffff077224 */ /* 0x000fe200078e0a07 */
[C---:B------:R-:W-:Y:S01]  /*6100*/  ISETP.GT.U32.AND P1, PT, R11.reuse, R21, PT ;  /* 0x000000150b00720c */ /* 0x040fe20003f24070 */
[C---:B------:R-:W-:Y:S01]  /*6110*/  IMAD R27, R11.reuse, R9, R27 ;  /* 0x000000090b1b7224 */ /* 0x040fe200078e021b */
[----:B------:R-:W-:Y:S01]  /*6120*/  LOP3.LUT R9, R14, 0xea, RZ, 0xfc, !PT ;  /* 0x000000ea0e097812 */ /* 0x000fe200078efcff */
[C---:B------:R-:W-:Y:S02]  /*6130*/  IMAD R6, R11.reuse, R7, R6 ;  /* 0x000000070b067224 */ /* 0x040fe400078e0206 */
[--C-:B------:R-:W-:Y:S01]  /*6140*/  @!P4 IMAD.IADD R20, R20, 0x1, -R11.reuse ;  /* 0x000000011414c824 */ /* 0x100fe200078e0a0b */
[C---:B------:R-:W-:Y:S01]  /*6150*/  ISETP.GT.U32.AND P4, PT, R11.reuse, R27, PT ;  /* 0x0000001b0b00720c */ /* 0x040fe20003f84070 */
[----:B------:R-:W-:Y:S01]  /*6160*/  @!P6 IMAD.IADD R28, R28, 0x1, -R11 ;  /* 0x000000011c1ce824 */ /* 0x000fe200078e0a0b */
[----:B------:R-:W-:Y:S01]  /*6170*/  ISETP.GT.U32.AND P6, PT, R11, R6, PT ;  /* 0x000000060b00720c */ /* 0x000fe20003fc4070 */
[----:B------:R-:W-:-:S04]  /*6180*/  IMAD.HI.U32 R4, R13, R15, RZ ;  /* 0x0000000f0d047227 */ /* 0x000fc800078e00ff */
[----:B------:R-:W-:-:S04]  /*6190*/  IMAD.HI.U32 R3, R13, R26, RZ ;  /* 0x0000001a0d037227 */ /* 0x000fc800078e00ff */
[----:B------:R-:W-:Y:S02]  /*61a0*/  IMAD.MOV R4, RZ, RZ, -R4 ;  /* 0x000000ffff047224 */ /* 0x000fe400078e0a04 */
[----:B------:R-:W-:Y:S02]  /*61b0*/  IMAD.MOV R3, RZ, RZ, -R3 ;  /* 0x000000ffff037224 */ /* 0x000fe400078e0a03 */
[----:B------:R-:W-:Y:S01]  /*61c0*/  @!P1 IMAD.IADD R21, R21, 0x1, -R11 ;  /* 0x0000000115159824 */ /* 0x000fe200078e0a0b */
[----:B------:R-:W-:Y:S01]  /*61d0*/  ISETP.GE.AND P1, PT, R8, RZ, PT ;  /* 0x000000ff0800720c */ /* 0x000fe20003f26270 */
[C---:B------:R-:W-:Y:S01]  /*61e0*/  IMAD R15, R11.reuse, R4, R15 ;  /* 0x000000040b0f7224 */ /* 0x040fe200078e020f */
[----:B------:R-:W-:Y:S01]  /*61f0*/  IABS R4, R9 ;  /* 0x0000000900047213 */ /* 0x000fe20000000000 */
[----:B------:R-:W-:Y:S01]  /*6200*/  IMAD R26, R11, R3, R26 ;  /* 0x000000030b1a7224 */ /* 0x000fe200078e021a */
[----:B------:R-:W-:Y:S01]  /*6210*/  IABS R3, R10 ;  /* 0x0000000a00037213 */ /* 0x000fe20000000000 */
[----:B------:R-:W-:Y:S01]  /*6220*/  @!P4 IMAD.IADD R27, R27, 0x1, -R11 ;  /* 0x000000011b1bc824 */ /* 0x000fe200078e0a0b */
[----:B------:R-:W-:Y:S01]  /*6230*/  ISETP.GT.U32.AND P4, PT, R11, R28, PT ;  /* 0x0000001c0b00720c */ /* 0x000fe20003f84070 */
[----:B0-----:R-:W-:Y:S01]  /*6240*/  IMAD.MOV.U32 R0, RZ, RZ, R21 ;  /* 0x000000ffff007224 */ /* 0x001fe200078e0015 */
[----:B------:R-:W-:Y:S01]  /*6250*/  LOP3.LUT R8, R14, 0xf0, RZ, 0xfc, !PT ;  /* 0x000000f00e087812 */ /* 0x000fe200078efcff */
[----:B------:R-:W-:-:S02]  /*6260*/  @!P6 IMAD.IADD R6, R6, 0x1, -R11 ;  /* 0x000000010606e824 */ /* 0x000fc400078e0a0b */
[----:B------:R-:W-:Y:S01]  /*6270*/  @!P2 IMAD.MOV R0, RZ, RZ, -R0 ;  /* 0x000000ffff00a224 */ /* 0x000fe200078e0a00 */
[----:B------:R-:W-:Y:S01]  /*6280*/  ISETP.GT.U32.AND P2, PT, R11, R27, PT ;  /* 0x0000001b0b00720c */ /* 0x000fe20003f44070 */
[----:B------:R-:W-:Y:S01]  /*6290*/  IMAD.HI.U32 R21, R13, R4, RZ ;  /* 0x000000040d157227 */ /* 0x000fe200078e00ff */
[----:B------:R-:W-:Y:S02]  /*62a0*/  ISETP.GT.U32.AND P6, PT, R11, R6, PT ;  /* 0x000000060b00720c */ /* 0x000fe40003fc4070 */
[----:B------:R0:W-:Y:S01]  /*62b0*/  STL [R1+0x4ec], R0 ;  /* 0x0004ec0001007387 */ /* 0x0001e20000100800 */
[----:B------:R-:W-:Y:S01]  /*62c0*/  IMAD.HI.U32 R22, R13, R3, RZ ;  /* 0x000000030d167227 */ /* 0x000fe200078e00ff */
[----:B------:R-:W-:-:S03]  /*62d0*/  IABS R16, R8 ;  /* 0x0000000800107213 */ /* 0x000fc60000000000 */
[----:B------:R-:W-:Y:S02]  /*62e0*/  IMAD.MOV R21, RZ, RZ, -R21 ;  /* 0x000000ffff157224 */ /* 0x000fe400078e0a15 */
[----:B------:R-:W-:Y:S02]  /*62f0*/  IMAD.MOV R22, RZ, RZ, -R22 ;  /* 0x000000ffff167224 */ /* 0x000fe400078e0a16 */
[----:B------:R-:W-:Y:S01]  /*6300*/  @!P4 IMAD.IADD R28, R28, 0x1, -R11 ;  /* 0x000000011c1cc824 */ /* 0x000fe200078e0a0b */
[C---:B------:R-:W-:Y:S01]  /*6310*/  ISETP.GT.U32.AND P4, PT, R11.reuse, R26, PT ;  /* 0x0000001a0b00720c */ /* 0x040fe20003f84070 */
[----:B0-----:R-:W-:Y:S02]  /*6320*/  IMAD.MOV.U32 R0, RZ, RZ, R20 ;  /* 0x000000ffff007224 */ /* 0x001fe400078e0014 */
[C---:B------:R-:W-:Y:S02]  /*6330*/  IMAD R4, R11.reuse, R21, R4 ;  /* 0x000000150b047224 */ /* 0x040fe400078e0204 */
[----:B------:R-:W-:Y:S01]  /*6340*/  @!P0 IMAD.MOV R0, RZ, RZ, -R0 ;  /* 0x000000ffff008224 */ /* 0x000fe200078e0a00 */
[C---:B------:R-:W-:Y:S01]  /*6350*/  ISETP.GT.U32.AND P0, PT, R11.reuse, R15, PT ;  /* 0x0000000f0b00720c */ /* 0x040fe20003f04070 */
[----:B------:R-:W-:Y:S01]  /*6360*/  IMAD R3, R11, R22, R3 ;  /* 0x000000160b037224 */ /* 0x000fe200078e0203 */
[----:B------:R-:W-:Y:S01]  /*6370*/  LOP3.LUT R22, R14, 0x102, RZ, 0xfc, !PT ;  /* 0x000001020e167812 */ /* 0x000fe200078efcff */
[--C-:B------:R-:W-:Y:S01]  /*6380*/  @!P2 IMAD.IADD R27, R27, 0x1, -R11.reuse ;  /* 0x000000011b1ba824 */ /* 0x100fe200078e0a0b */
[C---:B------:R-:W-:Y:S01]  /*6390*/  ISETP.GT.U32.AND P2, PT, R11.reuse, R4, PT ;  /* 0x000000040b00720c */ /* 0x040fe20003f44070 */
[--C-:B------:R-:W-:Y:S01]  /*63a0*/  @!P6 IMAD.IADD R6, R6, 0x1, -R11.reuse ;  /* 0x000000010606e824 */ /* 0x100fe200078e0a0b */
[----:B------:R-:W-:Y:S01]  /*63b0*/  ISETP.GT.U32.AND P6, PT, R11, R3, PT ;  /* 0x000000030b00720c */ /* 0x000fe20003fc4070 */
[----:B------:R-:W-:Y:S01]  /*63c0*/  VIADD R7, R12, 0xee ;  /* 0x000000ee0c077836 */ /* 0x000fe20000000000 */
[----:B------:R0:W-:Y:S01]  /*63d0*/  STL [R1+0x504], R0 ;  /* 0x0005040001007387 */ /* 0x0001e20000100800 */
[----:B------:R-:W-:Y:S01]  /*63e0*/  @!P4 IMAD.IADD R26, R26, 0x1, -R11 ;  /* 0x000000011a1ac824 */ /* 0x000fe200078e0a0b */
[----:B------:R-:W-:Y:S01]  /*63f0*/  ISETP.GE.AND P4, PT, R17, RZ, PT ;  /* 0x000000ff1100720c */ /* 0x000fe20003f86270 */
[----:B------:R-:W-:Y:S01]  /*6400*/  IMAD.HI.U32 R21, R13, R16, RZ ;  /* 0x000000100d157227 */ /* 0x000fe200078e00ff */
[----:B------:R-:W-:-:S02]  /*6410*/  IABS R19, R7 ;  /* 0x0000000700137213 */ /* 0x000fc40000000000 */
[----:B------:R-:W-:Y:S01]  /*6420*/  LOP3.LUT R17, R14, 0xf4, RZ, 0xfc, !PT ;  /* 0x000000f40e117812 */ /* 0x000fe200078efcff */
[----:B------:R-:W-:Y:S01]  /*6430*/  @!P0 IMAD.IADD R15, R15, 0x1, -R11 ;  /* 0x000000010f0f8824 */ /* 0x000fe200078e0a0b */
[----:B------:R-:W-:Y:S01]  /*6440*/  ISETP.GE.AND P0, PT, R18, RZ, PT ;  /* 0x000000ff1200720c */ /* 0x000fe20003f06270 */
[----:B------:R-:W-:Y:S01]  /*6450*/  IMAD.HI.U32 R20, R13, R19, RZ ;  /* 0x000000130d147227 */ /* 0x000fe200078e00ff */
[----:B------:R-:W-:-:S03]  /*6460*/  LOP3.LUT R18, R14, 0xf2, RZ, 0xfc, !PT ;  /* 0x000000f20e127812 */ /* 0x000fc600078efcff */
[--C-:B------:R-:W-:Y:S01]  /*6470*/  @!P2 IMAD.IADD R4, R4, 0x1, -R11.reuse ;  /* 0x000000010404a824 */ /* 0x100fe200078e0a0b */
[----:B------:R-:W-:Y:S01]  /*6480*/  ISETP.GT.U32.AND P2, PT, R11, R15, PT ;  /* 0x0000000f0b00720c */ /* 0x000fe20003f44070 */
[----:B------:R-:W-:Y:S01]  /*6490*/  @!P6 IMAD.IADD R3, R3, 0x1, -R11 ;  /* 0x000000010303e824 */ /* 0x000fe200078e0a0b */
[C---:B------:R-:W-:Y:S01]  /*64a0*/  ISETP.GT.U32.AND P6, PT, R11.reuse, R26, PT ;  /* 0x0000001a0b00720c */ /* 0x040fe20003fc4070 */
[----:B------:R-:W-:Y:S02]  /*64b0*/  IMAD.MOV R20, RZ, RZ, -R20 ;  /* 0x000000ffff147224 */ /* 0x000fe400078e0a14 */
[----:B------:R-:W-:Y:S01]  /*64c0*/  @!P5 IMAD.MOV R28, RZ, RZ, -R28 ;  /* 0x000000ffff1cd224 */ /* 0x000fe200078e0a1c */
[C---:B------:R-:W-:Y:S01]  /*64d0*/  ISETP.GT.U32.AND P5, PT, R11.reuse, R4, PT ;  /* 0x000000040b00720c */ /* 0x040fe20003fa4070 */
[----:B------:R-:W-:Y:S02]  /*64e0*/  IMAD.MOV R21, RZ, RZ, -R21 ;  /* 0x000000ffff157224 */ /* 0x000fe400078e0a15 */
[C---:B------:R-:W-:Y:S01]  /*64f0*/  IMAD R19, R11.reuse, R20, R19 ;  /* 0x000000140b137224 */ /* 0x040fe200078e0213 */
[----:B------:R-:W-:Y:S01]  /*6500*/  IABS R20, R18 ;  /* 0x0000001200147213 */ /* 0x000fe20000000000 */
[----:B------:R-:W-:Y:S01]  /*6510*/  @!P3 IMAD.MOV R27, RZ, RZ, -R27 ;  /* 0x000000ffff1bb224 */ /* 0x000fe200078e0a1b */
[C---:B------:R-:W-:Y:S01]  /*6520*/  ISETP.GT.U32.AND P3, PT, R11.reuse, R3, PT ;  /* 0x000000030b00720c */ /* 0x040fe20003f64070 */
[----:B0-----:R-:W-:Y:S01]  /*6530*/  IMAD.MOV.U32 R0, RZ, RZ, R6 ;  /* 0x000000ffff007224 */ /* 0x001fe200078e0006 */
[----:B------:R-:W-:Y:S01]  /*6540*/  IABS R6, R17 ;  /* 0x0000001100067213 */ /* 0x000fe20000000000 */
[----:B------:R-:W-:-:S02]  /*6550*/  IMAD R16, R11, R21, R16 ;  /* 0x000000150b107224 */ /* 0x000fc400078e0210 */
[----:B------:R-:W-:Y:S01]  /*6560*/  @!P1 IMAD.MOV R0, RZ, RZ, -R0 ;  /* 0x000000ffff009224 */ /* 0x000fe200078e0a00 */
[----:B------:R-:W-:Y:S01]  /*6570*/  ISETP.GT.U32.AND P1, PT, R11, R19, PT ;  /* 0x000000130b00720c */ /* 0x000fe20003f24070 */
[--C-:B------:R-:W-:Y:S01]  /*6580*/  @!P2 IMAD.IADD R15, R15, 0x1, -R11.reuse ;  /* 0x000000010f0fa824 */ /* 0x100fe200078e0a0b */
[----:B------:R-:W-:Y:S01]  /*6590*/  ISETP.GE.AND P2, PT, R9, RZ, PT ;  /* 0x000000ff0900720c */ /* 0x000fe20003f46270 */
[--C-:B------:R-:W-:Y:S01]  /*65a0*/  @!P6 IMAD.IADD R26, R26, 0x1, -R11.reuse ;  /* 0x000000011a1ae824 */ /* 0x100fe200078e0a0b */
[----:B------:R-:W-:Y:S01]  /*65b0*/  ISETP.GT.U32.AND P6, PT, R11, R16, PT ;  /* 0x000000100b00720c */ /* 0x000fe20003fc4070 */
[----:B------:R-:W-:Y:S01]  /*65c0*/  IMAD.MOV.U32 R9, RZ, RZ, R20 ;  /* 0x000000ffff097224 */ /* 0x000fe200078e0014 */
[----:B------:R0:W-:Y:S01]  /*65d0*/  STL [R1+0x50c], R0 ;  /* 0x00050c0001007387 */ /* 0x0001e20000100800 */
[----:B------:R-:W-:Y:S01]  /*65e0*/  @!P5 IMAD.IADD R4, R4, 0x1, -R11 ;  /* 0x000000010404d824 */ /* 0x000fe200078e0a0b */
[----:B------:R-:W-:Y:S01]  /*65f0*/  ISETP.GE.AND P5, PT, R10, RZ, PT ;  /* 0x000000ff0a00720c */ /* 0x000fe20003fa6270 */
[----:B------:R-:W-:-:S04]  /*6600*/  IMAD.HI.U32 R10, R13, R9, RZ ;  /* 0x000000090d0a7227 */ /* 0x000fc800078e00ff */
[----:B------:R-:W-:Y:S01]  /*6610*/  @!P3 IMAD.IADD R3, R3, 0x1, -R11 ;  /* 0x000000010303b824 */ /* 0x000fe200078e0a0b */
[----:B------:R-:W-:Y:S01]  /*6620*/  ISETP.GE.AND P3, PT, R7, RZ, PT ;  /* 0x000000ff0700720c */ /* 0x000fe20003f66270 */
[----:B------:R-:W-:-:S04]  /*6630*/  IMAD.HI.U32 R7, R13, R6, RZ ;  /* 0x000000060d077227 */ /* 0x000fc800078e00ff */
[----:B0-----:R-:W-:Y:S02]  /*6640*/  IMAD.MOV.U32 R0, RZ, RZ, R15 ;  /* 0x000000ffff007224 */ /* 0x001fe400078e000f */
[----:B------:R-:W-:Y:S02]  /*6650*/  IMAD.MOV R10, RZ, RZ, -R10 ;  /* 0x000000ffff0a7224 */ /* 0x000fe400078e0a0a */
[----:B------:R-:W-:Y:S01]  /*6660*/  @!P1 IMAD.IADD R19, R19, 0x1, -R11 ;  /* 0x0000000113139824 */ /* 0x000fe200078e0a0b */
[----:B------:R-:W-:Y:S01]  /*6670*/  ISETP.GE.AND P1, PT, R8, RZ, PT ;  /* 0x000000ff0800720c */ /* 0x000fe20003f26270 */
[----:B------:R-:W-:Y:S02]  /*6680*/  @!P0 IMAD.MOV R0, RZ, RZ, -R0 ;  /* 0x000000ffff008224 */ /* 0x000fe400078e0a00 */
[----:B------:R-:W-:Y:S01]  /*6690*/  IMAD.MOV R7, RZ, RZ, -R7 ;  /* 0x000000ffff077224 */ /* 0x000fe200078e0a07 */
[C---:B------:R-:W-:Y:S01]  /*66a0*/  ISETP.GT.U32.AND P0, PT, R11.reuse, R19, PT ;  /* 0x000000130b00720c */ /* 0x040fe20003f04070 */
[----:B------:R-:W-:Y:S01]  /*66b0*/  @!P6 IMAD.IADD R16, R16, 0x1, -R11 ;  /* 0x000000011010e824 */ /* 0x000fe200078e0a0b */
[----:B------:R0:W-:Y:S01]  /*66c0*/  STL [R1+0x524], R0 ;  /* 0x0005240001007387 */ /* 0x0001e20000100800 */
[C---:B------:R-:W-:Y:S01]  /*66d0*/  IMAD R9, R11.reuse, R10, R9 ;  /* 0x0000000a0b097224 */ /* 0x040fe200078e0209 */
[----:B------:R-:W-:Y:S01]  /*66e0*/  ISETP.GE.AND P6, PT, R18, RZ, PT ;  /* 0x000000ff1200720c */ /* 0x000fe20003fc6270 */
[----:B------:R-:W-:Y:S01]  /*66f0*/  IMAD.MOV.U32 R8, RZ, RZ, R4 ;  /* 0x000000ffff087224 */ /* 0x000fe200078e0004 */
[C---:B------:R-:W-:Y:S01]  /*6700*/  LOP3.LUT R10, R14.reuse, 0xfc, RZ, 0xfc, !PT ;  /* 0x000000fc0e0a7812 */ /* 0x040fe200078efcff */
[----:B------:R-:W-:Y:S01]  /*6710*/  @!P4 IMAD.MOV R26, RZ, RZ, -R26 ;  /* 0x000000ffff1ac224 */ /* 0x000fe200078e0a1a */
[C---:B------:R-:W-:Y:S01]  /*6720*/  ISETP.GT.U32.AND P4, PT, R11.reuse, R16, PT ;  /* 0x000000100b00720c */ /* 0x040fe20003f84070 */
[C---:B------:R-:W-:Y:S01]  /*6730*/  IMAD R4, R11.reuse, R7, R6 ;  /* 0x000000070b047224 */ /* 0x040fe200078e0206 */
[C---:B------:R-:W-:Y:S01]  /*6740*/  LOP3.LUT R6, R14.reuse, 0xf6, RZ, 0xfc, !PT ;  /* 0x000000f60e067812 */ /* 0x040fe200078efcff */
[----:B------:R-:W-:Y:S01]  /*6750*/  @!P2 IMAD.MOV R8, RZ, RZ, -R8 ;  /* 0x000000ffff08a224 */ /* 0x000fe200078e0a08 */
[----:B------:R-:W-:Y:S01]  /*6760*/  ISETP.GT.U32.AND P2, PT, R11, R9, PT ;  /* 0x000000090b00720c */ /* 0x000fe20003f44070 */
[----:B0-----:R-:W-:Y:S01]  /*6770*/  IMAD.MOV.U32 R0, RZ, RZ, R3 ;  /* 0x000000ffff007224 */ /* 0x001fe200078e0003 */
[----:B------:R-:W-:Y:S01]  /*6780*/  LOP3.LUT R3, R14, 0xf8, RZ, 0xfc, !PT ;  /* 0x000000f80e037812 */ /* 0x000fe200078efcff */
[--C-:B------:R-:W-:Y:S01]  /*6790*/  @!P0 IMAD.IADD R19, R19, 0x1, -R11.reuse ;  /* 0x0000000113138824 */ /* 0x100fe200078e0a0b */
[----:B------:R0:W-:Y:S01]  /*67a0*/  STL [R1+0x1b0], R8 ;  /* 0x0001b00801007387 */ /* 0x0001e20000100800 */
[----:B------:R-:W-:Y:S01]  /*67b0*/  @!P5 IMAD.MOV R0, RZ, RZ, -R0 ;  /* 0x000000ffff00d224 */ /* 0x000fe200078e0a00 */
[----:B------:R-:W-:Y:S01]  /*67c0*/  ISETP.GT.U32.AND P5, PT, R11, R4, PT ;  /* 0x000000040b00720c */ /* 0x000fe20003fa4070 */
[----:B------:R-:W-:Y:S01]  /*67d0*/  VIADD R15, R12, 0xfe ;  /* 0x000000fe0c0f7836 */ /* 0x000fe20000000000 */
[----:B------:R-:W-:Y:S01]  /*67e0*/  IABS R7, R3 ;  /* 0x0000000300077213 */ /* 0x000fe20000000000 */
[--C-:B------:R-:W-:Y:S01]  /*67f0*/  @!P4 IMAD.IADD R16, R16, 0x1, -R11.reuse ;  /* 0x000000011010c824 */ /* 0x100fe200078e0a0b */
[----:B------:R-:W-:Y:S01]  /*6800*/  ISETP.GE.AND P4, PT, R6, RZ, PT ;  /* 0x000000ff0600720c */ /* 0x000fe20003f86270 */
[----:B------:R1:W-:Y:S01]  /*6810*/  STL [R1+0x52c], R0 ;  /* 0x00052c0001007387 */ /* 0x0003e20000100800 */
[----:B------:R-:W-:Y:S01]  /*6820*/  ISETP.GE.AND P0, PT, R17, RZ, PT ;  /* 0x000000ff1100720c */ /* 0x000fe20003f06270 */
[----:B------:R-:W-:Y:S01]  /*6830*/  @!P2 IMAD.IADD R9, R9, 0x1, -R11 ;  /* 0x000000010909a824 */ /* 0x000fe200078e0a0b */
[----:B0-----:R-:W-:-:S02]  /*6840*/  IABS R8, R6 ;  /* 0x0000000600087213 */ /* 0x001fc40000000000 */
[----:B------:R-:W-:Y:S01]  /*6850*/  ISETP.GE.AND P2, PT, R3, RZ, PT ;  /* 0x000000ff0300720c */ /* 0x000fe20003f46270 */
[----:B------:R-:W-:Y:S01]  /*6860*/  IMAD.HI.U32 R3, R13, R7, RZ ;  /* 0x000000070d037227 */ /* 0x000fe200078e00ff */
[----:B------:R-:W-:-:S03]  /*6870*/  LOP3.LUT R18, R14, 0x104, RZ, 0xfc, !PT ;  /* 0x000001040e127812 */ /* 0x000fc600078efcff */
[----:B------:R-:W-:Y:S01]  /*6880*/  IMAD.MOV.U32 R6, RZ, RZ, R8 ;  /* 0x000000ffff067224 */ /* 0x000fe200078e0008 */
[----:B------:R-:W-:Y:S01]  /*6890*/  IABS R21, R18 ;  /* 0x0000001200157213 */ /* 0x000fe20000000000 */
[----:B------:R-:W-:Y:S01]  /*68a0*/  @!P5 IMAD.IADD R4, R4, 0x1, -R11 ;  /* 0x000000010404d824 */ /* 0x000fe200078e0a0b */
[----:B------:R-:W-:Y:S01]  /*68b0*/  ISETP.GT.U32.AND P5, PT, R11, R9, PT ;  /* 0x000000090b00720c */ /* 0x000fe20003fa4070 */
[----:B------:R-:W-:-:S04]  /*68c0*/  IMAD.HI.U32 R8, R13, R6, RZ ;  /* 0x000000060d087227 */ /* 0x000fc800078e00ff */
[----:B------:R-:W-:Y:S02]  /*68d0*/  IMAD.MOV R8, RZ, RZ, -R8 ;  /* 0x000000ffff087224 */ /* 0x000fe400078e0a08 */
[----:B-1----:R-:W-:Y:S02]  /*68e0*/  IMAD.MOV.U32 R0, RZ, RZ, R19 ;  /* 0x000000ffff007224 */ /* 0x002fe400078e0013 */
[C---:B------:R-:W-:Y:S02]  /*68f0*/  IMAD R6, R11.reuse, R8, R6 ;  /* 0x000000080b067224 */ /* 0x040fe400078e0206 */
[----:B------:R-:W-:Y:S01]  /*6900*/  @!P3 IMAD.MOV R0, RZ, RZ, -R0 ;  /* 0x000000ffff00b224 */ /* 0x000fe200078e0a00 */
[----:B------:R-:W-:Y:S01]  /*6910*/  ISETP.GT.U32.AND P3, PT, R11, R4, PT ;  /* 0x000000040b00720c */ /* 0x000fe20003f64070 */
[----:B------:R-:W-:Y:S01]  /*6920*/  @!P5 IMAD.IADD R9, R9, 0x1, -R11 ;  /* 0x000000010909d824 */ /* 0x000fe200078e0a0b */
[----:B------:R-:W-:Y:S01]  /*6930*/  ISETP.GT.U32.AND P5, PT, R11, R6, PT ;  /* 0x000000060b00720c */ /* 0x000fe20003fa4070 */
[----:B------:R-:W-:Y:S01]  /*6940*/  IMAD.MOV R3, RZ, RZ, -R3 ;  /* 0x000000ffff037224 */ /* 0x000fe200078e0a03 */
[----:B------:R0:W-:Y:S01]  /*6950*/  STL [R1+0x544], R0 ;  /* 0x0005440001007387 */ /* 0x0001e20000100800 */
[----:B------:R-:W-:-:S02]  /*6960*/  IMAD.MOV.U32 R17, RZ, RZ, R9 ;  /* 0x000000ffff117224 */ /* 0x000fc400078e0009 */
[----:B------:R-:W-:Y:S01]  /*6970*/  IMAD R7, R11, R3, R7 ;  /* 0x000000030b077224 */ /* 0x000fe200078e0207 */
[----:B------:R-:W-:Y:S01]  /*6980*/  LOP3.LUT R3, R14, 0x100, RZ, 0xfc, !PT ;  /* 0x000001000e037812 */ /* 0x000fe200078efcff */
[----:B------:R-:W-:-:S03]  /*6990*/  @!P6 IMAD.MOV R17, RZ, RZ, -R17 ;  /* 0x000000ffff11e224 */ /* 0x000fc600078e0a11 */
[C---:B------:R-:W-:Y:S01]  /*69a0*/  ISETP.GT.U32.AND P6, PT, R11.reuse, R7, PT ;  /* 0x000000070b00720c */ /* 0x040fe20003fc4070 */
[--C-:B------:R-:W-:Y:S01]  /*69b0*/  @!P3 IMAD.IADD R4, R4, 0x1, -R11.reuse ;  /* 0x000000010404b824 */ /* 0x100fe200078e0a0b */
[----:B------:R-:W-:Y:S01]  /*69c0*/  ISETP.GE.AND P3, PT, R10, RZ, PT ;  /* 0x000000ff0a00720c */ /* 0x000fe20003f66270 */
[----:B0-----:R-:W-:Y:S01]  /*69d0*/  IMAD.MOV.U32 R0, RZ, RZ, R16 ;  /* 0x000000ffff007224 */ /* 0x001fe200078e0010 */
[----:B------:R-:W-:Y:S01]  /*69e0*/  LOP3.LUT R16, R14, 0xfa, RZ, 0xfc, !PT ;  /* 0x000000fa0e107812 */ /* 0x000fe200078efcff */
[--C-:B------:R-:W-:Y:S01]  /*69f0*/  @!P5 IMAD.IADD R6, R6, 0x1, -R11.reuse ;  /* 0x000000010606d824 */ /* 0x100fe200078e0a0b */
[----:B------:R-:W-:Y:S01]  /*6a00*/  IABS R10, R10 ;  /* 0x0000000a000a7213 */ /* 0x000fe20000000000 */
[----:B------:R-:W-:Y:S01]  /*6a10*/  @!P1 IMAD.MOV R0, RZ, RZ, -R0 ;  /* 0x000000ffff009224 */ /* 0x000fe200078e0a00 */
[----:B------:R-:W-:Y:S02]  /*6a20*/  ISETP.GE.AND P1, PT, R16, RZ, PT ;  /* 0x000000ff1000720c */ /* 0x000fe40003f26270 */
[----:B------:R-:W-:Y:S01]  /*6a30*/  IABS R16, R16 ;  /* 0x0000001000107213 */ /* 0x000fe20000000000 */
[----:B------:R-:W-:Y:S01]  /*6a40*/  IMAD.MOV.U32 R9, RZ, RZ, R10 ;  /* 0x000000ffff097224 */ /* 0x000fe200078e000a */
[----:B------:R0:W-:Y:S01]  /*6a50*/  STL [R1+0x1b4], R0 ;  /* 0x0001b40001007387 */ /* 0x0001e20000100800 */
[----:B------:R-:W-:Y:S01]  /*6a60*/  ISETP.GT.U32.AND P5, PT, R11, R6, PT ;  /* 0x000000060b00720c */ /* 0x000fe20003fa4070 */
[----:B------:R-:W-:Y:S01]  /*6a70*/  @!P6 IMAD.IADD R7, R7, 0x1, -R11 ;  /* 0x000000010707e824 */ /* 0x000fe200078e0a0b */
[----:B------:R-:W-:Y:S01]  /*6a80*/  IABS R10, R3 ;  /* 0x00000003000a7213 */ /* 0x000fe20000000000 */
[----:B------:R-:W-:Y:S01]  /*6a90*/  IMAD.HI.U32 R8, R13, R16, RZ ;  /* 0x000000100d087227 */ /* 0x000fe200078e00ff */
[----:B------:R1:W-:Y:S02]  /*6aa0*/  STL [R1+0x1b8], R17 ;  /* 0x0001b81101007387 */ /* 0x0003e40000100800 */
[----:B------:R-:W-:Y:S01]  /*6ab0*/  ISETP.GT.U32.AND P6, PT, R11, R7, PT ;  /* 0x000000070b00720c */ /* 0x000fe20003fc4070 */
[----:B------:R-:W-:-:S02]  /*6ac0*/  IMAD.MOV R8, RZ, RZ, -R8 ;  /* 0x000000ffff087224 */ /* 0x000fc400078e0a08 */
[----:B0-----:R-:W-:Y:S02]  /*6ad0*/  IMAD.MOV.U32 R0, RZ, RZ, R4 ;  /* 0x000000ffff007224 */ /* 0x001fe400078e0004 */
[----:B------:R-:W-:Y:S02]  /*6ae0*/  IMAD R16, R11, R8, R16 ;  /* 0x000000080b107224 */ /* 0x000fe400078e0210 */
[----:B------:R-:W-:Y:S01]  /*6af0*/  @!P0 IMAD.MOV R0, RZ, RZ, -R0 ;  /* 0x000000ffff008224 */ /* 0x000fe200078e0a00 */
[----:B------:R-:W-:Y:S01]  /*6b00*/  ISETP.GE.AND P0, PT, R15, RZ, PT ;  /* 0x000000ff0f00720c */ /* 0x000fe20003f06270 */
[----:B------:R-:W-:Y:S01]  /*6b10*/  @!P5 IMAD.IADD R6, R6, 0x1, -R11 ;  /* 0x000000010606d824 */ /* 0x000fe200078e0a0b */
[----:B------:R-:W-:Y:S01]  /*6b20*/  IABS R15, R15 ;  /* 0x0000000f000f7213 */ /* 0x000fe20000000000 */
[----:B------:R-:W-:Y:S01]  /*6b30*/  IMAD.HI.U32 R4, R13, R9, RZ ;  /* 0x000000090d047227 */ /* 0x000fe200078e00ff */
[----:B------:R-:W-:Y:S01]  /*6b40*/  ISETP.GT.U32.AND P5, PT, R11, R16, PT ;  /* 0x000000100b00720c */ /* 0x000fe20003fa4070 */
[----:B------:R0:W-:Y:S02]  /*6b50*/  STL [R1+0x54c], R0 ;  /* 0x00054c0001007387 */ /* 0x0001e40000100800 */
[----:B-1----:R-:W-:-:S04]  /*6b60*/  IMAD.HI.U32 R17, R13, R15, RZ ;  /* 0x0000000f0d117227 */ /* 0x002fc800078e00ff */
[----:B------:R-:W-:-:S04]  /*6b70*/  IMAD.HI.U32 R8, R13, R10, RZ ;  /* 0x0000000a0d087227 */ /* 0x000fc800078e00ff */
[----:B------:R-:W-:Y:S02]  /*6b80*/  IMAD.MOV R17, RZ, RZ, -R17 ;  /* 0x000000ffff117224 */ /* 0x000fe400078e0a11 */
[----:B------:R-:W-:Y:S02]  /*6b90*/  IMAD.MOV R4, RZ, RZ, -R4 ;  /* 0x000000ffff047224 */ /* 0x000fe400078e0a04 */
[----:B------:R-:W-:Y:S02]  /*6ba0*/  IMAD.MOV R8, RZ, RZ, -R8 ;  /* 0x000000ffff087224 */ /* 0x000fe400078e0a08 */
[C---:B------:R-:W-:Y:S02]  /*6bb0*/  IMAD R15, R11.reuse, R17, R15 ;  /* 0x000000110b0f7224 */ /* 0x040fe400078e020f */
[----:B------:R-:W-:Y:S01]  /*6bc0*/  IMAD R9, R11, R4, R9 ;  /* 0x000000040b097224 */ /* 0x000fe200078e0209 */
[----:B------:R-:W-:Y:S01]  /*6bd0*/  IABS R4, R22 ;  /* 0x0000001600047213 */ /* 0x000fe20000000000 */
[----:B0-----:R-:W-:-:S02]  /*6be0*/  IMAD.MOV.U32 R0, RZ, RZ, R6 ;  /* 0x000000ffff007224 */ /* 0x001fc400078e0006 */
[----:B------:R-:W-:Y:S01]  /*6bf0*/  IMAD R10, R11, R8, R10 ;  /* 0x000000080b0a7224 */ /* 0x000fe200078e020a */
[----:B------:R-:W-:Y:S01]  /*6c00*/  LOP3.LUT R8, R14, 0x106, RZ, 0xfc, !PT ;  /* 0x000001060e087812 */ /* 0x000fe200078efcff */
[--C-:B------:R-:W-:Y:S01]  /*6c10*/  @!P6 IMAD.IADD R7, R7, 0x1, -R11.reuse ;  /* 0x000000010707e824 */ /* 0x100fe200078e0a0b */
[C---:B------:R-:W-:Y:S01]  /*6c20*/  ISETP.GT.U32.AND P6, PT, R11.reuse, R15, PT ;  /* 0x0000000f0b00720c */ /* 0x040fe20003fc4070 */
[----:B------:R-:W-:Y:S01]  /*6c30*/  @!P4 IMAD.MOV R0, RZ, RZ, -R0 ;  /* 0x000000ffff00c224 */ /* 0x000fe200078e0a00 */
[C---:B------:R-:W-:Y:S01]  /*6c40*/  ISETP.GT.U32.AND P4, PT, R11.reuse, R9, PT ;  /* 0x000000090b00720c */ /* 0x040fe20003f84070 */
[----:B------:R-:W-:Y:S01]  /*6c50*/  @!P5 IMAD.IADD R16, R16, 0x1, -R11 ;  /* 0x000000011010d824 */ /* 0x000fe200078e0a0b */
[----:B------:R-:W-:Y:S01]  /*6c60*/  ISETP.GT.U32.AND P5, PT, R11, R10, PT ;  /* 0x0000000a0b00720c */ /* 0x000fe20003fa4070 */
[----:B------:R-:W-:Y:S01]  /*6c70*/  IMAD.HI.U32 R6, R13, R4, RZ ;  /* 0x000000040d067227 */ /* 0x000fe200078e00ff */
[----:B------:R0:W-:Y:S01]  /*6c80*/  STL [R1+0x564], R0 ;  /* 0x0005640001007387 */ /* 0x0001e20000100800 */
[----:B------:R-:W-:-:S02]  /*6c90*/  IABS R19, R8 ;  /* 0x0000000800137213 */ /* 0x000fc40000000000 */
[----:B------:R-:W-:-:S03]  /*6ca0*/  IMAD.MOV R6, RZ, RZ, -R6 ;  /* 0x000000ffff067224 */ /* 0x000fc600078e0a06 */
[----:B------:R-:W-:-:S04]  /*6cb0*/  IMAD.HI.U32 R17, R13, R19, RZ ;  /* 0x000000130d117227 */ /* 0x000fc800078e00ff */
[--C-:B------:R-:W-:Y:S02]  /*6cc0*/  @!P6 IMAD.IADD R15, R15, 0x1, -R11.reuse ;  /* 0x000000010f0fe824 */ /* 0x100fe400078e0a0b */
[--C-:B------:R-:W-:Y:S01]  /*6cd0*/  @!P4 IMAD.IADD R9, R9, 0x1, -R11.reuse ;  /* 0x000000010909c824 */ /* 0x100fe200078e0a0b */
[C---:B------:R-:W-:Y:S01]  /*6ce0*/  ISETP.GT.U32.AND P4, PT, R11.reuse, R16, PT ;  /* 0x000000100b00720c */ /* 0x040fe20003f84070 */
[----:B------:R-:W-:Y:S01]  /*6cf0*/  @!P5 IMAD.IADD R10, R10, 0x1, -R11 ;  /* 0x000000010a0ad824 */ /* 0x000fe200078e0a0b */
[C---:B------:R-:W-:Y:S01]  /*6d00*/  ISETP.GT.U32.AND P5, PT, R11.reuse, R15, PT ;  /* 0x0000000f0b00720c */ /* 0x040fe20003fa4070 */
[----:B0-----:R-:W-:Y:S01]  /*6d10*/  IMAD.MOV.U32 R0, RZ, RZ, R7 ;  /* 0x000000ffff007224 */ /* 0x001fe200078e0007 */
[----:B------:R-:W-:Y:S01]  /*6d20*/  ISETP.GT.U32.AND P6, PT, R11, R9, PT ;  /* 0x000000090b00720c */ /* 0x000fe20003fc4070 */
[----:B------:R-:W-:-:S04]  /*6d30*/  IMAD.HI.U32 R7, R13, R21, RZ ;  /* 0x000000150d077227 */ /* 0x000fc800078e00ff */
[----:B------:R-:W-:Y:S02]  /*6d40*/  IMAD.MOV R7, RZ, RZ, -R7 ;  /* 0x000000ffff077224 */ /* 0x000fe400078e0a07 */
[----:B------:R-:W-:Y:S01]  /*6d50*/  @!P2 IMAD.MOV R0, RZ, RZ, -R0 ;  /* 0x000000ffff00a224 */ /* 0x000fe200078e0a00 */
[C---:B------:R-:W-:Y:S01]  /*6d60*/  ISETP.GT.U32.AND P2, PT, R11.reuse, R10, PT ;  /* 0x0000000a0b00720c */ /* 0x040fe20003f44070 */
[C---:B------:R-:W-:Y:S01]  /*6d70*/  IMAD R4, R11.reuse, R6, R4 ;  /* 0x000000060b047224 */ /* 0x040fe200078e0204 */
[----:B------:R-:W-:Y:S01]  /*6d80*/  LOP3.LUT R6, R14, 0x108, RZ, 0xfc, !PT ;  /* 0x000001080e067812 */ /* 0x000fe200078efcff */
[C---:B------:R-:W-:Y:S01]  /*6d90*/  IMAD R21, R11.reuse, R7, R21 ;  /* 0x000000070b157224 */ /* 0x040fe200078e0215 */
[----:B------:R0:W-:Y:S01]  /*6da0*/  STL [R1+0x1bc], R0 ;  /* 0x0001bc0001007387 */ /* 0x0001e20000100800 */
[--C-:B------:R-:W-:Y:S01]  /*6db0*/  @!P4 IMAD.IADD R16, R16, 0x1, -R11.reuse ;  /* 0x000000011010c824 */ /* 0x100fe200078e0a0b */
[----:B------:R-:W-:Y:S01]  /*6dc0*/  ISETP.GT.U32.AND P4, PT, R11, R4, PT ;  /* 0x000000040b00720c */ /* 0x000fe20003f84070 */
[--C-:B------:R-:W-:Y:S01]  /*6dd0*/  @!P5 IMAD.IADD R15, R15, 0x1, -R11.reuse ;  /* 0x000000010f0fd824 */ /* 0x100fe200078e0a0b */
[----:B------:R-:W-:Y:S01]  /*6de0*/  ISETP.GT.U32.AND P5, PT, R11, R21, PT ;  /* 0x000000150b00720c */ /* 0x000fe20003fa4070 */
[--C-:B------:R-:W-:Y:S01]  /*6df0*/  @!P6 IMAD.IADD R9, R9, 0x1, -R11.reuse ;  /* 0x000000010909e824 */ /* 0x100fe200078e0a0b */
[----:B------:R-:W-:Y:S01]  /*6e00*/  ISETP.GE.AND P6, PT, R3, RZ, PT ;  /* 0x000000ff0300720c */ /* 0x000fe20003fc6270 */
[----:B------:R-:W-:Y:S01]  /*6e10*/  IMAD.MOV.U32 R23, RZ, RZ, R16 ;  /* 0x000000ffff177224 */ /* 0x000fe200078e0010 */
[----:B------:R-:W-:Y:S01]  /*6e20*/  LOP3.LUT R3, R14, 0x10a, RZ, 0xfc, !PT ;  /* 0x0000010a0e037812 */ /* 0x000fe200078efcff */
[----:B------:R-:W-:Y:S01]  /*6e30*/  @!P2 IMAD.IADD R10, R10, 0x1, -R11 ;  /* 0x000000010a0aa824 */ /* 0x000fe200078e0a0b */
[----:B------:R-:W-:Y:S01]  /*6e40*/  IABS R20, R6 ;  /* 0x0000000600147213 */ /* 0x000fe20000000000 */
[----:B0-----:R-:W-:Y:S01]  /*6e50*/  IMAD.MOV.U32 R0, RZ, RZ, R9 ;  /* 0x000000ffff007224 */ /* 0x001fe200078e0009 */
[----:B------:R-:W-:Y:S01]  /*6e60*/  ISETP.GE.AND P2, PT, R22, RZ, PT ;  /* 0x000000ff1600720c */ /* 0x000fe20003f46270 */
[----:B------:R-:W-:Y:S01]  /*6e70*/  @!P1 IMAD.MOV R23, RZ, RZ, -R23 ;  /* 0x000000ffff179224 */ /* 0x000fe200078e0a17 */
[----:B------:R-:W-:Y:S01]  /*6e80*/  IABS R22, R3 ;  /* 0x0000000300167213 */ /* 0x000fe20000000000 */
[----:B------:R-:W-:-:S03]  /*6e90*/  IMAD.HI.U32 R7, R13, R20, RZ ;  /* 0x000000140d077227 */ /* 0x000fc600078e00ff */
[----:B------:R-:W-:Y:S01]  /*6ea0*/  STL [R1+0x1ec], R23 ;  /* 0x0001ec1701007387 */ /* 0x000fe20000100800 */
[--C-:B------:R-:W-:Y:S01]  /*6eb0*/  @!P4 IMAD.IADD R4, R4, 0x1, -R11.reuse ;  /* 0x000000010404c824 */ /* 0x100fe200078e0a0b */
[----:B------:R-:W-:Y:S01]  /*6ec0*/  ISETP.GE.AND P4, PT, R18, RZ, PT ;  /* 0x000000ff1200720c */ /* 0x000fe20003f86270 */
[----:B------:R-:W-:Y:S02]  /*6ed0*/  @!P5 IMAD.IADD R21, R21, 0x1, -R11 ;  /* 0x000000011515d824 */ /* 0x000fe400078e0a0b */
[----:B------:R-:W-:Y:S01]  /*6ee0*/  IMAD.MOV.U32 R18, RZ, RZ, R22 ;  /* 0x000000ffff127224 */ /* 0x000fe200078e0016 */
[C---:B------:R-:W-:Y:S01]  /*6ef0*/  ISETP.GT.U32.AND P1, PT, R11.reuse, R4, PT ;  /* 0x000000040b00720c */ /* 0x040fe20003f24070 */
[----:B------:R-:W-:Y:S01]  /*6f00*/  @!P3 IMAD.MOV R0, RZ, RZ, -R0 ;  /* 0x000000ffff00b224 */ /* 0x000fe200078e0a00 */
[----:B------:R-:W-:Y:S01]  /*6f10*/  ISETP.GT.U32.AND P5, PT, R11, R21, PT ;  /* 0x000000150b00720c */ /* 0x000fe20003fa4070 */
[----:B------:R-:W-:Y:S02]  /*6f20*/  IMAD.MOV R7, RZ, RZ, -R7 ;  /* 0x000000ffff077224 */ /* 0x000fe400078e0a07 */
[----:B------:R-:W-:Y:S01]  /*6f30*/  IMAD.HI.U32 R16, R13, R18, RZ ;  /* 0x000000120d107227 */ /* 0x000fe200078e00ff */
[----:B------:R0:W-:Y:S03]  /*6f40*/  STL [R1+0x56c], R0 ;  /* 0x00056c0001007387 */ /* 0x0001e60000100800 */
[----:B------:R-:W-:Y:S01]  /*6f50*/  IMAD R20, R11, R7, R20 ;  /* 0x000000070b147224 */ /* 0x000fe200078e0214 */
[----:B------:R-:W-:Y:S01]  /*6f60*/  LOP3.LUT R7, R14, 0x10c, RZ, 0xfc, !PT ;  /* 0x0000010c0e077812 */ /* 0x000fe200078efcff */
[----:B------:R-:W-:-:S02]  /*6f70*/  IMAD.MOV R16, RZ, RZ, -R16 ;  /* 0x000000ffff107224 */ /* 0x000fc400078e0a10 */
[----:B------:R-:W-:Y:S02]  /*6f80*/  IMAD.MOV R17, RZ, RZ, -R17 ;  /* 0x000000ffff117224 */ /* 0x000fe400078e0a11 */
[C---:B------:R-:W-:Y:S02]  /*6f90*/  IMAD R18, R11.reuse, R16, R18 ;  /* 0x000000100b127224 */ /* 0x040fe400078e0212 */
[----:B0-----:R-:W-:Y:S01]  /*6fa0*/  IMAD.MOV.U32 R0, RZ, RZ, R10 ;  /* 0x000000ffff007224 */ /* 0x001fe200078e000a */
[----:B------:R-:W-:Y:S01]  /*6fb0*/  LOP3.LUT R10, R14, 0x112, RZ, 0xfc, !PT ;  /* 0x000001120e0a7812 */ /* 0x000fe200078efcff */
[----:B------:R-:W-:Y:S02]  /*6fc0*/  IMAD.MOV.U32 R9, RZ, RZ, R15 ;  /* 0x000000ffff097224 */ /* 0x000fe400078e000f */
[----:B------:R-:W-:Y:S01]  /*6fd0*/  @!P6 IMAD.MOV R0, RZ, RZ, -R0 ;  /* 0x000000ffff00e224 */ /* 0x000fe200078e0a00 */
[C---:B------:R-:W-:Y:S01]  /*6fe0*/  ISETP.GT.U32.AND P6, PT, R11.reuse, R20, PT ;  /* 0x000000140b00720c */ /* 0x040fe20003fc4070 */
[----:B------:R-:W-:-:S02]  /*6ff0*/  IMAD R19, R11, R17, R19 ;  /* 0x000000110b137224 */ /* 0x000fc400078e0213 */
[----:B------:R-:W-:Y:S01]  /*7000*/  @!P5 IMAD.IADD R21, R21, 0x1, -R11 ;  /* 0x000000011515d824 */ /* 0x000fe200078e0a0b */
[C---:B------:R-:W-:Y:S01]  /*7010*/  ISETP.GT.U32.AND P5, PT, R11.reuse, R18, PT ;  /* 0x000000120b00720c */ /* 0x040fe20003fa4070 */
[----:B------:R-:W-:Y:S01]  /*7020*/  @!P0 IMAD.MOV R9, RZ, RZ, -R9 ;  /* 0x000000ffff098224 */ /* 0x000fe200078e0a09 */
[----:B------:R-:W-:Y:S01]  /*7030*/  ISETP.GT.U32.AND P3, PT, R11, R19, PT ;  /* 0x000000130b00720c */ /* 0x000fe20003f64070 */
[----:B------:R-:W-:Y:S01]  /*7040*/  @!P1 IMAD.IADD R4, R4, 0x1, -R11 ;  /* 0x0000000104049824 */ /* 0x000fe200078e0a0b */
[----:B------:R-:W-:Y:S01]  /*7050*/  ISETP.GE.AND P0, PT, R8, RZ, PT ;  /* 0x000000ff0800720c */ /* 0x000fe20003f06270 */
[----:B------:R-:W-:Y:S01]  /*7060*/  VIADD R8, R12, 0x10e ;  /* 0x0000010e0c087836 */ /* 0x000fe20000000000 */
[----:B------:R0:W-:Y:S01]  /*7070*/  STL [R1+0x584], R9 ;  /* 0x0005840901007387 */ /* 0x0001e20000100800 */
[----:B------:R-:W-:Y:S01]  /*7080*/  IMAD.MOV.U32 R23, RZ, RZ, R21 ;  /* 0x000000ffff177224 */ /* 0x000fe200078e0015 */
[----:B------:R-:W-:Y:S01]  /*7090*/  ISETP.GE.AND P1, PT, R6, RZ, PT ;  /* 0x000000ff0600720c */ /* 0x000fe20003f26270 */
[----:B------:R-:W-:Y:S01]  /*70a0*/  @!P6 IMAD.IADD R20, R20, 0x1, -R11 ;  /* 0x000000011414e824 */ /* 0x000fe200078e0a0b */
[----:B------:R1:W-:Y:S01]  /*70b0*/  STL [R1+0x1f0], R0 ;  /* 0x0001f00001007387 */ /* 0x0003e20000100800 */
[----:B------:R-:W-:Y:S01]  /*70c0*/  IABS R15, R8 ;  /* 0x00000008000f7213 */ /* 0x000fe20000000000 */
[----:B------:R-:W-:-:S02]  /*70d0*/  @!P4 IMAD.MOV R23, RZ, RZ, -R23 ;  /* 0x000000ffff17c224 */ /* 0x000fc400078e0a17 */
[--C-:B------:R-:W-:Y:S02]  /*70e0*/  @!P5 IMAD.IADD R18, R18, 0x1, -R11.reuse ;  /* 0x000000011212d824 */ /* 0x100fe400078e0a0b */
[----:B------:R-:W-:Y:S01]  /*70f0*/  @!P3 IMAD.IADD R19, R19, 0x1, -R11 ;  /* 0x000000011313b824 */ /* 0x000fe200078e0a0b */
[----:B0-----:R-:W-:Y:S01]  /*7100*/  IABS R9, R7 ;  /* 0x0000000700097213 */ /* 0x001fe20000000000 */
[----:B------:R-:W-:Y:S01]  /*7110*/  IMAD.HI.U32 R16, R13, R15, RZ ;  /* 0x0000000f0d107227 */ /* 0x000fe200078e00ff */
[C---:B------:R-:W-:Y:S02]  /*7120*/  ISETP.GT.U32.AND P5, PT, R11.reuse, R18, PT ;  /* 0x000000120b00720c */ /* 0x040fe40003fa4070 */
[----:B------:R-:W-:Y:S01]  /*7130*/  ISETP.GT.U32.AND P6, PT, R11, R19, PT ;  /* 0x000000130b00720c */ /* 0x000fe20003fc4070 */
[----:B-1----:R-:W-:Y:S01]  /*7140*/  IMAD.MOV.U32 R0, RZ, RZ, R4 ;  /* 0x000000ffff007224 */ /* 0x002fe200078e0004 */
[----:B------:R-:W-:Y:S01]  /*7150*/  ISETP.GE.AND P3, PT, R3, RZ, PT ;  /* 0x000000ff0300720c */ /* 0x000fe20003f66270 */
[----:B------:R-:W-:Y:S01]  /*7160*/  IMAD.HI.U32 R4, R13, R9, RZ ;  /* 0x000000090d047227 */ /* 0x000fe200078e00ff */
[----:B------:R-:W-:-:S03]  /*7170*/  LOP3.LUT R3, R14, 0x110, RZ, 0xfc, !PT ;  /* 0x000001100e037812 */ /* 0x000fc600078efcff */
[----:B------:R-:W-:Y:S01]  /*7180*/  @!P2 IMAD.MOV R0, RZ, RZ, -R0 ;  /* 0x000000ffff00a224 */ /* 0x000fe200078e0a00 */
[C---:B------:R-:W-:Y:S01]  /*7190*/  ISETP.GT.U32.AND P2, PT, R11.reuse, R20, PT ;  /* 0x000000140b00720c */ /* 0x040fe20003f44070 */
[----:B------:R-:W-:Y:S01]  /*71a0*/  IMAD.MOV R16, RZ, RZ, -R16 ;  /* 0x000000ffff107224 */ /* 0x000fe200078e0a10 */
[----:B------:R-:W-:Y:S01]  /*71b0*/  IABS R6, R3 ;  /* 0x0000000300067213 */ /* 0x000fe20000000000 */
[----:B------:R-:W-:Y:S01]  /*71c0*/  IMAD.MOV R4, RZ, RZ, -R4 ;  /* 0x000000ffff047224 */ /* 0x000fe200078e0a04 */
[----:B------:R0:W-:Y:S01]  /*71d0*/  STL [R1+0x1f4], R0 ;  /* 0x0001f40001007387 */ /* 0x0001e20000100800 */
[----:B------:R-:W-:Y:S02]  /*71e0*/  @!P5 IMAD.IADD R18, R18, 0x1, -R11 ;  /* 0x000000011212d824 */ /* 0x000fe400078e0a0b */
[----:B------:R-:W-:Y:S01]  /*71f0*/  IMAD R9, R11, R4, R9 ;  /* 0x000000040b097224 */ /* 0x000fe200078e0209 */
[----:B------:R-:W-:Y:S01]  /*7200*/  IABS R4, R10 ;  /* 0x0000000a00047213 */ /* 0x000fe20000000000 */
[----:B------:R-:W-:Y:S01]  /*7210*/  @!P6 IMAD.IADD R19, R19, 0x1, -R11 ;  /* 0x000000011313e824 */ /* 0x000fe200078e0a0b */
[----:B------:R1:W-:Y:S01]  /*7220*/  STL [R1+0x58c], R23 ;  /* 0x00058c1701007387 */ /* 0x0003e20000100800 */
[----:B------:R-:W-:Y:S01]  /*7230*/  IMAD.HI.U32 R22, R13, R6, RZ ;  /* 0x000000060d167227 */ /* 0x000fe200078e00ff */
[----:B------:R-:W-:-:S03]  /*7240*/  ISETP.GT.U32.AND P6, PT, R11, R9, PT ;  /* 0x000000090b00720c */ /* 0x000fc60003fc4070 */
[----:B------:R-:W-:Y:S01]  /*7250*/  @!P2 IMAD.IADD R20, R20, 0x1, -R11 ;  /* 0x000000011414a824 */ /* 0x000fe200078e0a0b */
[----:B------:R-:W-:Y:S01]  /*7260*/  ISETP.GE.AND P2, PT, R7, RZ, PT ;  /* 0x000000ff0700720c */ /* 0x000fe20003f46270 */
[----:B------:R-:W-:Y:S01]  /*7270*/  IMAD R7, R11, R16, R15 ;  /* 0x000000100b077224 */ /* 0x000fe200078e020f */
[C---:B------:R-:W-:Y:S01]  /*7280*/  LOP3.LUT R15, R14.reuse, 0x114, RZ, 0xfc, !PT ;  /* 0x000001140e0f7812 */ /* 0x040fe200078efcff */
[----:B0-----:R-:W-:Y:S01]  /*7290*/  IMAD.MOV.U32 R0, RZ, RZ, R19 ;  /* 0x000000ffff007224 */ /* 0x001fe200078e0013 */
[----:B-1----:R-:W-:Y:S01]  /*72a0*/  LOP3.LUT R23, R14, 0x140, RZ, 0xfc, !PT ;  /* 0x000001400e177812 */ /* 0x002fe200078efcff */
[----:B------:R-:W-:Y:S01]  /*72b0*/  IMAD.HI.U32 R16, R13, R4, RZ ;  /* 0x000000040d107227 */ /* 0x000fe200078e00ff */
[----:B------:R-:W-:Y:S02]  /*72c0*/  ISETP.GT.U32.AND P5, PT, R11, R7, PT ;  /* 0x000000070b00720c */ /* 0x000fe40003fa4070 */
[----:B------:R-:W-:Y:S01]  /*72d0*/  IABS R17, R15 ;  /* 0x0000000f00117213 */ /* 0x000fe20000000000 */
[----:B------:R-:W-:Y:S01]  /*72e0*/  @!P0 IMAD.MOV R0, RZ, RZ, -R0 ;  /* 0x000000ffff008224 */ /* 0x000fe200078e0a00 */
[----:B------:R-:W-:Y:S01]  /*72f0*/  IABS R24, R23 ;  /* 0x0000001700187213 */ /* 0x000fe20000000000 */
[----:B------:R-:W-:-:S02]  /*7300*/  IMAD.MOV R16, RZ, RZ, -R16 ;  /* 0x000000ffff107224 */ /* 0x000fc400078e0a10 */
[--C-:B------:R-:W-:Y:S01]  /*7310*/  @!P6 IMAD.IADD R9, R9, 0x1, -R11.reuse ;  /* 0x000000010909e824 */ /* 0x100fe200078e0a0b */
[----:B------:R0:W-:Y:S01]  /*7320*/  STL [R1+0x5a4], R0 ;  /* 0x0005a40001007387 */ /* 0x0001e20000100800 */
[----:B------:R-:W-:Y:S01]  /*7330*/  IMAD.HI.U32 R21, R13, R17, RZ ;  /* 0x000000110d157227 */ /* 0x000fe200078e00ff */
[----:B------:R-:W-:Y:S02]  /*7340*/  ISETP.GE.AND P6, PT, R8, RZ, PT ;  /* 0x000000ff0800720c */ /* 0x000fe40003fc6270 */
[----:B------:R-:W-:Y:S01]  /*7350*/  LOP3.LUT R8, R14, 0x116, RZ, 0xfc, !PT ;  /* 0x000001160e087812 */ /* 0x000fe200078efcff */
[----:B------:R-:W-:Y:S01]  /*7360*/  @!P5 IMAD.IADD R7, R7, 0x1, -R11 ;  /* 0x000000010707d824 */ /* 0x000fe200078e0a0b */
[C---:B------:R-:W-:Y:S01]  /*7370*/  ISETP.GT.U32.AND P5, PT, R11.reuse, R9, PT ;  /* 0x000000090b00720c */ /* 0x040fe20003fa4070 */
[C---:B------:R-:W-:Y:S01]  /*7380*/  IMAD R4, R11.reuse, R16, R4 ;  /* 0x000000100b047224 */ /* 0x040fe200078e0204 */
[----:B------:R-:W-:Y:S01]  /*7390*/  IABS R16, R8 ;  /* 0x0000000800107213 */ /* 0x000fe20000000000 */
[----:B------:R-:W-:Y:S01]  /*73a0*/  IMAD.MOV R19, RZ, RZ, -R21 ;  /* 0x000000ffff137224 */ /* 0x000fe200078e0a15 */
[----:B------:R-:W-:Y:S01]  /*73b0*/  ISETP.GT.U32.AND P4, PT, R11, R7, PT ;  /* 0x000000070b00720c */ /* 0x000fe20003f84070 */
[----:B0-----:R-:W-:-:S02]  /*73c0*/  IMAD.MOV.U32 R0, RZ, RZ, R18 ;  /* 0x000000ffff007224 */ /* 0x001fc400078e0012 */
[----:B------:R-:W-:Y:S02]  /*73d0*/  IMAD.MOV R22, RZ, RZ, -R22 ;  /* 0x000000ffff167224 */ /* 0x000fe400078e0a16 */
[----:B------:R-:W-:Y:S01]  /*73e0*/  @!P1 IMAD.MOV R20, RZ, RZ, -R20 ;  /* 0x000000ffff149224 */ /* 0x000fe200078e0a14 */
[----:B------:R-:W-:Y:S01]  /*73f0*/  ISETP.GE.AND P1, PT, R3, RZ, PT ;  /* 0x000000ff0300720c */ /* 0x000fe20003f26270 */
[----:B------:R-:W-:Y:S01]  /*7400*/  @!P3 IMAD.MOV R0, RZ, RZ, -R0 ;  /* 0x000000ffff00b224 */ /* 0x000fe200078e0a00 */
[C---:B------:R-:W-:Y:S01]  /*7410*/  ISETP.GT.U32.AND P3, PT, R11.reuse, R4, PT ;  /* 0x000000040b00720c */ /* 0x040fe20003f64070 */
[C---:B------:R-:W-:Y:S01]  /*7420*/  IMAD R3, R11.reuse, R19, R17 ;  /* 0x000000130b037224 */ /* 0x040fe200078e0211 */
[----:B------:R-:W-:Y:S01]  /*7430*/  STL [R1+0x1c0], R20 ;  /* 0x0001c01401007387 */ /* 0x000fe20000100800 */
[----:B------:R-:W-:Y:S01]  /*7440*/  IMAD R6, R11, R22, R6 ;  /* 0x000000160b067224 */ /* 0x000fe200078e0206 */
[----:B------:R-:W-:Y:S01]  /*7450*/  LOP3.LUT R17, R14, 0x118, RZ, 0xfc, !PT ;  /* 0x000001180e117812 */ /* 0x000fe200078efcff */
[--C-:B------:R-:W-:Y:S01]  /*7460*/  @!P4 IMAD.IADD R7, R7, 0x1, -R11.reuse ;  /* 0x000000010707c824 */ /* 0x100fe200078e0a0b */
[----:B------:R-:W-:Y:S01]  /*7470*/  ISETP.GT.U32.AND P4, PT, R11, R3, PT ;  /* 0x000000030b00720c */ /* 0x000fe20003f84070 */
[----:B------:R-:W-:Y:S01]  /*7480*/  @!P5 IMAD.IADD R9, R9, 0x1, -R11 ;  /* 0x000000010909d824 */ /* 0x000fe200078e0a0b */
[----:B------:R-:W-:Y:S01]  /*7490*/  ISETP.GT.U32.AND P0, PT, R11, R6, PT ;  /* 0x000000060b00720c */ /* 0x000fe20003f04070 */
[----:B------:R0:W-:Y:S01]  /*74a0*/  STL [R1+0x1c4], R0 ;  /* 0x0001c40001007387 */ /* 0x0001e20000100800 */
[----:B------:R-:W-:Y:S01]  /*74b0*/  ISETP.GE.AND P5, PT, R10, RZ, PT ;  /* 0x000000ff0a00720c */ /* 0x000fe20003fa6270 */
[----:B------:R-:W-:Y:S01]  /*74c0*/  IMAD.HI.U32 R10, R13, R16, RZ ;  /* 0x000000100d0a7227 */ /* 0x000fe200078e00ff */
[----:B------:R-:W-:-:S03]  /*74d0*/  LOP3.LUT R22, R14, 0x13c, RZ, 0xfc, !PT ;  /* 0x0000013c0e167812 */ /* 0x000fc600078efcff */
[----:B------:R-:W-:Y:S02]  /*74e0*/  @!P3 IMAD.IADD R4, R4, 0x1, -R11 ;  /* 0x000000010404b824 */ /* 0x000fe400078e0a0b */
[----:B------:R-:W-:Y:S02]  /*74f0*/  IMAD.MOV R10, RZ, RZ, -R10 ;  /* 0x000000ffff0a7224 */ /* 0x000fe400078e0a0a */
[----:B0-----:R-:W-:Y:S01]  /*7500*/  IMAD.MOV.U32 R0, RZ, RZ, R9 ;  /* 0x000000ffff007224 */ /* 0x001fe200078e0009 */
[----:B------:R-:W-:Y:S01]  /*7510*/  IABS R9, R17 ;  /* 0x0000001100097213 */ /* 0x000fe20000000000 */
[--C-:B------:R-:W-:Y:S02]  /*7520*/  @!P4 IMAD.IADD R3, R3, 0x1, -R11.reuse ;  /* 0x000000010303c824 */ /* 0x100fe400078e0a0b */
[----:B------:R-:W-:Y:S01]  /*7530*/  @!P2 IMAD.MOV R0, RZ, RZ, -R0 ;  /* 0x000000ffff00a224 */ /* 0x000fe200078e0a00 */
[C---:B------:R-:W-:Y:S01]  /*7540*/  ISETP.GT.U32.AND P2, PT, R11.reuse, R4, PT ;  /* 0x000000040b00720c */ /* 0x040fe20003f44070 */
[----:B------:R-:W-:Y:S01]  /*7550*/  @!P0 IMAD.IADD R6, R6, 0x1, -R11 ;  /* 0x0000000106068824 */ /* 0x000fe200078e0a0b */
[C---:B------:R-:W-:Y:S01]  /*7560*/  ISETP.GT.U32.AND P4, PT, R11.reuse, R3, PT ;  /* 0x000000030b00720c */ /* 0x040fe20003f84070 */
[----:B------:R-:W-:Y:S01]  /*7570*/  IMAD R10, R11, R10, R16 ;  /* 0x0000000a0b0a7224 */ /* 0x000fe200078e0210 */
[----:B------:R0:W-:Y:S01]  /*7580*/  STL [R1+0x5ac], R0 ;  /* 0x0005ac0001007387 */ /* 0x0001e20000100800 */
[----:B------:R-:W-:Y:S01]  /*7590*/  ISETP.GE.AND P0, PT, R15, RZ, PT ;  /* 0x000000ff0f00720c */ /* 0x000fe20003f06270 */
[----:B------:R-:W-:Y:S01]  /*75a0*/  IMAD.HI.U32 R25, R13, R24, RZ ;  /* 0x000000180d197227 */ /* 0x000fe200078e00ff */
[----:B------:R-:W-:-:S02]  /*75b0*/  ISETP.GT.U32.AND P3, PT, R11, R6, PT ;  /* 0x000000060b00720c */ /* 0x000fc40003f64070 */
[----:B------:R-:W-:Y:S01]  /*75c0*/  LOP3.LUT R15, R14, 0x11a, RZ, 0xfc, !PT ;  /* 0x0000011a0e0f7812 */ /* 0x000fe200078efcff */
[----:B------:R-:W-:-:S03]  /*75d0*/  IMAD.MOV R25, RZ, RZ, -R25 ;  /* 0x000000ffff197224 */ /* 0x000fc600078e0a19 */
[----:B------:R-:W-:Y:S01]  /*75e0*/  @!P2 IMAD.IADD R4, R4, 0x1, -R11 ;  /* 0x000000010404a824 */ /* 0x000fe200078e0a0b */
[----:B------:R-:W-:Y:S01]  /*75f0*/  ISETP.GE.AND P2, PT, R17, RZ, PT ;  /* 0x000000ff1100720c */ /* 0x000fe20003f46270 */
[----:B0-----:R-:W-:Y:S01]  /*7600*/  IMAD.MOV.U32 R0, RZ, RZ, R7 ;  /* 0x000000ffff007224 */ /* 0x001fe200078e0007 */
[----:B------:R-:W-:Y:S01]  /*7610*/  IABS R16, R15 ;  /* 0x0000000f00107213 */ /* 0x000fe20000000000 */
[----:B------:R-:W-:-:S04]  /*7620*/  IMAD.HI.U32 R7, R13, R9, RZ ;  /* 0x000000090d077227 */ /* 0x000fc800078e00ff */
[----:B------:R-:W-:Y:S02]  /*7630*/  IMAD.MOV R7, RZ, RZ, -R7 ;  /* 0x000000ffff077224 */ /* 0x000fe400078e0a07 */
[----:B------:R-:W-:Y:S02]  /*7640*/  @!P4 IMAD.IADD R3, R3, 0x1, -R11 ;  /* 0x000000010303c824 */ /* 0x000fe400078e0a0b */
[C---:B------:R-:W-:Y:S01]  /*7650*/  IMAD R17, R11.reuse, R7, R9 ;  /* 0x000000070b117224 */ /* 0x040fe200078e0209 */
[----:B------:R-:W-:Y:S01]  /*7660*/  LOP3.LUT R7, R14, 0x11c, RZ, 0xfc, !PT ;  /* 0x0000011c0e077812 */ /* 0x000fe200078efcff */
[----:B------:R-:W-:Y:S01]  /*7670*/  @!P3 IMAD.IADD R6, R6, 0x1, -R11 ;  /* 0x000000010606b824 */ /* 0x000fe200078e0a0b */
[C---:B------:R-:W-:Y:S01]  /*7680*/  ISETP.GT.U32.AND P3, PT, R11.reuse, R10, PT ;  /* 0x0000000a0b00720c */ /* 0x040fe20003f64070 */
[----:B------:R-:W-:Y:S01]  /*7690*/  @!P6 IMAD.MOV R0, RZ, RZ, -R0 ;  /* 0x000000ffff00e224 */ /* 0x000fe200078e0a00 */
[----:B------:R-:W-:Y:S01]  /*76a0*/  ISETP.GT.U32.AND P4, PT, R11, R17, PT ;  /* 0x000000110b00720c */ /* 0x000fe20003f84070 */
[----:B------:R-:W-:Y:S01]  /*76b0*/  IMAD.HI.U32 R19, R13, R16, RZ ;  /* 0x000000100d137227 */ /* 0x000fe200078e00ff */
[----:B------:R-:W-:-:S02]  /*76c0*/  ISETP.GE.AND P6, PT, R8, RZ, PT ;  /* 0x000000ff0800720c */ /* 0x000fc40003fc6270 */
[----:B------:R-:W-:Y:S01]  /*76d0*/  IABS R18, R7 ;  /* 0x0000000700127213 */ /* 0x000fe20000000000 */
[----:B------:R-:W-:Y:S01]  /*76e0*/  VIADD R8, R12, 0x11e ;  /* 0x0000011e0c087836 */ /* 0x000fe20000000000 */
[----:B------:R0:W-:Y:S01]  /*76f0*/  STL [R1+0x5c4], R0 ;  /* 0x0005c40001007387 */ /* 0x0001e20000100800 */
[----:B------:R-:W-:-:S03]  /*7700*/  IMAD.MOV R19, RZ, RZ, -R19 ;  /* 0x000000ffff137224 */ /* 0x000fc600078e0a13 */
[----:B------:R-:W-:Y:S01]  /*7710*/  IABS R9, R8 ;  /* 0x0000000800097213 */ /* 0x000fe20000000000 */
[--C-:B------:R-:W-:Y:S01]  /*7720*/  @!P3 IMAD.IADD R10, R10, 0x1, -R11.reuse ;  /* 0x000000010a0ab824 */ /* 0x100fe200078e0a0b */
[----:B------:R-:W-:Y:S01]  /*7730*/  ISETP.GE.AND P3, PT, R15, RZ, PT ;  /* 0x000000ff0f00720c */ /* 0x000fe20003f66270 */
[----:B------:R-:W-:Y:S02]  /*7740*/  @!P4 IMAD.IADD R17, R17, 0x1, -R11 ;  /* 0x000000011111c824 */ /* 0x000fe400078e0a0b */
[C---:B------:R-:W-:Y:S01]  /*7750*/  IMAD R16, R11.reuse, R19, R16 ;  /* 0x000000130b107224 */ /* 0x040fe200078e0210 */
[----:B------:R-:W-:Y:S01]  /*7760*/  LOP3.LUT R19, R14, 0x126, RZ, 0xfc, !PT ;  /* 0x000001260e137812 */ /* 0x000fe200078efcff */
[----:B0-----:R-:W-:Y:S01]  /*7770*/  IMAD.MOV.U32 R0, RZ, RZ, R6 ;  /* 0x000000ffff007224 */ /* 0x001fe200078e0006 */
[C---:B------:R-:W-:Y:S01]  /*7780*/  ISETP.GT.U32.AND P4, PT, R11.reuse, R17, PT ;  /* 0x000000110b00720c */ /* 0x040fe20003f84070 */
[----:B------:R-:W-:Y:S02]  /*7790*/  IMAD.MOV.U32 R6, RZ, RZ, R18 ;  /* 0x000000ffff067224 */ /* 0x000fe400078e0012 */
[----:B------:R-:W-:Y:S01]  /*77a0*/  @!P1 IMAD.MOV R0, RZ, RZ, -R0 ;  /* 0x000000ffff009224 */ /* 0x000fe200078e0a00 */
[----:B------:R-:W-:Y:S01]  /*77b0*/  ISETP.GT.U32.AND P1, PT, R11, R10, PT ;  /* 0x0000000a0b00720c */ /* 0x000fe20003f24070 */
[----:B------:R-:W-:-:S02]  /*77c0*/  IMAD.MOV.U32 R18, RZ, RZ, R4 ;  /* 0x000000ffff127224 */ /* 0x000fc400078e0004 */
[----:B------:R-:W-:Y:S01]  /*77d0*/  IMAD.MOV.U32 R15, RZ, RZ, R9 ;  /* 0x000000ffff0f7224 */ /* 0x000fe200078e0009 */
[----:B------:R0:W-:Y:S01]  /*77e0*/  STL [R1+0x1dc], R0 ;  /* 0x0001dc0001007387 */ /* 0x0001e20000100800 */
[----:B------:R-:W-:-:S04]  /*77f0*/  IMAD.HI.U32 R9, R13, R6, RZ ;  /* 0x000000060d097227 */ /* 0x000fc800078e00ff */
[----:B------:R-:W-:Y:S01]  /*7800*/  @!P5 IMAD.MOV R18, RZ, RZ, -R18 ;  /* 0x000000ffff12d224 */ /* 0x000fe200078e0a12 */
[----:B------:R-:W-:Y:S01]  /*7810*/  ISETP.GT.U32.AND P5, PT, R11, R16, PT ;  /* 0x000000100b00720c */ /* 0x000fe20003fa4070 */
[----:B------:R-:W-:-:S03]  /*7820*/  IMAD.HI.U32 R4, R13, R15, RZ ;  /* 0x0000000f0d047227 */ /* 0x000fc600078e00ff */
[----:B------:R1:W-:Y:S01]  /*7830*/  STL [R1+0x1e0], R18 ;  /* 0x0001e01201007387 */ /* 0x0003e20000100800 */
[----:B0-----:R-:W-:Y:S02]  /*7840*/  IMAD.MOV.U32 R0, RZ, RZ, R3 ;  /* 0x000000ffff007224 */ /* 0x001fe400078e0003 */
[----:B------:R-:W-:Y:S01]  /*7850*/  IMAD.MOV R3, RZ, RZ, -R9 ;  /* 0x000000ffff037224 */ /* 0x000fe200078e0a09 */
[C---:B------:R-:W-:Y:S01]  /*7860*/  LOP3.LUT R9, R14.reuse, 0x120, RZ, 0xfc, !PT ;  /* 0x000001200e097812 */ /* 0x040fe200078efcff */
[--C-:B------:R-:W-:Y:S02]  /*7870*/  @!P4 IMAD.IADD R17, R17, 0x1, -R11.reuse ;  /* 0x000000011111c824 */ /* 0x100fe400078e0a0b */
[C---:B------:R-:W-:Y:S01]  /*7880*/  IMAD R3, R11.reuse, R3, R6 ;  /* 0x000000030b037224 */ /* 0x040fe200078e0206 */
[----:B------:R-:W-:Y:S01]  /*7890*/  LOP3.LUT R6, R14, 0x122, RZ, 0xfc, !PT ;  /* 0x000001220e067812 */ /* 0x000fe200078efcff */
[----:B------:R-:W-:Y:S02]  /*78a0*/  IMAD.MOV R4, RZ, RZ, -R4 ;  /* 0x000000ffff047224 */ /* 0x000fe400078e0a04 */
[--C-:B------:R-:W-:Y:S01]  /*78b0*/  @!P1 IMAD.IADD R10, R10, 0x1, -R11.reuse ;  /* 0x000000010a0a9824 */ /* 0x100fe200078e0a0b */
[C---:B------:R-:W-:Y:S01]  /*78c0*/  ISETP.GT.U32.AND P4, PT, R11.reuse, R3, PT ;  /* 0x000000030b00720c */ /* 0x040fe20003f84070 */
[----:B------:R-:W-:Y:S01]  /*78d0*/  @!P5 IMAD.IADD R16, R16, 0x1, -R11 ;  /* 0x000000011010d824 */ /* 0x000fe200078e0a0b */
[----:B------:R-:W-:Y:S01]  /*78e0*/  ISETP.GE.AND P1, PT, R8, RZ, PT ;  /* 0x000000ff0800720c */ /* 0x000fe20003f26270 */
[C---:B------:R-:W-:Y:S01]  /*78f0*/  IMAD R8, R11.reuse, R4, R15 ;  /* 0x000000040b087224 */ /* 0x040fe200078e020f */
[----:B------:R-:W-:Y:S01]  /*7900*/  IABS R15, R6 ;  /* 0x00000006000f7213 */ /* 0x000fe20000000000 */
[----:B-1----:R-:W-:Y:S01]  /*7910*/  IMAD.MOV.U32 R18, RZ, RZ, R10 ;  /* 0x000000ffff127224 */ /* 0x002fe200078e000a */
[----:B------:R-:W-:Y:S01]  /*7920*/  ISETP.GT.U32.AND P5, PT, R11, R16, PT ;  /* 0x000000100b00720c */ /* 0x000fe20003fa4070 */
[----:B------:R-:W-:Y:S01]  /*7930*/  @!P0 IMAD.MOV R0, RZ, RZ, -R0 ;  /* 0x000000ffff008224 */ /* 0x000fe200078e0a00 */
[----:B------:R-:W-:Y:S01]  /*7940*/  ISETP.GE.AND P0, PT, R7, RZ, PT ;  /* 0x000000ff0700720c */ /* 0x000fe20003f06270 */
[----:B------:R-:W-:Y:S01]  /*7950*/  @!P6 IMAD.MOV R18, RZ, RZ, -R18 ;  /* 0x000000ffff12e224 */ /* 0x000fe200078e0a12 */
[----:B------:R-:W-:-:S02]  /*7960*/  ISETP.GT.U32.AND P6, PT, R11, R8, PT ;  /* 0x000000080b00720c */ /* 0x000fc40003fc4070 */
[----:B------:R0:W-:Y:S01]  /*7970*/  STL [R1+0x928], R0 ;  /* 0x0009280001007387 */ /* 0x0001e20000100800 */
[--C-:B------:R-:W-:Y:S01]  /*7980*/  @!P4 IMAD.IADD R3, R3, 0x1, -R11.reuse ;  /* 0x000000010303c824 */ /* 0x100fe200078e0a0b */
[----:B------:R-:W-:Y:S02]  /*7990*/  IABS R7, R9 ;  /* 0x0000000900077213 */ /* 0x000fe40000000000 */
[----:B------:R1:W-:Y:S01]  /*79a0*/  STL [R1+0x924], R18 ;  /* 0x0009241201007387 */ /* 0x0003e20000100800 */
[----:B------:R-:W-:Y:S02]  /*79b0*/  LOP3.LUT R4, R14, 0x124, RZ, 0xfc, !PT ;  /* 0x000001240e047812 */ /* 0x000fe400078efcff */
[----:B------:R-:W-:Y:S01]  /*79c0*/  ISETP.GT.U32.AND P4, PT, R11, R3, PT ;  /* 0x000000030b00720c */ /* 0x000fe20003f84070 */
[----:B------:R-:W-:Y:S01]  /*79d0*/  @!P5 IMAD.IADD R16, R16, 0x1, -R11 ;  /* 0x000000011010d824 */ /* 0x000fe200078e0a0b */
[----:B------:R-:W-:Y:S01]  /*79e0*/  ISETP.GE.AND P5, PT, R6, RZ, PT ;  /* 0x000000ff0600720c */ /* 0x000fe20003fa6270 */
[----:B0-----:R-:W-:Y:S01]  /*79f0*/  IMAD.MOV.U32 R0, RZ, RZ, R17 ;  /* 0x000000ffff007224 */ /* 0x001fe200078e0011 */
[----:B------:R-:W-:Y:S01]  /*7a00*/  IABS R10, R4 ;  /* 0x00000004000a7213 */ /* 0x000fe20000000000 */
[----:B------:R-:W-:-:S02]  /*7a10*/  @!P6 IMAD.IADD R8, R8, 0x1, -R11 ;  /* 0x000000010808e824 */ /* 0x000fc400078e0a0b */
[----:B------:R-:W-:Y:S01]  /*7a20*/  @!P2 IMAD.MOV R0, RZ, RZ, -R0 ;  /* 0x000000ffff00a224 */ /* 0x000fe200078e0a00 */
[----:B------:R-:W-:Y:S01]  /*7a30*/  ISETP.GE.AND P2, PT, R9, RZ, PT ;  /* 0x000000ff0900720c */ /* 0x000fe20003f46270 */
[----:B------:R-:W-:Y:S01]  /*7a40*/  IMAD.MOV.U32 R9, RZ, RZ, R15 ;  /* 0x000000ffff097224 */ /* 0x000fe200078e000f */
[----:B------:R-:W-:Y:S01]  /*7a50*/  ISETP.GT.U32.AND P6, PT, R11, R8, PT ;  /* 0x000000080b00720c */ /* 0x000fe20003fc4070 */
[C---:B------:R-:W-:Y:S01]  /*7a60*/  IMAD.HI.U32 R17, R13.reuse, R7, RZ ;  /* 0x000000070d117227 */ /* 0x040fe200078e00ff */
[----:B------:R0:W-:Y:S01]  /*7a70*/  STL [R1+0x1e4], R0 ;  /* 0x0001e40001007387 */ /* 0x0001e20000100800 */
[----:B-1----:R-:W-:Y:S02]  /*7a80*/  LOP3.LUT R18, R14, 0x12c, RZ, 0xfc, !PT ;  /* 0x0000012c0e127812 */ /* 0x002fe400078efcff */
[----:B------:R-:W-:-:S04]  /*7a90*/  IMAD.HI.U32 R6, R13, R9, RZ ;  /* 0x000000090d067227 */ /* 0x000fc800078e00ff */
[----:B------:R-:W-:Y:S02]  /*7aa0*/  IMAD.MOV R17, RZ, RZ, -R17 ;  /* 0x000000ffff117224 */ /* 0x000fe400078e0a11 */
[----:B------:R-:W-:Y:S02]  /*7ab0*/  IMAD.MOV R6, RZ, RZ, -R6 ;  /* 0x000000ffff067224 */ /* 0x000fe400078e0a06 */
[----:B0-----:R-:W-:Y:S02]  /*7ac0*/  IMAD.MOV.U32 R0, RZ, RZ, R16 ;  /* 0x000000ffff007224 */ /* 0x001fe400078e0010 */
[----:B------:R-:W-:Y:S02]  /*7ad0*/  @!P4 IMAD.IADD R3, R3, 0x1, -R11 ;  /* 0x000000010303c824 */ /* 0x000fe400078e0a0b */
[----:B------:R-:W-:Y:S01]  /*7ae0*/  @!P3 IMAD.MOV R0, RZ, RZ, -R0 ;  /* 0x000000ffff00b224 */ /* 0x000fe200078e0a00 */
[----:B------:R-:W-:Y:S01]  /*7af0*/  ISETP.GE.AND P3, PT, R4, RZ, PT ;  /* 0x000000ff0400720c */ /* 0x000fe20003f66270 */
[C---:B------:R-:W-:Y:S01]  /*7b00*/  IMAD R7, R11.reuse, R17, R7 ;  /* 0x000000110b077224 */ /* 0x040fe200078e0207 */
[----:B------:R-:W-:Y:S01]  /*7b10*/  LOP3.LUT R4, R14, 0x12a, RZ, 0xfc, !PT ;  /* 0x0000012a0e047812 */ /* 0x000fe200078efcff */
[----:B------:R-:W-:Y:S01]  /*7b20*/  IMAD R9, R11, R6, R9 ;  /* 0x000000060b097224 */ /* 0x000fe200078e0209 */
[----:B------:R0:W-:Y:S01]  /*7b30*/  STL [R1+0x1e8], R0 ;  /* 0x0001e80001007387 */ /* 0x0001e20000100800 */
[----:B------:R-:W-:Y:S01]  /*7b40*/  IMAD.HI.U32 R15, R13, R10, RZ ;  /* 0x0000000a0d0f7227 */ /* 0x000fe200078e00ff */
[----:B------:R-:W-:-:S02]  /*7b50*/  ISETP.GT.U32.AND P4, PT, R11, R7, PT ;  /* 0x000000070b00720c */ /* 0x000fc40003f84070 */
[----:B------:R-:W-:Y:S01]  /*7b60*/  IABS R6, R4 ;  /* 0x0000000400067213 */ /* 0x000fe20000000000 */
[----:B------:R-:W-:Y:S02]  /*7b70*/  IMAD.MOV R15, RZ, RZ, -R15 ;  /* 0x000000ffff0f7224 */ /* 0x000fe400078e0a0f */
[----:B------:R-:W-:Y:S01]  /*7b80*/  @!P6 IMAD.IADD R8, R8, 0x1, -R11 ;  /* 0x000000010808e824 */ /* 0x000fe200078e0a0b */
[----:B------:R-:W-:Y:S01]  /*7b90*/  ISETP.GE.AND P6, PT, R19, RZ, PT ;  /* 0x000000ff1300720c */ /* 0x000fe20003fc6270 */
[C---:B------:R-:W-:Y:S01]  /*7ba0*/  IMAD R10, R11.reuse, R15, R10 ;  /* 0x0000000f0b0a7224 */ /* 0x040fe200078e020a */
[----:B------:R-:W-:Y:S01]  /*7bb0*/  IABS R19, R19 ;  /* 0x0000001300137213 */ /* 0x000fe20000000000 */
[----:B0-----:R-:W-:Y:S01]  /*7bc0*/  IMAD.MOV.U32 R0, RZ, RZ, R3 ;  /* 0x000000ffff007224 */ /* 0x001fe200078e0003 */
[----:B------:R-:W-:Y:S02]  /*7bd0*/  LOP3.LUT R15, R14, 0x128, RZ, 0xfc, !PT ;  /* 0x000001280e0f7812 */ /* 0x000fe400078efcff */
[----:B------:R-:W-:Y:S01]  /*7be0*/  IABS R3, R18 ;  /* 0x0000001200037213 */ /* 0x000fe20000000000 */
[----:B------:R-:W-:Y:S01]  /*7bf0*/  @!P0 IMAD.MOV R0, RZ, RZ, -R0 ;  /* 0x000000ffff008224 */ /* 0x000fe200078e0a00 */
[----:B------:R-:W-:Y:S01]  /*7c00*/  ISETP.GT.U32.AND P0, PT, R11, R9, PT ;  /* 0x000000090b00720c */ /* 0x000fe20003f04070 */
[----:B------:R-:W-:Y:S01]  /*7c10*/  @!P4 IMAD.IADD R7, R7, 0x1, -R11 ;  /* 0x000000010707c824 */ /* 0x000fe200078e0a0b */
[----:B------:R-:W-:Y:S01]  /*7c20*/  IABS R17, R15 ;  /* 0x0000000f00117213 */ /* 0x000fe20000000000 */
[----:B------:R-:W-:Y:S01]  /*7c30*/  IMAD.HI.U32 R20, R13, R19, RZ ;  /* 0x000000130d147227 */ /* 0x000fe200078e00ff */
[----:B------:R0:W-:Y:S02]  /*7c40*/  STL [R1+0x920], R0 ;  /* 0x0009200001007387 */ /* 0x0001e40000100800 */
[----:B------:R-:W-:Y:S01]  /*7c50*/  ISETP.GT.U32.AND P4, PT, R11, R7, PT ;  /* 0x000000070b00720c */ /* 0x000fe20003f84070 */
[----:B------:R-:W-:-:S02]  /*7c60*/  IMAD.MOV R20, RZ, RZ, -R20 ;  /* 0x000000ffff147224 */ /* 0x000fc400078e0a14 */
[----:B------:R-:W-:-:S04]  /*7c70*/  IMAD.HI.U32 R16, R13, R17, RZ ;  /* 0x000000110d107227 */ /* 0x000fc800078e00ff */
[--C-:B------:R-:W-:Y:S02]  /*7c80*/  @!P0 IMAD.IADD R9, R9, 0x1, -R11.reuse ;  /* 0x0000000109098824 */ /* 0x100fe400078e0a0b */
[----:B0-----:R-:W-:Y:S02]  /*7c90*/  IMAD.MOV.U32 R0, RZ, RZ, R8 ;  /* 0x000000ffff007224 */ /* 0x001fe400078e0008 */
[----:B------:R-:W-:Y:S01]  /*7ca0*/  IMAD.MOV R16, RZ, RZ, -R16 ;  /* 0x000000ffff107224 */ /* 0x000fe200078e0a10 */
[C---:B------:R-:W-:Y:S01]  /*7cb0*/  ISETP.GT.U32.AND P0, PT, R11.reuse, R9, PT ;  /* 0x000000090b00720c */ /* 0x040fe20003f04070 */
[----:B------:R-:W-:Y:S01]  /*7cc0*/  @!P1 IMAD.MOV R0, RZ, RZ, -R0 ;  /* 0x000000ffff009224 */ /* 0x000fe200078e0a00 */
[----:B------:R-:W-:Y:S01]  /*7cd0*/  ISETP.GT.U32.AND P1, PT, R11, R10, PT ;  /* 0x0000000a0b00720c */ /* 0x000fe20003f24070 */
[----:B------:R-:W-:Y:S01]  /*7ce0*/  @!P4 IMAD.IADD R7, R7, 0x1, -R11 ;  /* 0x000000010707c824 */ /* 0x000fe200078e0a0b */
[----:B------:R-:W-:Y:S01]  /*7cf0*/  ISETP.GE.AND P4, PT, R15, RZ, PT ;  /* 0x000000ff0f00720c */ /* 0x000fe20003f86270 */
[----:B------:R-:W-:Y:S01]  /*7d00*/  IMAD R15, R11, R20, R19 ;  /* 0x000000140b0f7224 */ /* 0x000fe200078e0213 */
[----:B------:R0:W-:Y:S01]  /*7d10*/  STL [R1+0x91c], R0 ;  /* 0x00091c0001007387 */ /* 0x0001e20000100800 */
[----:B------:R-:W-:-:S02]  /*7d20*/  IMAD.MOV.U32 R21, RZ, RZ, R7 ;  /* 0x000000ffff157224 */ /* 0x000fc400078e0007 */
[----:B------:R-:W-:Y:S02]  /*7d30*/  IMAD R17, R11, R16, R17 ;  /* 0x000000100b117224 */ /* 0x000fe400078e0211 */
[----:B------:R-:W-:-:S04]  /*7d40*/  IMAD.HI.U32 R16, R13, R3, RZ ;  /* 0x000000030d107227 */ /* 0x000fc800078e00ff */
[--C-:B------:R-:W-:Y:S02]  /*7d50*/  @!P1 IMAD.IADD R10, R10, 0x1, -R11.reuse ;  /* 0x000000010a0a9824 */ /* 0x100fe400078e0a0b */
[----:B------:R-:W-:Y:S01]  /*7d60*/  @!P0 IMAD.IADD R9, R9, 0x1, -R11 ;  /* 0x0000000109098824 */ /* 0x000fe200078e0a0b */
[C---:B------:R-:W-:Y:S01]  /*7d70*/  ISETP.GT.U32.AND P0, PT, R11.reuse, R15, PT ;  /* 0x0000000f0b00720c */ /* 0x040fe20003f04070 */
[----:B------:R-:W-:Y:S01]  /*7d80*/  @!P2 IMAD.MOV R21, RZ, RZ, -R21 ;  /* 0x000000ffff15a224 */ /* 0x000fe200078e0a15 */
[C---:B------:R-:W-:Y:S01]  /*7d90*/  ISETP.GT.U32.AND P1, PT, R11.reuse, R10, PT ;  /* 0x0000000a0b00720c */ /* 0x040fe20003f24070 */
[----:B0-----:R-:W-:Y:S01]  /*7da0*/  IMAD.MOV.U32 R0, RZ, RZ, R9 ;  /* 0x000000ffff007224 */ /* 0x001fe200078e0009 */
[C---:B------:R-:W-:Y:S01]  /*7db0*/  ISETP.GT.U32.AND P2, PT, R11.reuse, R17, PT ;  /* 0x000000110b00720c */ /* 0x040fe20003f44070 */
[----:B------:R-:W-:Y:S01]  /*7dc0*/  IMAD.MOV R7, RZ, RZ, -R16 ;  /* 0x000000ffff077224 */ /* 0x000fe200078e0a10 */
[----:B------:R-:W-:Y:S01]  /*7dd0*/  STL [R1+0x1c8], R21 ;  /* 0x0001c81501007387 */ /* 0x000fe20000100800 */
[----:B------:R-:W-:Y:S01]  /*7de0*/  @!P5 IMAD.MOV R0, RZ, RZ, -R0 ;  /* 0x000000ffff00d224 */ /* 0x000fe200078e0a00 */
[----:B------:R-:W-:Y:S01]  /*7df0*/  ISETP.GE.AND P5, PT, R4, RZ, PT ;  /* 0x000000ff0400720c */ /* 0x000fe20003fa6270 */
[----:B------:R-:W-:Y:S01]  /*7e00*/  IMAD R3, R11, R7, R3 ;  /* 0x000000070b037224 */ /* 0x000fe200078e0203 */
[----:B------:R-:W-:Y:S01]  /*7e10*/  LOP3.LUT R9, R14, 0x132, RZ, 0xfc, !PT ;  /* 0x000001320e097812 */ /* 0x000fe200078efcff */
[----:B------:R-:W-:Y:S01]  /*7e20*/  IMAD.HI.U32 R8, R13, R6, RZ ;  /* 0x000000060d087227 */ /* 0x000fe200078e00ff */
[----:B------:R0:W-:Y:S02]  /*7e30*/  STL [R1+0x1d8], R0 ;  /* 0x0001d80001007387 */ /* 0x0001e40000100800 */
[----:B------:R-:W-:Y:S01]  /*7e40*/  IABS R16, R9 ;  /* 0x0000000900107213 */ /* 0x000fe20000000000 */
[----:B------:R-:W-:-:S02]  /*7e50*/  @!P1 IMAD.IADD R10, R10, 0x1, -R11 ;  /* 0x000000010a0a9824 */ /* 0x000fc400078e0a0b */
[--C-:B------:R-:W-:Y:S02]  /*7e60*/  @!P0 IMAD.IADD R15, R15, 0x1, -R11.reuse ;  /* 0x000000010f0f8824 */ /* 0x100fe400078e0a0b */
[----:B------:R-:W-:Y:S02]  /*7e70*/  IMAD.MOV R8, RZ, RZ, -R8 ;  /* 0x000000ffff087224 */ /* 0x000fe400078e0a08 */
[----:B------:R-:W-:Y:S01]  /*7e80*/  @!P2 IMAD.IADD R17, R17, 0x1, -R11 ;  /* 0x000000011111a824 */ /* 0x000fe200078e0a0b */
[C---:B------:R-:W-:Y:S01]  /*7e90*/  ISETP.GT.U32.AND P0, PT, R11.reuse, R15, PT ;  /* 0x0000000f0b00720c */ /* 0x040fe20003f04070 */
[----:B0-----:R-:W-:Y:S02]  /*7ea0*/  IMAD.MOV.U32 R0, RZ, RZ, R10 ;  /* 0x000000ffff007224 */ /* 0x001fe400078e000a */
[C---:B------:R-:W-:Y:S01]  /*7eb0*/  IMAD R4, R11.reuse, R8, R6 ;  /* 0x000000080b047224 */ /* 0x040fe200078e0206 */
[----:B------:R-:W-:Y:S01]  /*7ec0*/  LOP3.LUT R8, R14, 0x130, RZ, 0xfc, !PT ;  /* 0x000001300e087812 */ /* 0x000fe200078efcff */
[----:B------:R-:W-:Y:S01]  /*7ed0*/  @!P3 IMAD.MOV R0, RZ, RZ, -R0 ;  /* 0x000000ffff00b224 */ /* 0x000fe200078e0a00 */
[----:B------:R-:W-:Y:S01]  /*7ee0*/  ISETP.GT.U32.AND P3, PT, R11, R3, PT ;  /* 0x000000030b00720c */ /* 0x000fe20003f64070 */
[----:B------:R-:W-:Y:S01]  /*7ef0*/  VIADD R6, R12, 0x12e ;  /* 0x0000012e0c067836 */ /* 0x000fe20000000000 */
[----:B------:R-:W-:-:S02]  /*7f00*/  IABS R10, R8 ;  /* 0x00000008000a7213 */ /* 0x000fc40000000000 */
[----:B------:R-:W-:Y:S01]  /*7f10*/  ISETP.GT.U32.AND P1, PT, R11, R4, PT ;  /* 0x000000040b00720c */ /* 0x000fe20003f24070 */
[----:B------:R-:W-:Y:S01]  /*7f20*/  STL [R1+0x904], R0 ;  /* 0x0009040001007387 */ /* 0x000fe20000100800 */
[----:B------:R-:W-:Y:S01]  /*7f30*/  IABS R7, R6 ;  /* 0x0000000600077213 */ /* 0x000fe20000000000 */
[----:B------:R-:W-:Y:S01]  /*7f40*/  @!P0 IMAD.IADD R15, R15, 0x1, -R11 ;  /* 0x000000010f0f8824 */ /* 0x000fe200078e0a0b */
[----:B------:R-:W-:Y:S01]  /*7f50*/  ISETP.GE.AND P0, PT, R18, RZ, PT ;  /* 0x000000ff1200720c */ /* 0x000fe20003f06270 */
[----:B------:R-:W-:Y:S01]  /*7f60*/  IMAD.HI.U32 R18, R13, R10, RZ ;  /* 0x0000000a0d127227 */ /* 0x000fe200078e00ff */
[----:B------:R-:W-:-:S03]  /*7f70*/  ISETP.GT.U32.AND P2, PT, R11, R17, PT ;  /* 0x000000110b00720c */ /* 0x000fc60003f44070 */
[----:B------:R-:W-:Y:S02]  /*7f80*/  @!P3 IMAD.IADD R3, R3, 0x1, -R11 ;  /* 0x000000010303b824 */ /* 0x000fe400078e0a0b */
[----:B------:R-:W-:-:S03]  /*7f90*/  IMAD.HI.U32 R19, R13, R7, RZ ;  /* 0x000000070d137227 */ /* 0x000fc600078e00ff */
[C---:B------:R-:W-:Y:S01]  /*7fa0*/  ISETP.GT.U32.AND P3, PT, R11.reuse, R3, PT ;  /* 0x000000030b00720c */ /* 0x040fe20003f64070 */
[----:B------:R-:W-:Y:S02]  /*7fb0*/  IMAD.MOV.U32 R20, RZ, RZ, R15 ;  /* 0x000000ffff147224 */ /* 0x000fe400078e000f */
[----:B------:R-:W-:Y:S02]  /*7fc0*/  IMAD.MOV R18, RZ, RZ, -R18 ;  /* 0x000000ffff127224 */ /* 0x000fe400078e0a12 */
[----:B------:R-:W-:Y:S02]  /*7fd0*/  IMAD.MOV R19, RZ, RZ, -R19 ;  /* 0x000000ffff137224 */ /* 0x000fe400078e0a13 */
[----:B------:R-:W-:Y:S01]  /*7fe0*/  @!P6 IMAD.MOV R20, RZ, RZ, -R20 ;  /* 0x000000ffff14e224 */ /* 0x000fe200078e0a14 */
[----:B------:R-:W-:Y:S01]  /*7ff0*/  ISETP.GE.AND P6, PT, R6, RZ, PT ;  /* 0x000000ff0600720c */ /* 0x000fe20003fc6270 */
[C---:B------:R-:W-:Y:S02]  /*8000*/  IMAD R6, R11.reuse, R18, R10 ;  /* 0x000000120b067224 */ /* 0x040fe400078e020a */
[----:B------:R-:W-:Y:S01]  /*8010*/  @!P1 IMAD.IADD R4, R4, 0x1, -R11 ;  /* 0x0000000104049824 */ /* 0x000fe200078e0a0b */
[----:B------:R0:W-:Y:S01]  /*8020*/  STL [R1+0x8fc], R20 ;  /* 0x0008fc1401007387 */ /* 0x0001e20000100800 */
[----:B------:R-:W-:-:S02]  /*8030*/  IMAD R7, R11, R19, R7 ;  /* 0x000000130b077224 */ /* 0x000fc400078e0207 */
[--C-:B------:R-:W-:Y:S01]  /*8040*/  @!P3 IMAD.IADD R3, R3, 0x1, -R11.reuse ;  /* 0x000000010303b824 */ /* 0x100fe200078e0a0b */
[----:B------:R-:W-:Y:S01]  /*8050*/  ISETP.GT.U32.AND P3, PT, R11, R6, PT ;  /* 0x000000060b00720c */ /* 0x000fe20003f64070 */
[----:B------:R-:W-:Y:S01]  /*8060*/  @!P2 IMAD.IADD R17, R17, 0x1, -R11 ;  /* 0x000000011111a824 */ /* 0x000fe200078e0a0b */
[----:B------:R-:W-:Y:S01]  /*8070*/  ISETP.GT.U32.AND P1, PT, R11, R4, PT ;  /* 0x000000040b00720c */ /* 0x000fe20003f24070 */
[----:B------:R-:W-:Y:S01]  /*8080*/  IMAD.HI.U32 R15, R13, R16, RZ ;  /* 0x000000100d0f7227 */ /* 0x000fe200078e00ff */
[----:B------:R-:W-:Y:S02]  /*8090*/  ISETP.GT.U32.AND P2, PT, R11, R7, PT ;  /* 0x000000070b00720c */ /* 0x000fe40003f44070 */
[----:B0-----:R-:W-:Y:S01]  /*80a0*/  LOP3.LUT R20, R14, 0x142, RZ, 0xfc, !PT ;  /* 0x000001420e147812 */ /* 0x001fe200078efcff */
[----:B------:R-:W-:Y:S02]  /*80b0*/  IMAD.MOV.U32 R0, RZ, RZ, R17 ;  /* 0x000000ffff007224 */ /* 0x000fe400078e0011 */
[----:B------:R-:W-:-:S02]  /*80c0*/  IMAD.MOV R15, RZ, RZ, -R15 ;  /* 0x000000ffff0f7224 */ /* 0x000fc400078e0a0f */
[----:B------:R-:W-:Y:S01]  /*80d0*/  @!P4 IMAD.MOV R0, RZ, RZ, -R0 ;  /* 0x000000ffff00c224 */ /* 0x000fe200078e0a00 */
[----:B------:R-:W-:Y:S01]  /*80e0*/  ISETP.GE.AND P4, PT, R8, RZ, PT ;  /* 0x000000ff0800720c */ /* 0x000fe20003f86270 */
[--C-:B------:R-:W-:Y:S01]  /*80f0*/  @!P3 IMAD.IADD R6, R6, 0x1, -R11.reuse ;  /* 0x000000010606b824 */ /* 0x100fe200078e0a0b */
[----:B------:R-:W-:Y:S01]  /*8100*/  LOP3.LUT R8, R14, 0x134, RZ, 0xfc, !PT ;  /* 0x000001340e087812 */ /* 0x000fe200078efcff */
[--C-:B------:R-:W-:Y:S01]  /*8110*/  @!P1 IMAD.IADD R4, R4, 0x1, -R11.reuse ;  /* 0x0000000104049824 */ /* 0x100fe200078e0a0b */
[----:B------:R-:W-:Y:S01]  /*8120*/  ISETP.GE.AND P1, PT, R9, RZ, PT ;  /* 0x000000ff0900720c */ /* 0x000fe20003f26270 */
[----:B------:R-:W-:Y:S01]  /*8130*/  @!P2 IMAD.IADD R7, R7, 0x1, -R11 ;  /* 0x000000010707a824 */ /* 0x000fe200078e0a0b */
[----:B------:R-:W-:Y:S01]  /*8140*/  IABS R21, R8 ;  /* 0x0000000800157213 */ /* 0x000fe20000000000 */
[----:B------:R-:W-:Y:S01]  /*8150*/  IMAD.MOV.U32 R17, RZ, RZ, R4 ;  /* 0x000000ffff117224 */ /* 0x000fe200078e0004 */
[C---:B------:R-:W-:Y:S01]  /*8160*/  ISETP.GT.U32.AND P3, PT, R11.reuse, R6, PT ;  /* 0x000000060b00720c */ /* 0x040fe20003f64070 */
[----:B------:R0:W-:Y:S01]  /*8170*/  STL [R1+0x1cc], R0 ;  /* 0x0001cc0001007387 */ /* 0x0001e20000100800 */
[----:B------:R-:W-:Y:S01]  /*8180*/  ISETP.GT.U32.AND P2, PT, R11, R7, PT ;  /* 0x000000070b00720c */ /* 0x000fe20003f44070 */
[----:B------:R-:W-:Y:S01]  /*8190*/  IMAD.HI.U32 R9, R13, R21, RZ ;  /* 0x000000150d097227 */ /* 0x000fe200078e00ff */
[----:B------:R-:W-:-:S03]  /*81a0*/  LOP3.LUT R4, R14, 0x136, RZ, 0xfc, !PT ;  /* 0x000001360e047812 */ /* 0x000fc600078efcff */
[----:B------:R-:W-:Y:S01]  /*81b0*/  IMAD.MOV R9, RZ, RZ, -R9 ;  /* 0x000000ffff097224 */ /* 0x000fe200078e0a09 */
[----:B------:R-:W-:Y:S01]  /*81c0*/  IABS R18, R4 ;  /* 0x0000000400127213 */ /* 0x000fe20000000000 */
[----:B------:R-:W-:Y:S01]  /*81d0*/  @!P5 IMAD.MOV R17, RZ, RZ, -R17 ;  /* 0x000000ffff11d224 */ /* 0x000fe200078e0a11 */
[----:B------:R-:W-:Y:S01]  /*81e0*/  ISETP.GE.AND P5, PT, R8, RZ, PT ;  /* 0x000000ff0800720c */ /* 0x000fe20003fa6270 */
[----:B------:R-:W-:Y:S02]  /*81f0*/  IMAD R21, R11, R9, R21 ;  /* 0x000000090b157224 */ /* 0x000fe400078e0215 */
[----:B------:R-:W-:Y:S01]  /*8200*/  IMAD.HI.U32 R8, R13, R18, RZ ;  /* 0x000000120d087227 */ /* 0x000fe200078e00ff */
[----:B------:R1:W-:Y:S03]  /*8210*/  STL [R1+0x1d4], R17 ;  /* 0x0001d41101007387 */ /* 0x0003e60000100800 */
[--C-:B------:R-:W-:Y:S01]  /*8220*/  @!P3 IMAD.IADD R6, R6, 0x1, -R11.reuse ;  /* 0x000000010606b824 */ /* 0x100fe200078e0a0b */
[----:B------:R-:W-:Y:S01]  /*8230*/  ISETP.GT.U32.AND P3, PT, R11, R21, PT ;  /* 0x000000150b00720c */ /* 0x000fe20003f64070 */
[----:B------:R-:W-:-:S02]  /*8240*/  @!P2 IMAD.IADD R7, R7, 0x1, -R11 ;  /* 0x000000010707a824 */ /* 0x000fc400078e0a0b */
[----:B------:R-:W-:Y:S02]  /*8250*/  IMAD.MOV R8, RZ, RZ, -R8 ;  /* 0x000000ffff087224 */ /* 0x000fe400078e0a08 */
[----:B0-----:R-:W-:Y:S01]  /*8260*/  IMAD.MOV.U32 R0, RZ, RZ, R3 ;  /* 0x000000ffff007224 */ /* 0x001fe200078e0003 */
[----:B------:R-:W-:Y:S01]  /*8270*/  LOP3.LUT R3, R14, 0x13a, RZ, 0xfc, !PT ;  /* 0x0000013a0e037812 */ /* 0x000fe200078efcff */
[C---:B------:R-:W-:Y:S02]  /*8280*/  IMAD R18, R11.reuse, R8, R18 ;  /* 0x000000080b127224 */ /* 0x040fe400078e0212 */
[----:B------:R-:W-:Y:S02]  /*8290*/  IMAD.MOV.U32 R10, RZ, RZ, R7 ;  /* 0x000000ffff0a7224 */ /* 0x000fe400078e0007 */
[----:B------:R-:W-:Y:S01]  /*82a0*/  IMAD R15, R11, R15, R16 ;  /* 0x0000000f0b0f7224 */ /* 0x000fe200078e0210 */
[----:B------:R-:W-:Y:S01]  /*82b0*/  IABS R16, R3 ;  /* 0x0000000300107213 */ /* 0x000fe20000000000 */
[----:B------:R-:W-:Y:S01]  /*82c0*/  @!P0 IMAD.MOV R0, RZ, RZ, -R0 ;  /* 0x000000ffff008224 */ /* 0x000fe200078e0a00 */
[----:B------:R-:W-:Y:S01]  /*82d0*/  ISETP.GE.AND P0, PT, R4, RZ, PT ;  /* 0x000000ff0400720c */ /* 0x000fe20003f06270 */
[----:B------:R-:W-:Y:S01]  /*82e0*/  @!P6 IMAD.MOV R10, RZ, RZ, -R10 ;  /* 0x000000ffff0ae224 */ /* 0x000fe200078e0a0a */
[----:B------:R-:W-:Y:S01]  /*82f0*/  LOP3.LUT R4, R14, 0x138, RZ, 0xfc, !PT ;  /* 0x000001380e047812 */ /* 0x000fe200078efcff */
[----:B------:R-:W-:Y:S01]  /*8300*/  @!P3 IMAD.IADD R21, R21, 0x1, -R11 ;  /* 0x000000011515b824 */ /* 0x000fe200078e0a0b */
[----:B------:R-:W-:Y:S01]  /*8310*/  ISETP.GT.U32.AND P6, PT, R11, R18, PT ;  /* 0x000000120b00720c */ /* 0x000fe20003fc4070 */
[----:B------:R-:W-:Y:S01]  /*8320*/  IMAD.HI.U32 R8, R13, R16, RZ ;  /* 0x000000100d087227 */ /* 0x000fe200078e00ff */
[C---:B------:R-:W-:Y:S01]  /*8330*/  ISETP.GT.U32.AND P2, PT, R11.reuse, R15, PT ;  /* 0x0000000f0b00720c */ /* 0x040fe20003f44070 */
[----:B------:R0:W-:Y:S01]  /*8340*/  STL [R1+0x908], R0 ;  /* 0x0009080001007387 */ /* 0x0001e20000100800 */
[----:B-1----:R-:W-:Y:S01]  /*8350*/  IABS R17, R4 ;  /* 0x0000000400117213 */ /* 0x002fe20000000000 */
[----:B------:R-:W-:Y:S01]  /*8360*/  IMAD.MOV R8, RZ, RZ, -R8 ;  /* 0x000000ffff087224 */ /* 0x000fe200078e0a08 */
[----:B------:R-:W-:Y:S01]  /*8370*/  ISETP.GT.U32.AND P3, PT, R11, R21, PT ;  /* 0x000000150b00720c */ /* 0x000fe20003f64070 */
[----:B------:R-:W-:Y:S01]  /*8380*/  VIADD R19, R12, 0x13e ;  /* 0x0000013e0c137836 */ /* 0x000fe20000000000 */
[----:B------:R-:W-:Y:S01]  /*8390*/  STL [R1+0x900], R10 ;  /* 0x0009000a01007387 */ /* 0x000fe20000100800 */
[----:B------:R-:W-:-:S04]  /*83a0*/  IMAD.HI.U32 R9, R13, R17, RZ ;  /* 0x000000110d097227 */ /* 0x000fc800078e00ff */
[----:B------:R-:W-:Y:S01]  /*83b0*/  IMAD.MOV R7, RZ, RZ, -R9 ;  /* 0x000000ffff077224 */ /* 0x000fe200078e0a09 */
[----:B------:R-:W-:Y:S01]  /*83c0*/  LOP3.LUT R9, R14, 0x144, RZ, 0xfc, !PT ;  /* 0x000001440e097812 */ /* 0x000fe200078efcff */
[--C-:B------:R-:W-:Y:S02]  /*83d0*/  @!P6 IMAD.IADD R18, R18, 0x1, -R11.reuse ;  /* 0x000000011212e824 */ /* 0x100fe400078e0a0b */
[----:B------:R-:W-:Y:S02]  /*83e0*/  @!P2 IMAD.IADD R15, R15, 0x1, -R11 ;  /* 0x000000010f0fa824 */ /* 0x000fe400078e0a0b */
[----:B0-----:R-:W-:Y:S01]  /*83f0*/  IMAD.MOV.U32 R0, RZ, RZ, R6 ;  /* 0x000000ffff007224 */ /* 0x001fe200078e0006 */
[----:B------:R-:W-:Y:S01]  /*8400*/  IABS R6, R22 ;  /* 0x0000001600067213 */ /* 0x000fe20000000000 */
[C---:B------:R-:W-:Y:S01]  /*8410*/  IMAD R17, R11.reuse, R7, R17 ;  /* 0x000000070b117224 */ /* 0x040fe200078e0211 */
[----:B------:R-:W-:Y:S01]  /*8420*/  ISETP.GT.U32.AND P6, PT, R11, R18, PT ;  /* 0x000000120b00720c */ /* 0x000fe20003fc4070 */
[----:B------:R-:W-:Y:S01]  /*8430*/  @!P3 IMAD.IADD R21, R21, 0x1, -R11 ;  /* 0x000000011515b824 */ /* 0x000fe200078e0a0b */
[C---:B------:R-:W-:Y:S01]  /*8440*/  ISETP.GT.U32.AND P2, PT, R11.reuse, R15, PT ;  /* 0x0000000f0b00720c */ /* 0x040fe20003f44070 */
[C---:B------:R-:W-:Y:S01]  /*8450*/  IMAD R16, R11.reuse, R8, R16 ;  /* 0x000000080b107224 */ /* 0x040fe200078e0210 */
[----:B------:R-:W-:Y:S01]  /*8460*/  ISETP.GT.U32.AND P3, PT, R11, R17, PT ;  /* 0x000000110b00720c */ /* 0x000fe20003f64070 */
[----:B------:R-:W-:Y:S01]  /*8470*/  IMAD.HI.U32 R8, R13, R6, RZ ;  /* 0x000000060d087227 */ /* 0x000fe200078e00ff */
[----:B------:R-:W-:-:S03]  /*8480*/  IABS R7, R19 ;  /* 0x0000001300077213 */ /* 0x000fc60000000000 */
[----:B------:R-:W-:Y:S02]  /*8490*/  IMAD.MOV R8, RZ, RZ, -R8 ;  /* 0x000000ffff087224 */ /* 0x000fe400078e0a08 */
[----:B------:R-:W-:Y:S01]  /*84a0*/  @!P4 IMAD.MOV R0, RZ, RZ, -R0 ;  /* 0x000000ffff00c224 */ /* 0x000fe200078e0a00 */
[----:B------:R-:W-:Y:S01]  /*84b0*/  ISETP.GE.AND P4, PT, R4, RZ, PT ;  /* 0x000000ff0400720c */ /* 0x000fe20003f86270 */
[----:B------:R-:W-:Y:S01]  /*84c0*/  @!P6 IMAD.IADD R18, R18, 0x1, -R11 ;  /* 0x000000011212e824 */ /* 0x000fe200078e0a0b */
[C---:B------:R-:W-:Y:S01]  /*84d0*/  ISETP.GT.U32.AND P6, PT, R11.reuse, R16, PT ;  /* 0x000000100b00720c */ /* 0x040fe20003fc4070 */
[----:B------:R-:W-:Y:S01]  /*84e0*/  IMAD R6, R11, R8, R6 ;  /* 0x000000080b067224 */ /* 0x000fe200078e0206 */
[----:B------:R0:W-:Y:S01]  /*84f0*/  STL [R1+0x1d0], R0 ;  /* 0x0001d00001007387 */ /* 0x0001e20000100800 */
[----:B------:R-:W-:Y:S01]  /*8500*/  IMAD.HI.U32 R92, R13, R7, RZ ;  /* 0x000000070d5c7227 */ /* 0x000fe200078e00ff */
[----:B------:R-:W-:-:S03]  /*8510*/  IABS R4, R20 ;  /* 0x0000001400047213 */ /* 0x000fc60000000000 */
[--C-:B------:R-:W-:Y:S01]  /*8520*/  @!P2 IMAD.IADD R15, R15, 0x1, -R11.reuse ;  /* 0x000000010f0fa824 */ /* 0x100fe200078e0a0b */
[----:B------:R-:W-:Y:S01]  /*8530*/  ISETP.GE.AND P2, PT, R3, RZ, PT ;  /* 0x000000ff0300720c */ /* 0x000fe20003f46270 */
[----:B------:R-:W-:Y:S01]  /*8540*/  @!P3 IMAD.IADD R17, R17, 0x1, -R11 ;  /* 0x000000011111b824 */ /* 0x000fe200078e0a0b */
[C---:B------:R-:W-:Y:S01]  /*8550*/  ISETP.GT.U32.AND P3, PT, R11.reuse, R6, PT ;  /* 0x000000060b00720c */ /* 0x040fe20003f64070 */
[----:B------:R-:W-:Y:S01]  /*8560*/  IMAD.MOV R92, RZ, RZ, -R92 ;  /* 0x000000ffff5c7224 */ /* 0x000fe200078e0a5c */
[----:B------:R-:W-:Y:S01]  /*8570*/  IABS R3, R9 ;  /* 0x0000000900037213 */ /* 0x000fe20000000000 */
[----:B0-----:R-:W-:Y:S01]  /*8580*/  IMAD.MOV.U32 R0, RZ, RZ, R15 ;  /* 0x000000ffff007224 */ /* 0x001fe200078e000f */
[----:B------:R-:W-:Y:S01]  /*8590*/  LOP3.LUT R15, R14, 0x148, RZ, 0xfc, !PT ;  /* 0x000001480e0f7812 */ /* 0x000fe200078efcff */
[----:B------:R-:W-:Y:S02]  /*85a0*/  IMAD R7, R11, R92, R7 ;  /* 0x0000005c0b077224 */ /* 0x000fe400078e0207 */
[----:B------:R-:W-:-:S02]  /*85b0*/  @!P1 IMAD.MOV R0, RZ, RZ, -R0 ;  /* 0x000000ffff009224 */ /* 0x000fc400078e0a00 */
[--C-:B------:R-:W-:Y:S01]  /*85c0*/  @!P6 IMAD.IADD R16, R16, 0x1, -R11.reuse ;  /* 0x000000011010e824 */ /* 0x100fe200078e0a0b */
[----:B------:R-:W-:Y:S01]  /*85d0*/  ISETP.GT.U32.AND P6, PT, R11, R7, PT ;  /* 0x000000070b00720c */ /* 0x000fe20003fc4070 */
[----:B------:R-:W-:Y:S01]  /*85e0*/  IMAD.HI.U32 R8, R13, R4, RZ ;  /* 0x000000040d087227 */ /* 0x000fe200078e00ff */
[----:B------:R0:W-:Y:S02]  /*85f0*/  STL [R1+0x74], R0 ;  /* 0x0000740001007387 */ /* 0x0001e40000100800 */
[C---:B------:R-:W-:Y:S01]  /*8600*/  ISETP.GT.U32.AND P1, PT, R11.reuse, R16, PT ;  /* 0x000000100b00720c */ /* 0x040fe20003f24070 */
[----:B------:R-:W-:Y:S01]  /*8610*/  @!P3 IMAD.IADD R6, R6, 0x1, -R11 ;  /* 0x000000010606b824 */ /* 0x000fe200078e0a0b */
[C---:B------:R-:W-:Y:S01]  /*8620*/  ISETP.GT.U32.AND P3, PT, R11.reuse, R17, PT ;  /* 0x000000110b00720c */ /* 0x040fe20003f64070 */
[----:B------:R-:W-:Y:S02]  /*8630*/  IMAD.MOV R92, RZ, RZ, -R8 ;  /* 0x000000ffff5c7224 */ /* 0x000fe400078e0a08 */
[----:B------:R-:W-:-:S02]  /*8640*/  IMAD R8, R11, R25, R24 ;  /* 0x000000190b087224 */ /* 0x000fc400078e0218 */
[----:B------:R-:W-:Y:S02]  /*8650*/  IMAD R4, R11, R92, R4 ;  /* 0x0000005c0b047224 */ /* 0x000fe400078e0204 */
[----:B0-----:R-:W-:Y:S01]  /*8660*/  IMAD.MOV.U32 R0, RZ, RZ, R21 ;  /* 0x000000ffff007224 */ /* 0x001fe200078e0015 */
[----:B------:R-:W-:Y:S01]  /*8670*/  IABS R21, R15 ;  /* 0x0000000f00157213 */ /* 0x000fe20000000000 */
[--C-:B------:R-:W-:Y:S01]  /*8680*/  @!P6 IMAD.IADD R7, R7, 0x1, -R11.reuse ;  /* 0x000000010707e824 */ /* 0x100fe200078e0a0b */
[----:B------:R-:W-:Y:S01]  /*8690*/  ISETP.GT.U32.AND P6, PT, R11, R6, PT ;  /* 0x000000060b00720c */ /* 0x000fe20003fc4070 */
[----:B------:R-:W-:Y:S02]  /*86a0*/  @!P5 IMAD.MOV R0, RZ, RZ, -R0 ;  /* 0x000000ffff00d224 */ /* 0x000fe400078e0a00 */
[----:B------:R-:W-:Y:S01]  /*86b0*/  IMAD.HI.U32 R10, R13, R3, RZ ;  /* 0x000000030d0a7227 */ /* 0x000fe200078e00ff */
[----:B------:R-:W-:Y:S02]  /*86c0*/  ISETP.GT.U32.AND P5, PT, R11, R7, PT ;  /* 0x000000070b00720c */ /* 0x000fe40003fa4070 */
[----:B------:R0:W-:Y:S01]  /*86d0*/  STL [R1+0x8dc], R0 ;  /* 0x0008dc0001007387 */ /* 0x0001e20000100800 */
[--C-:B------:R-:W-:Y:S01]  /*86e0*/  @!P3 IMAD.IADD R17, R17, 0x1, -R11.reuse ;  /* 0x000000011111b824 */ /* 0x100fe200078e0a0b */
[C---:B------:R-:W-:Y:S01]  /*86f0*/  ISETP.GT.U32.AND P3, PT, R11.reuse, R4, PT ;  /* 0x000000040b00720c */ /* 0x040fe20003f64070 */
[----:B------:R-:W-:Y:S01]  /*8700*/  IMAD.MOV R24, RZ, RZ, -R10 ;  /* 0x000000ffff187224 */ /* 0x000fe200078e0a0a */
[----:B------:R-:W-:Y:S01]  /*8710*/  LOP3.LUT R10, R14, 0x146, RZ, 0xfc, !PT ;  /* 0x000001460e0a7812 */ /* 0x000fe200078efcff */
[----:B------:R-:W-:Y:S01]  /*8720*/  @!P1 IMAD.IADD R16, R16, 0x1, -R11 ;  /* 0x0000000110109824 */ /* 0x000fe200078e0a0b */
[----:B------:R-:W-:Y:S01]  /*8730*/  ISETP.GE.AND P1, PT, R22, RZ, PT ;  /* 0x000000ff1600720c */ /* 0x000fe20003f26270 */
[----:B------:R-:W-:Y:S01]  /*8740*/  IMAD R3, R11, R24, R3 ;  /* 0x000000180b037224 */ /* 0x000fe200078e0203 */
[----:B------:R-:W-:Y:S01]  /*8750*/  IABS R24, R10 ;  /* 0x0000000a00187213 */ /* 0x000fe20000000000 */
[----:B------:R-:W-:-:S02]  /*8760*/  @!P6 IMAD.IADD R6, R6, 0x1, -R11 ;  /* 0x000000010606e824 */ /* 0x000fc400078e0a0b */
[----:B0-----:R-:W-:Y:S01]  /*8770*/  IMAD.MOV.U32 R0, RZ, RZ, R18 ;  /* 0x000000ffff007224 */ /* 0x001fe200078e0012 */
[C---:B------:R-:W-:Y:S01]  /*8780*/  ISETP.GT.U32.AND P6, PT, R11.reuse, R3, PT ;  /* 0x000000030b00720c */ /* 0x040fe20003fc4070 */
[----:B------:R-:W-:Y:S01]  /*8790*/  IMAD.MOV.U32 R25, RZ, RZ, R17 ;  /* 0x000000ffff197224 */ /* 0x000fe200078e0011 */
[----:B------:R-:W-:Y:S01]  /*87a0*/  LOP3.LUT R17, R14, 0x14a, RZ, 0xfc, !PT ;  /* 0x0000014a0e117812 */ /* 0x000fe200078efcff */
[----:B------:R-:W-:Y:S01]  /*87b0*/  @!P0 IMAD.MOV R0, RZ, RZ, -R0 ;  /* 0x000000ffff008224 */ /* 0x000fe200078e0a00 */
[----:B------:R-:W-:Y:S01]  /*87c0*/  ISETP.GT.U32.AND P0, PT, R11, R8, PT ;  /* 0x000000080b00720c */ /* 0x000fe20003f04070 */
[----:B------:R-:W-:Y:S01]  /*87d0*/  @!P3 IMAD.IADD R4, R4, 0x1, -R11 ;  /* 0x000000010404b824 */ /* 0x000fe200078e0a0b */
[----:B------:R-:W-:Y:S01]  /*87e0*/  ISETP.GE.AND P3, PT, R20, RZ, PT ;  /* 0x000000ff1400720c */ /* 0x000fe20003f66270 */
[----:B------:R-:W-:Y:S01]  /*87f0*/  IMAD.HI.U32 R22, R13, R24, RZ ;  /* 0x000000180d167227 */ /* 0x000fe200078e00ff */
[----:B------:R0:W-:Y:S01]  /*8800*/  STL [R1+0x8e4], R0 ;  /* 0x0008e40001007387 */ /* 0x0001e20000100800 */
[----:B------:R-:W-:-:S02]  /*8810*/  IABS R20, R17 ;  /* 0x0000001100147213 */ /* 0x000fc40000000000 */
[----:B------:R-:W-:Y:S01]  /*8820*/  @!P5 IMAD.IADD R7, R7, 0x1, -R11 ;  /* 0x000000010707d824 */ /* 0x000fe200078e0a0b */
[----:B------:R-:W-:Y:S01]  /*8830*/  ISETP.GE.AND P5, PT, R19, RZ, PT ;  /* 0x000000ff1300720c */ /* 0x000fe20003fa6270 */
[----:B------:R-:W-:Y:S02]  /*8840*/  @!P4 IMAD.MOV R25, RZ, RZ, -R25 ;  /* 0x000000ffff19c224 */ /* 0x000fe400078e0a19 */
[----:B------:R-:W-:-:S03]  /*8850*/  IMAD.HI.U32 R18, R13, R21, RZ ;  /* 0x000000150d127227 */ /* 0x000fc600078e00ff */
[----:B------:R-:W-:Y:S01]  /*8860*/  STL [R1+0x70], R25 ;  /* 0x0000701901007387 */ /* 0x000fe20000100800 */
[--C-:B------:R-:W-:Y:S01]  /*8870*/  @!P0 IMAD.IADD R8, R8, 0x1, -R11.reuse ;  /* 0x0000000108088824 */ /* 0x100fe200078e0a0b */
[----:B------:R-:W-:Y:S01]  /*8880*/  ISETP.GE.AND P0, PT, R23, RZ, PT ;  /* 0x000000ff1700720c */ /* 0x000fe20003f06270 */
[----:B0-----:R-:W-:Y:S02]  /*8890*/  IMAD.MOV.U32 R0, RZ, RZ, R16 ;  /* 0x000000ffff007224 */ /* 0x001fe400078e0010 */
[----:B------:R-:W-:Y:S01]  /*88a0*/  IMAD.MOV R22, RZ, RZ, -R22 ;  /* 0x000000ffff167224 */ /* 0x000fe200078e0a16 */
[C---:B------:R-:W-:Y:S01]  /*88b0*/  ISETP.GT.U32.AND P4, PT, R11.reuse, R8, PT ;  /* 0x000000080b00720c */ /* 0x040fe20003f84070 */
[----:B------:R-:W-:Y:S01]  /*88c0*/  @!P2 IMAD.MOV R0, RZ, RZ, -R0 ;  /* 0x000000ffff00a224 */ /* 0x000fe200078e0a00 */
[C---:B------:R-:W-:Y:S01]  /*88d0*/  ISETP.GT.U32.AND P2, PT, R11.reuse, R4, PT ;  /* 0x000000040b00720c */ /* 0x040fe20003f44070 */
[----:B------:R-:W-:Y:S02]  /*88e0*/  IMAD.MOV R19, RZ, RZ, -R18 ;  /* 0x000000ffff137224 */ /* 0x000fe400078e0a12 */
[----:B------:R-:W-:Y:S01]  /*88f0*/  IMAD R18, R11, R22, R24 ;  /* 0x000000160b127224 */ /* 0x000fe200078e0218 */
[----:B------:R0:W-:Y:S01]  /*8900*/  STL [R1+0xb8], R0 ;  /* 0x0000b80001007387 */ /* 0x0001e20000100800 */
[----:B------:R-:W-:-:S02]  /*8910*/  @!P6 IMAD.IADD R3, R3, 0x1, -R11 ;  /* 0x000000010303e824 */ /* 0x000fc400078e0a0b */
[----:B------:R-:W-:Y:S01]  /*8920*/  IMAD.MOV.U32 R16, RZ, RZ, R6 ;  /* 0x000000ffff107224 */ /* 0x000fe200078e0006 */
[----:B------:R-:W-:Y:S01]  /*8930*/  LOP3.LUT R6, R14, 0x14c, RZ, 0xfc, !PT ;  /* 0x0000014c0e067812 */ /* 0x000fe200078efcff */
[C---:B------:R-:W-:Y:S01]  /*8940*/  IMAD R19, R11.reuse, R19, R21 ;  /* 0x000000130b137224 */ /* 0x040fe200078e0215 */
[C---:B------:R-:W-:Y:S01]  /*8950*/  ISETP.GT.U32.AND P6, PT, R11.reuse, R3, PT ;  /* 0x000000030b00720c */ /* 0x040fe20003fc4070 */
[----:B------:R-:W-:Y:S01]  /*8960*/  @!P1 IMAD.MOV R16, RZ, RZ, -R16 ;  /* 0x000000ffff109224 */ /* 0x000fe200078e0a10 */
[C---:B------:R-:W-:Y:S01]  /*8970*/  ISETP.GT.U32.AND P1, PT, R11.reuse, R18, PT ;  /* 0x000000120b00720c */ /* 0x040fe20003f24070 */
[----:B------:R-:W-:Y:S01]  /*8980*/  @!P4 IMAD.IADD R8, R8, 0x1, -R11 ;  /* 0x000000010808c824 */ /* 0x000fe200078e0a0b */
[----:B------:R-:W-:Y:S01]  /*8990*/  ISETP.GT.U32.AND P4, PT, R11, R19, PT ;  /* 0x000000130b00720c */ /* 0x000fe20003f84070 */
[----:B0-----:R-:W-:Y:S01]  /*89a0*/  IMAD.MOV.U32 R0, RZ, RZ, R7 ;  /* 0x000000ffff007224 */ /* 0x001fe200078e0007 */
[----:B------:R0:W-:Y:S01]  /*89b0*/  STL [R1+0x8c4], R16 ;  /* 0x0008c41001007387 */ /* 0x0001e20000100800 */
[----:B------:R-:W-:Y:S01]  /*89c0*/  @!P2 IMAD.IADD R4, R4, 0x1, -R11 ;  /* 0x000000010404a824 */ /* 0x000fe200078e0a0b */
[----:B------:R-:W-:Y:S01]  /*89d0*/  ISETP.GE.AND P2, PT, R10, RZ, PT ;  /* 0x000000ff0a00720c */ /* 0x000fe20003f46270 */
[----:B------:R-:W-:Y:S01]  /*89e0*/  @!P5 IMAD.MOV R0, RZ, RZ, -R0 ;  /* 0x000000ffff00d224 */ /* 0x000fe200078e0a00 */
[----:B------:R-:W-:Y:S01]  /*89f0*/  ISETP.GE.AND P5, PT, R9, RZ, PT ;  /* 0x000000ff0900720c */ /* 0x000fe20003fa6270 */
[----:B------:R-:W-:Y:S01]  /*8a00*/  IMAD.HI.U32 R9, R13, R20, RZ ;  /* 0x000000140d097227 */ /* 0x000fe200078e00ff */
[----:B------:R-:W-:-:S02]  /*8a10*/  IABS R7, R6 ;  /* 0x0000000600077213 */ /* 0x000fc40000000000 */
[----:B------:R1:W-:Y:S01]  /*8a20*/  STL [R1+0x8c8], R0 ;  /* 0x0008c80001007387 */ /* 0x0003e20000100800 */
[--C-:B------:R-:W-:Y:S01]  /*8a30*/  @!P6 IMAD.IADD R3, R3, 0x1, -R11.reuse ;  /* 0x000000010303e824 */ /* 0x100fe200078e0a0b */
[----:B------:R-:W-:Y:S01]  /*8a40*/  ISETP.GE.AND P6, PT, R15, RZ, PT ;  /* 0x000000ff0f00720c */ /* 0x000fe20003fc6270 */
[----:B0-----:R-:W-:Y:S02]  /*8a50*/  IMAD.MOV.U32 R16, RZ, RZ, R8 ;  /* 0x000000ffff107224 */ /* 0x001fe400078e0008 */
[----:B------:R-:W-:Y:S01]  /*8a60*/  @!P1 IMAD.IADD R18, R18, 0x1, -R11 ;  /* 0x0000000112129824 */ /* 0x000fe200078e0a0b */
[----:B------:R-:W-:Y:S01]  /*8a70*/  ISETP.GE.AND P1, PT, R17, RZ, PT ;  /* 0x000000ff1100720c */ /* 0x000fe20003f26270 */
[----:B------:R-:W-:Y:S01]  /*8a80*/  @!P0 IMAD.MOV R16, RZ, RZ, -R16 ;  /* 0x000000ffff108224 */ /* 0x000fe200078e0a10 */
[C---:B------:R-:W-:Y:S01]  /*8a90*/  LOP3.LUT R17, R14.reuse, 0x150, RZ, 0xfc, !PT ;  /* 0x000001500e117812 */ /* 0x040fe200078efcff */
[----:B------:R-:W-:Y:S01]  /*8aa0*/  IMAD.MOV R9, RZ, RZ, -R9 ;  /* 0x000000ffff097224 */ /* 0x000fe200078e0a09 */
[C---:B------:R-:W-:Y:S01]  /*8ab0*/  ISETP.GT.U32.AND P0, PT, R11.reuse, R18, PT ;  /* 0x000000120b00720c */ /* 0x040fe20003f04070 */
[----:B-1----:R-:W-:Y:S01]  /*8ac0*/  IMAD.MOV.U32 R0, RZ, RZ, R4 ;  /* 0x000000ffff007224 */ /* 0x002fe200078e0004 */
[----:B------:R0:W-:Y:S01]  /*8ad0*/  STL [R1+0x88], R16 ;  /* 0x0000881001007387 */ /* 0x0001e20000100800 */
[----:B------:R-:W-:Y:S01]  /*8ae0*/  IMAD R20, R11, R9, R20 ;  /* 0x000000090b147224 */ /* 0x000fe200078e0214 */
[C---:B------:R-:W-:Y:S01]  /*8af0*/  LOP3.LUT R4, R14.reuse, 0x152, RZ, 0xfc, !PT ;  /* 0x000001520e047812 */ /* 0x040fe200078efcff */
[----:B------:R-:W-:Y:S01]  /*8b00*/  @!P3 IMAD.MOV R0, RZ, RZ, -R0 ;  /* 0x000000ffff00b224 */ /* 0x000fe200078e0a00 */
[----:B------:R-:W-:Y:S01]  /*8b10*/  LOP3.LUT R9, R14, 0x15a, RZ, 0xfc, !PT ;  /* 0x0000015a0e097812 */ /* 0x000fe200078efcff */
[--C-:B------:R-:W-:Y:S01]  /*8b20*/  @!P4 IMAD.IADD R19, R19, 0x1, -R11.reuse ;  /* 0x000000011313c824 */ /* 0x100fe200078e0a0b */
[----:B------:R-:W-:Y:S01]  /*8b30*/  ISETP.GE.AND P4, PT, R6, RZ, PT ;  /* 0x000000ff0600720c */ /* 0x000fe20003f86270 */
[----:B------:R-:W-:Y:S01]  /*8b40*/  IMAD.HI.U32 R10, R13, R7, RZ ;  /* 0x000000070d0a7227 */ /* 0x000fe200078e00ff */
[----:B------:R1:W-:Y:S02]  /*8b50*/  STL [R1+0xfc], R0 ;  /* 0x0000fc0001007387 */ /* 0x0003e40000100800 */
[----:B------:R-:W-:Y:S01]  /*8b60*/  ISETP.GT.U32.AND P3, PT, R11, R19, PT ;  /* 0x000000130b00720c */ /* 0x000fe20003f64070 */
[----:B------:R-:W-:Y:S01]  /*8b70*/  @!P0 IMAD.IADD R18, R18, 0x1, -R11 ;  /* 0x0000000112128824 */ /* 0x000fe200078e0a0b */
[----:B------:R-:W-:Y:S01]  /*8b80*/  ISETP.GE.AND P0, PT, R17, RZ, PT ;  /* 0x000000ff1100720c */ /* 0x000fe20003f06270 */
[----:B------:R-:W-:Y:S01]  /*8b90*/  IMAD.MOV R10, RZ, RZ, -R10 ;  /* 0x000000ffff0a7224 */ /* 0x000fe200078e0a0a */
[----:B------:R-:W-:-:S02]  /*8ba0*/  IABS R17, R17 ;  /* 0x0000001100117213 */ /* 0x000fc40000000000 */
[----:B0-----:R-:W-:Y:S01]  /*8bb0*/  IABS R16, R9 ;  /* 0x0000000900107213 */ /* 0x001fe20000000000 */
[----:B------:R-:W-:Y:S01]  /*8bc0*/  IMAD R15, R11, R10, R7 ;  /* 0x0000000a0b0f7224 */ /* 0x000fe200078e0207 */
[----:B------:R-:W-:Y:S01]  /*8bd0*/  IABS R10, R4 ;  /* 0x00000004000a7213 */ /* 0x000fe20000000000 */
[----:B-1----:R-:W-:Y:S01]  /*8be0*/  IMAD.MOV.U32 R0, RZ, RZ, R3 ;  /* 0x000000ffff007224 */ /* 0x002fe200078e0003 */
[----:B------:R-:W-:Y:S01]  /*8bf0*/  LOP3.LUT R3, R14, 0x154, RZ, 0xfc, !PT ;  /* 0x000001540e037812 */ /* 0x000fe200078efcff */
[----:B------:R-:W-:-:S03]  /*8c00*/  IMAD.HI.U32 R8, R13, R17, RZ ;  /* 0x000000110d087227 */ /* 0x000fc600078e00ff */
[----:B------:R-:W-:Y:S01]  /*8c10*/  IABS R7, R3 ;  /* 0x0000000300077213 */ /* 0x000fe20000000000 */
[----:B------:R-:W-:Y:S01]  /*8c20*/  @!P5 IMAD.MOV R0, RZ, RZ, -R0 ;  /* 0x000000ffff00d224 */ /* 0x000fe200078e0a00 */
[----:B------:R-:W-:Y:S01]  /*8c30*/  ISETP.GT.U32.AND P5, PT, R11, R20, PT ;  /* 0x000000140b00720c */ /* 0x000fe20003fa4070 */
[----:B------:R-:W-:Y:S02]  /*8c40*/  IMAD.MOV R8, RZ, RZ, -R8 ;  /* 0x000000ffff087224 */ /* 0x000fe400078e0a08 */
[----:B------:R-:W-:Y:S01]  /*8c50*/  @!P3 IMAD.IADD R19, R19, 0x1, -R11 ;  /* 0x000000011313b824 */ /* 0x000fe200078e0a0b */
[----:B------:R0:W-:Y:S01]  /*8c60*/  STL [R1+0x8e0], R0 ;  /* 0x0008e00001007387 */ /* 0x0001e20000100800 */
[C---:B------:R-:W-:Y:S01]  /*8c70*/  ISETP.GT.U32.AND P3, PT, R11.reuse, R15, PT ;  /* 0x0000000f0b00720c */ /* 0x040fe20003f64070 */
[----:B------:R-:W-:Y:S02]  /*8c80*/  IMAD R17, R11, R8, R17 ;  /* 0x000000080b117224 */ /* 0x000fe400078e0211 */
[----:B------:R-:W-:-:S04]  /*8c90*/  IMAD.HI.U32 R6, R13, R10, RZ ;  /* 0x0000000a0d067227 */ /* 0x000fc800078e00ff */
[----:B------:R-:W-:Y:S02]  /*8ca0*/  IMAD.MOV R6, RZ, RZ, -R6 ;  /* 0x000000ffff067224 */ /* 0x000fe400078e0a06 */
[----:B0-----:R-:W-:Y:S01]  /*8cb0*/  IMAD.MOV.U32 R0, RZ, RZ, R18 ;  /* 0x000000ffff007224 */ /* 0x001fe200078e0012 */
[----:B------:R-:W-:Y:S01]  /*8cc0*/  LOP3.LUT R18, R14, 0x158, RZ, 0xfc, !PT ;  /* 0x000001580e127812 */ /* 0x000fe200078efcff */
[----:B------:R-:W-:Y:S01]  /*8cd0*/  @!P5 IMAD.IADD R20, R20, 0x1, -R11 ;  /* 0x000000011414d824 */ /* 0x000fe200078e0a0b */
[----:B------:R-:W-:Y:S01]  /*8ce0*/  ISETP.GE.AND P5, PT, R4, RZ, PT ;  /* 0x000000ff0400720c */ /* 0x000fe20003fa6270 */
[----:B------:R-:W-:Y:S02]  /*8cf0*/  @!P2 IMAD.MOV R0, RZ, RZ, -R0 ;  /* 0x000000ffff00a224 */ /* 0x000fe400078e0a00 */
[----:B------:R-:W-:Y:S01]  /*8d00*/  IMAD.HI.U32 R4, R13, R7, RZ ;  /* 0x000000070d047227 */ /* 0x000fe200078e00ff */
[----:B------:R-:W-:Y:S02]  /*8d10*/  ISETP.GT.U32.AND P2, PT, R11, R20, PT ;  /* 0x000000140b00720c */ /* 0x000fe40003f44070 */
[----:B------:R0:W-:Y:S01]  /*8d20*/  STL [R1+0x8e8], R0 ;  /* 0x0008e80001007387 */ /* 0x0001e20000100800 */
[----:B------:R-:W-:-:S02]  /*8d30*/  IMAD.MOV R4, RZ, RZ, -R4 ;  /* 0x000000ffff047224 */ /* 0x000fc400078e0a04 */
[----:B------:R-:W-:Y:S02]  /*8d40*/  @!P3 IMAD.IADD R15, R15, 0x1, -R11 ;  /* 0x000000010f0fb824 */ /* 0x000fe400078e0a0b */
[C---:B------:R-:W-:Y:S02]  /*8d50*/  IMAD R7, R11.reuse, R4, R7 ;  /* 0x000000040b077224 */ /* 0x040fe400078e0207 */
[C---:B------:R-:W-:Y:S01]  /*8d60*/  IMAD R10, R11.reuse, R6, R10 ;  /* 0x000000060b0a7224 */ /* 0x040fe200078e020a */
[C---:B------:R-:W-:Y:S01]  /*8d70*/  ISETP.GT.U32.AND P3, PT, R11.reuse, R15, PT ;  /* 0x0000000f0b00720c */ /* 0x040fe20003f64070 */
[----:B0-----:R-:W-:Y:S01]  /*8d80*/  IMAD.MOV.U32 R0, RZ, RZ, R19 ;  /* 0x000000ffff007224 */ /* 0x001fe200078e0013 */
[----:B------:R-:W-:Y:S01]  /*8d90*/  LOP3.LUT R6, R14, 0x15c, RZ, 0xfc, !PT ;  /* 0x0000015c0e067812 */ /* 0x000fe200078efcff */
[----:B------:R-:W-:Y:S01]  /*8da0*/  @!P2 IMAD.IADD R20, R20, 0x1, -R11 ;  /* 0x000000011414a824 */ /* 0x000fe200078e0a0b */
[----:B------:R-:W-:Y:S01]  /*8db0*/  ISETP.GT.U32.AND P2, PT, R11, R17, PT ;  /* 0x000000110b00720c */ /* 0x000fe20003f44070 */
[----:B------:R-:W-:Y:S01]  /*8dc0*/  @!P6 IMAD.MOV R0, RZ, RZ, -R0 ;  /* 0x000000ffff00e224 */ /* 0x000fe200078e0a00 */
[----:B------:R-:W-:-:S02]  /*8dd0*/  ISETP.GE.AND P6, PT, R3, RZ, PT ;  /* 0x000000ff0300720c */ /* 0x000fc40003fc6270 */
[----:B------:R-:W-:Y:S02]  /*8de0*/  LOP3.LUT R3, R14, 0x156, RZ, 0xfc, !PT ;  /* 0x000001560e037812 */ /* 0x000fe400078efcff */
[----:B------:R0:W-:Y:S01]  /*8df0*/  STL [R1+0xf4], R0 ;  /* 0x0000f40001007387 */ /* 0x0001e20000100800 */
[----:B------:R-:W-:Y:S02]  /*8e00*/  IABS R19, R18 ;  /* 0x0000001200137213 */ /* 0x000fe40000000000 */
[--C-:B------:R-:W-:Y:S01]  /*8e10*/  @!P3 IMAD.IADD R15, R15, 0x1, -R11.reuse ;  /* 0x000000010f0fb824 */ /* 0x100fe200078e0a0b */
[----:B------:R-:W-:Y:S02]  /*8e20*/  IABS R8, R3 ;  /* 0x0000000300087213 */ /* 0x000fe40000000000 */
[----:B------:R-:W-:Y:S01]  /*8e30*/  ISETP.GT.U32.AND P3, PT, R11, R10, PT ;  /* 0x0000000a0b00720c */ /* 0x000fe20003f64070 */
[----:B------:R-:W-:Y:S01]  /*8e40*/  @!P2 IMAD.IADD R17, R17, 0x1, -R11 ;  /* 0x000000011111a824 */ /* 0x000fe200078e0a0b */
[----:B------:R-:W-:Y:S01]  /*8e50*/  ISETP.GT.U32.AND P2, PT, R11, R7, PT ;  /* 0x000000070b00720c */ /* 0x000fe20003f44070 */
[----:B0-----:R-:W-:Y:S01]  /*8e60*/  IMAD.MOV.U32 R0, RZ, RZ, R20 ;  /* 0x000000ffff007224 */ /* 0x001fe200078e0014 */
[----:B------:R-:W-:Y:S01]  /*8e70*/  IABS R4, R6 ;  /* 0x0000000600047213 */ /* 0x000fe20000000000 */
[----:B------:R-:W-:-:S04]  /*8e80*/  IMAD.HI.U32 R20, R13, R8, RZ ;  /* 0x000000080d147227 */ /* 0x000fc800078e00ff */
[----:B------:R-:W-:Y:S01]  /*8e90*/  @!P1 IMAD.MOV R0, RZ, RZ, -R0 ;  /* 0x000000ffff009224 */ /* 0x000fe200078e0a00 */
[----:B------:R-:W-:Y:S01]  /*8ea0*/  ISETP.GT.U32.AND P1, PT, R11, R17, PT ;  /* 0x000000110b00720c */ /* 0x000fe20003f24070 */
[----:B------:R-:W-:Y:S02]  /*8eb0*/  IMAD.MOV R20, RZ, RZ, -R20 ;  /* 0x000000ffff147224 */ /* 0x000fe400078e0a14 */
[--C-:B------:R-:W-:Y:S01]  /*8ec0*/  @!P3 IMAD.IADD R10, R10, 0x1, -R11.reuse ;  /* 0x000000010a0ab824 */ /* 0x100fe200078e0a0b */
[----:B------:R0:W-:Y:S01]  /*8ed0*/  STL [R1+0x1a8], R0 ;  /* 0x0001a80001007387 */ /* 0x0001e20000100800 */
[----:B------:R-:W-:-:S03]  /*8ee0*/  @!P2 IMAD.IADD R7, R7, 0x1, -R11 ;  /* 0x000000010707a824 */ /* 0x000fc600078e0a0b */
[C---:B------:R-:W-:Y:S02]  /*8ef0*/  ISETP.GT.U32.AND P3, PT, R11.reuse, R10, PT ;  /* 0x0000000a0b00720c */ /* 0x040fe40003f64070 */
[----:B------:R-:W-:-:S03]  /*8f00*/  ISETP.GT.U32.AND P2, PT, R11, R7, PT ;  /* 0x000000070b00720c */ /* 0x000fc60003f44070 */
[----:B------:R-:W-:Y:S02]  /*8f10*/  @!P1 IMAD.IADD R17, R17, 0x1, -R11 ;  /* 0x0000000111119824 */ /* 0x000fe400078e0a0b */
[----:B0-----:R-:W-:Y:S02]  /*8f20*/  IMAD.MOV.U32 R0, RZ, RZ, R15 ;  /* 0x000000ffff007224 */ /* 0x001fe400078e000f */
[----:B------:R-:W-:-:S04]  /*8f30*/  IMAD.HI.U32 R15, R13, R4, RZ ;  /* 0x000000040d0f7227 */ /* 0x000fc800078e00ff */
[----:B------:R-:W-:Y:S01]  /*8f40*/  @!P4 IMAD.MOV R0, RZ, RZ, -R0 ;  /* 0x000000ffff00c224 */ /* 0x000fe200078e0a00 */
[----:B------:R-:W-:Y:S01]  /*8f50*/  ISETP.GE.AND P4, PT, R3, RZ, PT ;  /* 0x000000ff0300720c */ /* 0x000fe20003f86270 */
[----:B------:R-:W-:Y:S02]  /*8f60*/  IMAD R3, R11, R20, R8 ;  /* 0x000000140b037224 */ /* 0x000fe400078e0208 */
[----:B------:R-:W-:Y:S01]  /*8f70*/  IMAD.HI.U32 R8, R13, R16, RZ ;  /* 0x000000100d087227 */ /* 0x000fe200078e00ff */
[----:B------:R0:W-:Y:S02]  /*8f80*/  STL [R1+0x8c0], R0 ;  /* 0x0008c00001007387 */ /* 0x0001e40000100800 */
[----:B------:R-:W-:Y:S01]  /*8f90*/  ISETP.GT.U32.AND P1, PT, R11, R3, PT ;  /* 0x000000030b00720c */ /* 0x000fe20003f24070 */
[----:B------:R-:W-:-:S04]  /*8fa0*/  IMAD.HI.U32 R20, R13, R19, RZ ;  /* 0x000000130d147227 */ /* 0x000fc800078e00ff */
[----:B------:R-:W-:Y:S02]  /*8fb0*/  IMAD.MOV R8, RZ, RZ, -R8 ;  /* 0x000000ffff087224 */ /* 0x000fe400078e0a08 */
[----:B------:R-:W-:Y:S02]  /*8fc0*/  IMAD.MOV R20, RZ, RZ, -R20 ;  /* 0x000000ffff147224 */ /* 0x000fe400078e0a14 */
[----:B0-----:R-:W-:Y:S02]  /*8fd0*/  IMAD.MOV.U32 R0, RZ, RZ, R17 ;  /* 0x000000ffff007224 */ /* 0x001fe400078e0011 */
[----:B------:R-:W-:Y:S02]  /*8fe0*/  IMAD.MOV R15, RZ, RZ, -R15 ;  /* 0x000000ffff0f7224 */ /* 0x000fe400078e0a0f */
[----:B------:R-:W-:Y:S02]  /*8ff0*/  @!P0 IMAD.MOV R0, RZ, RZ, -R0 ;  /* 0x000000ffff008224 */ /* 0x000fe400078e0a00 */
[----:B------:R-:W-:-:S02]  /*9000*/  IMAD R16, R11, R8, R16 ;  /* 0x000000080b107224 */ /* 0x000fc400078e0210 */
[----:B------:R-:W-:Y:S01]  /*9010*/  @!P2 IMAD.IADD R7, R7, 0x1, -R11 ;  /* 0x000000010707a824 */ /* 0x000fe200078e0a0b */
[----:B------:R0:W-:Y:S01]  /*9020*/  STL [R1+0x194], R0 ;  /* 0x0001940001007387 */ /* 0x0001e20000100800 */
[C---:B------:R-:W-:Y:S01]  /*9030*/  IMAD R19, R11.reuse, R20, R19 ;  /* 0x000000140b137224 */ /* 0x040fe200078e0213 */
[C---:B------:R-:W-:Y:S01]  /*9040*/  ISETP.GT.U32.AND P2, PT, R11.reuse, R16, PT ;  /* 0x000000100b00720c */ /* 0x040fe20003f44070 */
[----:B------:R-:W-:Y:S02]  /*9050*/  IMAD R4, R11, R15, R4 ;  /* 0x0000000f0b047224 */ /* 0x000fe400078e0204 */
[--C-:B------:R-:W-:Y:S01]  /*9060*/  @!P1 IMAD.IADD R3, R3, 0x1, -R11.reuse ;  /* 0x0000000103039824 */ /* 0x100fe200078e0a0b */
[C---:B------:R-:W-:Y:S01]  /*9070*/  ISETP.GT.U32.AND P1, PT, R11.reuse, R19, PT ;  /* 0x000000130b00720c */ /* 0x040fe20003f24070 */
[----:B------:R-:W-:Y:S02]  /*9080*/  VIADD R8, R12, 0x15e ;  /* 0x0000015e0c087836 */ /* 0x000fe40000000000 */
[----:B------:R-:W-:Y:S01]  /*9090*/  @!P3 IMAD.IADD R10, R10, 0x1, -R11 ;  /* 0x000000010a0ab824 */ /* 0x000fe200078e0a0b */
[C---:B------:R-:W-:Y:S01]  /*90a0*/  ISETP.GT.U32.AND P0, PT, R11.reuse, R3, PT ;  /* 0x000000030b00720c */ /* 0x040fe20003f04070 */
[----:B0-----:R-:W-:Y:S01]  /*90b0*/  IMAD.MOV.U32 R0, RZ, RZ, R7 ;  /* 0x000000ffff007224 */ /* 0x001fe200078e0007 */
[----:B------:R-:W-:Y:S01]  /*90c0*/  LOP3.LUT R7, R14, 0x160, RZ, 0xfc, !PT ;  /* 0x000001600e077812 */ /* 0x000fe200078efcff */
[----:B------:R-:W-:Y:S01]  /*90d0*/  IMAD.MOV.U32 R17, RZ, RZ, R10 ;  /* 0x000000ffff117224 */ /* 0x000fe200078e000a */
[----:B------:R-:W-:Y:S01]  /*90e0*/  IABS R15, R8 ;  /* 0x00000008000f7213 */ /* 0x000fe20000000000 */
[----:B------:R-:W-:Y:S01]  /*90f0*/  @!P6 IMAD.MOV R0, RZ, RZ, -R0 ;  /* 0x000000ffff00e224 */ /* 0x000fe200078e0a00 */
[----:B------:R-:W-:Y:S01]  /*9100*/  ISETP.GT.U32.AND P6, PT, R11, R4, PT ;  /* 0x000000040b00720c */ /* 0x000fe20003fc4070 */
[--C-:B------:R-:W-:Y:S01]  /*9110*/  @!P2 IMAD.IADD R16, R16, 0x1, -R11.reuse ;  /* 0x000000011010a824 */ /* 0x100fe200078e0a0b */
[----:B------:R-:W-:Y:S01]  /*9120*/  IABS R20, R7 ;  /* 0x0000000700147213 */ /* 0x000fe20000000000 */
[----:B------:R-:W-:Y:S01]  /*9130*/  @!P1 IMAD.IADD R19, R19, 0x1, -R11 ;  /* 0x0000000113139824 */ /* 0x000fe200078e0a0b */
[----:B------:R-:W-:Y:S01]  /*9140*/  ISETP.GE.AND P1, PT, R8, RZ, PT ;  /* 0x000000ff0800720c */ /* 0x000fe20003f26270 */
[----:B------:R-:W-:Y:S01]  /*9150*/  IMAD.MOV.U32 R10, RZ, RZ, R15 ;  /* 0x000000ffff0a7224 */ /* 0x000fe200078e000f */
[----:B------:R-:W-:Y:S01]  /*9160*/  ISETP.GE.AND P3, PT, R18, RZ, PT ;  /* 0x000000ff1200720c */ /* 0x000fe20003f66270 */
[----:B------:R-:W-:Y:S01]  /*9170*/  @!P5 IMAD.MOV R17, RZ, RZ, -R17 ;  /* 0x000000ffff11d224 */ /* 0x000fe200078e0a11 */
[----:B------:R-:W-:Y:S01]  /*9180*/  ISETP.GE.AND P5, PT, R9, RZ, PT ;  /* 0x000000ff0900720c */ /* 0x000fe20003fa6270 */
[----:B------:R-:W-:Y:S01]  /*9190*/  IMAD.HI.U32 R8, R13, R20, RZ ;  /* 0x000000140d087227 */ /* 0x000fe200078e00ff */
[----:B------:R-:W-:-:S02]  /*91a0*/  ISETP.GT.U32.AND P2, PT, R11, R19, PT ;  /* 0x000000130b00720c */ /* 0x000fc40003f44070 */
[----:B------:R0:W-:Y:S01]  /*91b0*/  STL [R1+0x19c], R17 ;  /* 0x00019c1101007387 */ /* 0x0001e20000100800 */
[--C-:B------:R-:W-:Y:S01]  /*91c0*/  @!P6 IMAD.IADD R4, R4, 0x1, -R11.reuse ;  /* 0x000000010404e824 */ /* 0x100fe200078e0a0b */
[----:B------:R-:W-:Y:S01]  /*91d0*/  ISETP.GT.U32.AND P6, PT, R11, R16, PT ;  /* 0x000000100b00720c */ /* 0x000fe20003fc4070 */
[----:B------:R-:W-:Y:S01]  /*91e0*/  @!P0 IMAD.IADD R3, R3, 0x1, -R11 ;  /* 0x0000000103038824 */ /* 0x000fe200078e0a0b */
[----:B------:R1:W-:Y:S01]  /*91f0*/  STL [R1+0x8a8], R0 ;  /* 0x0008a80001007387 */ /* 0x0003e20000100800 */
[----:B------:R-:W-:Y:S01]  /*9200*/  IMAD.HI.U32 R9, R13, R10, RZ ;  /* 0x0000000a0d097227 */ /* 0x000fe200078e00ff */
[----:B------:R-:W-:Y:S02]  /*9210*/  ISETP.GE.AND P0, PT, R6, RZ, PT ;  /* 0x000000ff0600720c */ /* 0x000fe40003f06270 */
[----:B------:R-:W-:Y:S01]  /*9220*/  LOP3.LUT R6, R14, 0x162, RZ, 0xfc, !PT ;  /* 0x000001620e067812 */ /* 0x000fe200078efcff */
[----:B------:R-:W-:Y:S02]  /*9230*/  IMAD.MOV R8, RZ, RZ, -R8 ;  /* 0x000000ffff087224 */ /* 0x000fe400078e0a08 */
[----:B------:R-:W-:Y:S01]  /*9240*/  IMAD.MOV R9, RZ, RZ, -R9 ;  /* 0x000000ffff097224 */ /* 0x000fe200078e0a09 */
[----:B0-----:R-:W-:Y:S01]  /*9250*/  IABS R17, R6 ;  /* 0x0000000600117213 */ /* 0x001fe20000000000 */
[----:B------:R-:W-:-:S02]  /*9260*/  IMAD R20, R11, R8, R20 ;  /* 0x000000080b147224 */ /* 0x000fc400078e0214 */
[----:B-1----:R-:W-:Y:S01]  /*9270*/  IMAD.MOV.U32 R0, RZ, RZ, R3 ;  /* 0x000000ffff007224 */ /* 0x002fe200078e0003 */
[C---:B------:R-:W-:Y:S01]  /*9280*/  LOP3.LUT R3, R14.reuse, 0x164, RZ, 0xfc, !PT ;  /* 0x000001640e037812 */ /* 0x040fe200078efcff */
[C---:B------:R-:W-:Y:S01]  /*9290*/  IMAD R10, R11.reuse, R9, R10 ;  /* 0x000000090b0a7224 */ /* 0x040fe200078e020a */
[----:B------:R-:W-:Y:S01]  /*92a0*/  LOP3.LUT R9, R14, 0x166, RZ, 0xfc, !PT ;  /* 0x000001660e097812 */ /* 0x000fe200078efcff */
[----:B------:R-:W-:Y:S01]  /*92b0*/  @!P4 IMAD.MOV R0, RZ, RZ, -R0 ;  /* 0x000000ffff00c224 */ /* 0x000fe200078e0a00 */
[C---:B------:R-:W-:Y:S01]  /*92c0*/  ISETP.GT.U32.AND P4, PT, R11.reuse, R4, PT ;  /* 0x000000040b00720c */ /* 0x040fe20003f84070 */
[--C-:B------:R-:W-:Y:S01]  /*92d0*/  @!P6 IMAD.IADD R16, R16, 0x1, -R11.reuse ;  /* 0x000000011010e824 */ /* 0x100fe200078e0a0b */
[----:B------:R-:W-:Y:S01]  /*92e0*/  ISETP.GT.U32.AND P6, PT, R11, R20, PT ;  /* 0x000000140b00720c */ /* 0x000fe20003fc4070 */
[----:B------:R-:W-:Y:S01]  /*92f0*/  @!P2 IMAD.IADD R19, R19, 0x1, -R11 ;  /* 0x000000011313a824 */ /* 0x000fe200078e0a0b */
[----:B------:R-:W-:Y:S01]  /*9300*/  ISETP.GT.U32.AND P2, PT, R11, R10, PT ;  /* 0x0000000a0b00720c */ /* 0x000fe20003f44070 */
[----:B------:R0:W-:Y:S01]  /*9310*/  STL [R1+0x8bc], R0 ;  /* 0x0008bc0001007387 */ /* 0x0001e20000100800 */
[----:B------:R-:W-:Y:S01]  /*9320*/  IABS R15, R9 ;  /* 0x00000009000f7213 */ /* 0x000fe20000000000 */
[----:B------:R-:W-:Y:S01]  /*9330*/  IMAD.HI.U32 R18, R13, R17, RZ ;  /* 0x000000110d127227 */ /* 0x000fe200078e00ff */
[----:B------:R-:W-:-:S03]  /*9340*/  IABS R8, R3 ;  /* 0x0000000300087213 */ /* 0x000fc60000000000 */
[----:B------:R-:W-:Y:S02]  /*9350*/  IMAD.MOV R18, RZ, RZ, -R18 ;  /* 0x000000ffff127224 */ /* 0x000fe400078e0a12 */
[----:B------:R-:W-:Y:S01]  /*9360*/  @!P4 IMAD.IADD R4, R4, 0x1, -R11 ;  /* 0x000000010404c824 */ /* 0x000fe200078e0a0b */
[----:B------:R-:W-:Y:S01]  /*9370*/  ISETP.GE.AND P4, PT, R7, RZ, PT ;  /* 0x000000ff0700720c */ /* 0x000fe20003f86270 */
[----:B0-----:R-:W-:Y:S02]  /*9380*/  IMAD.MOV.U32 R0, RZ, RZ, R19 ;  /* 0x000000ffff007224 */ /* 0x001fe400078e0013 */
[----:B------:R-:W-:Y:S02]  /*9390*/  @!P6 IMAD.IADD R20, R20, 0x1, -R11 ;  /* 0x000000011414e824 */ /* 0x000fe400078e0a0b */
[----:B------:R-:W-:Y:S02]  /*93a0*/  IMAD.MOV.U32 R7, RZ, RZ, R15 ;  /* 0x000000ffff077224 */ /* 0x000fe400078e000f */
[----:B------:R-:W-:Y:S01]  /*93b0*/  IMAD.HI.U32 R15, R13, R8, RZ ;  /* 0x000000080d0f7227 */ /* 0x000fe200078e00ff */
[----:B------:R-:W-:-:S03]  /*93c0*/  ISETP.GT.U32.AND P6, PT, R11, R20, PT ;  /* 0x000000140b00720c */ /* 0x000fc60003fc4070 */
[----:B------:R-:W-:Y:S01]  /*93d0*/  @!P2 IMAD.IADD R10, R10, 0x1, -R11 ;  /* 0x000000010a0aa824 */ /* 0x000fe200078e0a0b */
[----:B------:R-:W-:Y:S01]  /*93e0*/  ISETP.GE.AND P2, PT, R6, RZ, PT ;  /* 0x000000ff0600720c */ /* 0x000fe20003f46270 */
[----:B------:R-:W-:Y:S02]  /*93f0*/  @!P3 IMAD.MOV R0, RZ, RZ, -R0 ;  /* 0x000000ffff00b224 */ /* 0x000fe400078e0a00 */
[----:B------:R-:W-:Y:S01]  /*9400*/  IMAD.HI.U32 R6, R13, R7, RZ ;  /* 0x000000070d067227 */ /* 0x000fe200078e00ff */
[----:B------:R-:W-:Y:S02]  /*9410*/  ISETP.GT.U32.AND P3, PT, R11, R10, PT ;  /* 0x0000000a0b00720c */ /* 0x000fe40003f64070 */
[----:B------:R0:W-:Y:S01]  /*9420*/  STL [R1+0x18c], R0 ;  /* 0x00018c0001007387 */ /* 0x0001e20000100800 */
[----:B------:R-:W-:Y:S02]  /*9430*/  IMAD.MOV R15, RZ, RZ, -R15 ;  /* 0x000000ffff0f7224 */ /* 0x000fe400078e0a0f */
[----:B------:R-:W-:-:S02]  /*9440*/  IMAD.MOV R6, RZ, RZ, -R6 ;  /* 0x000000ffff067224 */ /* 0x000fc400078e0a06 */
[C---:B------:R-:W-:Y:S02]  /*9450*/  IMAD R8, R11.reuse, R15, R8 ;  /* 0x0000000f0b087224 */ /* 0x040fe400078e0208 */
[C---:B------:R-:W-:Y:S01]  /*9460*/  IMAD R17, R11.reuse, R18, R17 ;  /* 0x000000120b117224 */ /* 0x040fe200078e0211 */
[----:B------:R-:W-:Y:S01]  /*9470*/  LOP3.LUT R18, R14, 0x168, RZ, 0xfc, !PT ;  /* 0x000001680e127812 */ /* 0x000fe200078efcff */
[C---:B------:R-:W-:Y:S02]  /*9480*/  IMAD R7, R11.reuse, R6, R7 ;  /* 0x000000060b077224 */ /* 0x040fe400078e0207 */
[----:B0-----:R-:W-:Y:S01]  /*9490*/  IMAD.MOV.U32 R0, RZ, RZ, R4 ;  /* 0x000000ffff007224 */ /* 0x001fe200078e0004 */
[----:B------:R-:W-:Y:S01]  /*94a0*/  IABS R6, R18 ;  /* 0x0000001200067213 */ /* 0x000fe20000000000 */
[----:B------:R-:W-:Y:S01]  /*94b0*/  @!P5 IMAD.MOV R16, RZ, RZ, -R16 ;  /* 0x000000ffff10d224 */ /* 0x000fe200078e0a10 */
[C---:B------:R-:W-:Y:S01]  /*94c0*/  ISETP.GT.U32.AND P5, PT, R11.reuse, R17, PT ;  /* 0x000000110b00720c */ /* 0x040fe20003fa4070 */
[----:B------:R-:W-:Y:S01]  /*94d0*/  @!P0 IMAD.MOV R0, RZ, RZ, -R0 ;  /* 0x000000ffff008224 */ /* 0x000fe200078e0a00 */
[C---:B------:R-:W-:Y:S01]  /*94e0*/  ISETP.GT.U32.AND P0, PT, R11.reuse, R8, PT ;  /* 0x000000080b00720c */ /* 0x040fe20003f04070 */
[--C-:B------:R-:W-:Y:S01]  /*94f0*/  @!P6 IMAD.IADD R20, R20, 0x1, -R11.reuse ;  /* 0x000000011414e824 */ /* 0x100fe200078e0a0b */
[----:B------:R-:W-:Y:S01]  /*9500*/  ISETP.GT.U32.AND P6, PT, R11, R7, PT ;  /* 0x000000070b00720c */ /* 0x000fe20003fc4070 */
[--C-:B------:R-:W-:Y:S01]  /*9510*/  @!P3 IMAD.IADD R10, R10, 0x1, -R11.reuse ;  /* 0x000000010a0ab824 */ /* 0x100fe200078e0a0b */
[----:B------:R-:W-:Y:S01]  /*9520*/  ISETP.GE.AND P3, PT, R3, RZ, PT ;  /* 0x000000ff0300720c */ /* 0x000fe20003f66270 */
[----:B------:R-:W-:Y:S01]  /*9530*/  IMAD.HI.U32 R15, R13, R6, RZ ;  /* 0x000000060d0f7227 */ /* 0x000fe200078e00ff */
[----:B------:R-:W-:Y:S01]  /*9540*/  LOP3.LUT R3, R14, 0x16a, RZ, 0xfc, !PT ;  /* 0x0000016a0e037812 */ /* 0x000fe200078efcff */
[----:B------:R-:W-:Y:S03]  /*9550*/  STL [R1+0x190], R16 ;  /* 0x0001901001007387 */ /* 0x000fe60000100800 */
[----:B------:R-:W-:Y:S01]  /*9560*/  IABS R4, R3 ;  /* 0x0000000300047213 */ /* 0x000fe20000000000 */
[--C-:B------:R-:W-:Y:S01]  /*9570*/  @!P5 IMAD.IADD R17, R17, 0x1, -R11.reuse ;  /* 0x000000011111d824 */ /* 0x100fe200078e0a0b */
[----:B------:R0:W-:Y:S01]  /*9580*/  STL [R1+0x8a4], R0 ;  /* 0x0008a40001007387 */ /* 0x0001e20000100800 */
[--C-:B------:R-:W-:Y:S01]  /*9590*/  @!P0 IMAD.IADD R8, R8, 0x1, -R11.reuse ;  /* 0x0000000108088824 */ /* 0x100fe200078e0a0b */
[----:B------:R-:W-:Y:S01]  /*95a0*/  ISETP.GE.AND P5, PT, R9, RZ, PT ;  /* 0x000000ff0900720c */ /* 0x000fe20003fa6270 */
[----:B------:R-:W-:Y:S01]  /*95b0*/  @!P6 IMAD.IADD R7, R7, 0x1, -R11 ;  /* 0x000000010707e824 */ /* 0x000fe200078e0a0b */
[----:B------:R-:W-:-:S02]  /*95c0*/  ISETP.GT.U32.AND P0, PT, R11, R17, PT ;  /* 0x000000110b00720c */ /* 0x000fc40003f04070 */
[----:B------:R-:W-:Y:S02]  /*95d0*/  ISETP.GT.U32.AND P6, PT, R11, R8, PT ;  /* 0x000000080b00720c */ /* 0x000fe40003fc4070 */
[----:B------:R-:W-:Y:S01]  /*95e0*/  LOP3.LUT R9, R14, 0x16c, RZ, 0xfc, !PT ;  /* 0x0000016c0e097812 */ /* 0x000fe200078efcff */
[----:B0-----:R-:W-:Y:S02]  /*95f0*/  IMAD.MOV.U32 R0, RZ, RZ, R10 ;  /* 0x000000ffff007224 */ /* 0x001fe400078e000a */
[----:B------:R-:W-:Y:S01]  /*9600*/  IMAD.MOV R10, RZ, RZ, -R15 ;  /* 0x000000ffff0a7224 */ /* 0x000fe200078e0a0f */
[----:B------:R-:W-:Y:S01]  /*9610*/  IABS R21, R9 ;  /* 0x0000000900157213 */ /* 0x000fe20000000000 */
[----:B------:R-:W-:-:S04]  /*9620*/  IMAD.HI.U32 R15, R13, R4, RZ ;  /* 0x000000040d0f7227 */ /* 0x000fc800078e00ff */
[----:B------:R-:W-:Y:S02]  /*9630*/  IMAD.MOV R15, RZ, RZ, -R15 ;  /* 0x000000ffff0f7224 */ /* 0x000fe400078e0a0f */
[C---:B------:R-:W-:Y:S02]  /*9640*/  IMAD R6, R11.reuse, R10, R6 ;  /* 0x0000000a0b067224 */ /* 0x040fe400078e0206 */
[----:B------:R-:W-:Y:S01]  /*9650*/  IMAD R4, R11, R15, R4 ;  /* 0x0000000f0b047224 */ /* 0x000fe200078e0204 */
[----:B------:R-:W-:Y:S01]  /*9660*/  LOP3.LUT R15, R14, 0x170, RZ, 0xfc, !PT ;  /* 0x000001700e0f7812 */ /* 0x000fe200078efcff */
[--C-:B------:R-:W-:Y:S02]  /*9670*/  @!P6 IMAD.IADD R8, R8, 0x1, -R11.reuse ;  /* 0x000000010808e824 */ /* 0x100fe400078e0a0b */
[----:B------:R-:W-:Y:S01]  /*9680*/  @!P0 IMAD.IADD R17, R17, 0x1, -R11 ;  /* 0x0000000111118824 */ /* 0x000fe200078e0a0b */
[C---:B------:R-:W-:Y:S01]  /*9690*/  ISETP.GT.U32.AND P6, PT, R11.reuse, R4, PT ;  /* 0x000000040b00720c */ /* 0x040fe20003fc4070 */
[----:B------:R-:W-:Y:S01]  /*96a0*/  VIADD R10, R12, 0x16e ;  /* 0x0000016e0c0a7836 */ /* 0x000fe20000000000 */
[----:B------:R-:W-:Y:S01]  /*96b0*/  ISETP.GT.U32.AND P0, PT, R11, R6, PT ;  /* 0x000000060b00720c */ /* 0x000fe20003f04070 */
[----:B------:R-:W-:-:S03]  /*96c0*/  IMAD.HI.U32 R22, R13, R21, RZ ;  /* 0x000000150d167227 */ /* 0x000fc600078e00ff */
[----:B------:R-:W-:Y:S01]  /*96d0*/  IABS R16, R10 ;  /* 0x0000000a00107213 */ /* 0x000fe20000000000 */
[----:B------:R-:W-:Y:S02]  /*96e0*/  IMAD.MOV R22, RZ, RZ, -R22 ;  /* 0x000000ffff167224 */ /* 0x000fe400078e0a16 */
[----:B------:R-:W-:Y:S01]  /*96f0*/  @!P1 IMAD.MOV R0, RZ, RZ, -R0 ;  /* 0x000000ffff009224 */ /* 0x000fe200078e0a00 */
[----:B------:R-:W-:Y:S01]  /*9700*/  ISETP.GT.U32.AND P1, PT, R11, R7, PT ;  /* 0x000000070b00720c */ /* 0x000fe20003f24070 */
[----:B------:R-:W-:-:S03]  /*9710*/  IMAD.HI.U32 R19, R13, R16, RZ ;  /* 0x000000100d137227 */ /* 0x000fc600078e00ff */
[----:B------:R0:W-:Y:S01]  /*9720*/  STL [R1+0x8a0], R0 ;  /* 0x0008a00001007387 */ /* 0x0001e20000100800 */
[--C-:B------:R-:W-:Y:S02]  /*9730*/  @!P6 IMAD.IADD R4, R4, 0x1, -R11.reuse ;  /* 0x000000010404e824 */ /* 0x100fe400078e0a0b */
[----:B------:R-:W-:Y:S01]  /*9740*/  @!P0 IMAD.IADD R6, R6, 0x1, -R11 ;  /* 0x0000000106068824 */ /* 0x000fe200078e0a0b */
[----:B------:R-:W-:Y:S01]  /*9750*/  ISETP.GE.AND P0, PT, R3, RZ, PT ;  /* 0x000000ff0300720c */ /* 0x000fe20003f06270 */
[C---:B------:R-:W-:Y:S01]  /*9760*/  IMAD R3, R11.reuse, R22, R21 ;  /* 0x000000160b037224 */ /* 0x040fe200078e0215 */
[C---:B------:R-:W-:Y:S01]  /*9770*/  ISETP.GT.U32.AND P6, PT, R11.reuse, R4, PT ;  /* 0x000000040b00720c */ /* 0x040fe20003fc4070 */
[----:B------:R-:W-:Y:S02]  /*9780*/  @!P2 IMAD.MOV R17, RZ, RZ, -R17 ;  /* 0x000000ffff11a224 */ /* 0x000fe400078e0a11 */
[----:B------:R-:W-:Y:S01]  /*9790*/  IMAD.MOV R19, RZ, RZ, -R19 ;  /* 0x000000ffff137224 */ /* 0x000fe200078e0a13 */
[----:B------:R-:W-:Y:S01]  /*97a0*/  ISETP.GT.U32.AND P2, PT, R11, R3, PT ;  /* 0x000000030b00720c */ /* 0x000fe20003f44070 */
[----:B0-----:R-:W-:-:S02]  /*97b0*/  IMAD.MOV.U32 R0, RZ, RZ, R20 ;  /* 0x000000ffff007224 */ /* 0x001fc400078e0014 */
[C---:B------:R-:W-:Y:S02]  /*97c0*/  IMAD R16, R11.reuse, R19, R16 ;  /* 0x000000130b107224 */ /* 0x040fe400078e0210 */
[----:B------:R-:W-:Y:S01]  /*97d0*/  @!P4 IMAD.MOV R0, RZ, RZ, -R0 ;  /* 0x000000ffff00c224 */ /* 0x000fe200078e0a00 */
[----:B------:R-:W-:Y:S01]  /*97e0*/  ISETP.GT.U32.AND P4, PT, R11, R6, PT ;  /* 0x000000060b00720c */ /* 0x000fe20003f84070 */
[--C-:B------:R-:W-:Y:S01]  /*97f0*/  @!P1 IMAD.IADD R7, R7, 0x1, -R11.reuse ;  /* 0x0000000107079824 */ /* 0x100fe200078e0a0b */
[----:B------:R-:W-:Y:S01]  /*9800*/  ISETP.GE.AND P1, PT, R18, RZ, PT ;  /* 0x000000ff1200720c */ /* 0x000fe20003f26270 */
[--C-:B------:R-:W-:Y:S01]  /*9810*/  @!P6 IMAD.IADD R4, R4, 0x1, -R11.reuse ;  /* 0x000000010404e824 */ /* 0x100fe200078e0a0b */
[----:B------:R-:W-:Y:S01]  /*9820*/  ISETP.GT.U32.AND P6, PT, R11, R16, PT ;  /* 0x000000100b00720c */ /* 0x000fe20003fc4070 */
[----:B------:R-:W-:Y:S01]  /*9830*/  @!P3 IMAD.MOV R8, RZ, RZ, -R8 ;  /* 0x000000ffff08b224 */ /* 0x000fe200078e0a08 */
[----:B------:R-:W-:Y:S01]  /*9840*/  IABS R18, R15 ;  /* 0x0000000f00127213 */ /* 0x000fe20000000000 */
[----:B------:R-:W-:Y:S01]  /*9850*/  @!P2 IMAD.IADD R3, R3, 0x1, -R11 ;  /* 0x000000010303a824 */ /* 0x000fe200078e0a0b */
[----:B------:R0:W-:Y:S01]  /*9860*/  STL [R1+0xbc], R0 ;  /* 0x0000bc0001007387 */ /* 0x0001e20000100800 */
[----:B------:R-:W-:-:S03]  /*9870*/  ISETP.GE.AND P3, PT, R9, RZ, PT ;  /* 0x000000ff0900720c */ /* 0x000fc60003f66270 */
[----:B------:R1:W-:Y:S01]  /*9880*/  STL [R1+0xd8], R17 ;  /* 0x0000d81101007387 */ /* 0x0003e20000100800 */
[----:B------:R-:W-:Y:S01]  /*9890*/  ISETP.GT.U32.AND P2, PT, R11, R3, PT ;  /* 0x000000030b00720c */ /* 0x000fe20003f44070 */
[--C-:B------:R-:W-:Y:S01]  /*98a0*/  @!P4 IMAD.IADD R6, R6, 0x1, -R11.reuse ;  /* 0x000000010606c824 */ /* 0x100fe200078e0a0b */
[----:B------:R-:W-:Y:S01]  /*98b0*/  ISETP.GE.AND P4, PT, R15, RZ, PT ;  /* 0x000000ff0f00720c */ /* 0x000fe20003f86270 */
[----:B------:R2:W-:Y:S01]  /*98c0*/  STL [R1+0x888], R8 ;  /* 0x0008880801007387 */ /* 0x0005e20000100800 */
[----:B------:R-:W-:Y:S02]  /*98d0*/  @!P6 IMAD.IADD R16, R16, 0x1, -R11 ;  /* 0x000000011010e824 */ /* 0x000fe400078e0a0b */
[----:B0-----:R-:W-:Y:S01]  /*98e0*/  IMAD.MOV.U32 R0, RZ, RZ, R7 ;  /* 0x000000ffff007224 */ /* 0x001fe200078e0007 */
[----:B------:R-:W-:Y:S01]  /*98f0*/  LOP3.LUT R7, R14, 0x172, RZ, 0xfc, !PT ;  /* 0x000001720e077812 */ /* 0x000fe200078efcff */
[----:B-1----:R-:W-:Y:S01]  /*9900*/  IMAD.MOV.U32 R17, RZ, RZ, R6 ;  /* 0x000000ffff117224 */ /* 0x002fe200078e0006 */
[----:B------:R-:W-:Y:S01]  /*9910*/  ISETP.GT.U32.AND P6, PT, R11, R16, PT ;  /* 0x000000100b00720c */ /* 0x000fe20003fc4070 */
[----:B------:R-:W-:Y:S01]  /*9920*/  @!P5 IMAD.MOV R0, RZ, RZ, -R0 ;  /* 0x000000ffff00d224 */ /* 0x000fe200078e0a00 */
[----:B------:R-:W-:Y:S01]  /*9930*/  ISETP.GE.AND P5, PT, R10, RZ, PT ;  /* 0x000000ff0a00720c */ /* 0x000fe20003fa6270 */
[----:B--2---:R-:W-:Y:S01]  /*9940*/  IMAD.HI.U32 R8, R13, R18, RZ ;  /* 0x000000120d087227 */ /* 0x004fe200078e00ff */
[----:B------:R-:W-:-:S02]  /*9950*/  LOP3.LUT R6, R14, 0x176, RZ, 0xfc, !PT ;  /* 0x000001760e067812 */ /* 0x000fc400078efcff */
[----:B------:R0:W-:Y:S01]  /*9960*/  STL [R1+0x89c], R0 ;  /* 0x00089c0001007387 */ /* 0x0001e20000100800 */
[----:B------:R-:W-:Y:S01]  /*9970*/  IMAD.MOV R9, RZ, RZ, -R8 ;  /* 0x000000ffff097224 */ /* 0x000fe200078e0a08 */
[----:B------:R-:W-:Y:S01]  /*9980*/  IABS R8, R7 ;  /* 0x0000000700087213 */ /* 0x000fe20000000000 */
[----:B------:R-:W-:Y:S01]  /*9990*/  @!P1 IMAD.MOV R17, RZ, RZ, -R17 ;  /* 0x000000ffff119224 */ /* 0x000fe200078e0a11 */
[----:B------:R-:W-:Y:S01]  /*99a0*/  ISETP.GE.AND P1, PT, R7, RZ, PT ;  /* 0x000000ff0700720c */ /* 0x000fe20003f26270 */
[----:B------:R-:W-:Y:S02]  /*99b0*/  IMAD R9, R11, R9, R18 ;  /* 0x000000090b097224 */ /* 0x000fe400078e0212 */
[----:B------:R-:W-:Y:S01]  /*99c0*/  IMAD.MOV.U32 R18, RZ, RZ, R8 ;  /* 0x000000ffff127224 */ /* 0x000fe200078e0008 */
[----:B------:R-:W-:Y:S01]  /*99d0*/  STL [R1+0xc4], R17 ;  /* 0x0000c41101007387 */ /* 0x000fe20000100800 */
[--C-:B------:R-:W-:Y:S02]  /*99e0*/  @!P2 IMAD.IADD R3, R3, 0x1, -R11.reuse ;  /* 0x000000010303a824 */ /* 0x100fe400078e0a0b */
[----:B0-----:R-:W-:Y:S01]  /*99f0*/  IMAD.MOV.U32 R0, RZ, RZ, R4 ;  /* 0x000000ffff007224 */ /* 0x001fe200078e0004 */
[----:B------:R-:W-:Y:S01]  /*9a00*/  LOP3.LUT R4, R14, 0x174, RZ, 0xfc, !PT ;  /* 0x000001740e047812 */ /* 0x000fe200078efcff */
[----:B------:R-:W-:Y:S01]  /*9a10*/  @!P6 IMAD.IADD R16, R16, 0x1, -R11 ;  /* 0x000000011010e824 */ /* 0x000fe200078e0a0b */
[----:B------:R-:W-:Y:S01]  /*9a20*/  ISETP.GE.AND P6, PT, R6, RZ, PT ;  /* 0x000000ff0600720c */ /* 0x000fe20003fc6270 */
[----:B------:R-:W-:Y:S01]  /*9a30*/  @!P0 IMAD.MOV R0, RZ, RZ, -R0 ;  /* 0x000000ffff008224 */ /* 0x000fe200078e0a00 */
[----:B------:R-:W-:Y:S01]  /*9a40*/  ISETP.GT.U32.AND P0, PT, R11, R9, PT ;  /* 0x000000090b00720c */ /* 0x000fe20003f04070 */
[----:B------:R-:W-:Y:S01]  /*9a50*/  IMAD.HI.U32 R7, R13, R18, RZ ;  /* 0x000000120d077227 */ /* 0x000fe200078e00ff */
[----:B------:R-:W-:-:S02]  /*9a60*/  IABS R8, R4 ;  /* 0x0000000400087213 */ /* 0x000fc40000000000 */
[----:B------:R0:W-:Y:S01]  /*9a70*/  STL [R1+0xec], R0 ;  /* 0x0000ec0001007387 */ /* 0x0001e20000100800 */
[----:B------:R-:W-:Y:S01]  /*9a80*/  IMAD.MOV R7, RZ, RZ, -R7 ;  /* 0x000000ffff077224 */ /* 0x000fe200078e0a07 */
[----:B------:R-:W-:Y:S01]  /*9a90*/  ISETP.GE.AND P2, PT, R4, RZ, PT ;  /* 0x000000ff0400720c */ /* 0x000fe20003f46270 */
[----:B------:R-:W-:Y:S01]  /*9aa0*/  IMAD.HI.U32 R10, R13, R8, RZ ;  /* 0x000000080d0a7227 */ /* 0x000fe200078e00ff */
[----:B------:R-:W-:-:S03]  /*9ab0*/  LOP3.LUT R4, R14, 0x178, RZ, 0xfc, !PT ;  /* 0x000001780e047812 */ /* 0x000fc600078efcff */
[----:B------:R-:W-:Y:S02]  /*9ac0*/  IMAD.MOV R10, RZ, RZ, -R10 ;  /* 0x000000ffff0a7224 */ /* 0x000fe400078e0a0a */
[----:B------:R-:W-:Y:S02]  /*9ad0*/  @!P0 IMAD.IADD R9, R9, 0x1, -R11 ;  /* 0x0000000109098824 */ /* 0x000fe400078e0a0b */
[----:B0-----:R-:W-:Y:S02]  /*9ae0*/  IMAD.MOV.U32 R0, RZ, RZ, R3 ;  /* 0x000000ffff007224 */ /* 0x001fe400078e0003 */
[C---:B------:R-:W-:Y:S01]  /*9af0*/  IMAD R8, R11.reuse, R10, R8 ;  /* 0x0000000a0b087224 */ /* 0x040fe200078e0208 */
[C---:B------:R-:W-:Y:S01]  /*9b00*/  ISETP.GT.U32.AND P0, PT, R11.reuse, R9, PT ;  /* 0x000000090b00720c */ /* 0x040fe20003f04070 */
[----:B------:R-:W-:Y:S02]  /*9b10*/  @!P3 IMAD.MOV R0, RZ, RZ, -R0 ;  /* 0x000000ffff00b224 */ /* 0x000fe400078e0a00 */
[----:B------:R-:W-:Y:S01]  /*9b20*/  IMAD R18, R11, R7, R18 ;  /* 0x000000070b127224 */ /* 0x000fe200078e0212 */
[----:B------:R-:W-:Y:S01]  /*9b30*/  IABS R7, R6 ;  /* 0x0000000600077213 */ /* 0x000fe20000000000 */
[----:B------:R-:W-:Y:S01]  /*9b40*/  VIADD R10, R12, 0x17e ;  /* 0x0000017e0c0a7836 */ /* 0x000fe20000000000 */
[----:B------:R0:W-:Y:S01]  /*9b50*/  STL [R1+0x880], R0 ;  /* 0x0008800001007387 */ /* 0x0001e20000100800 */
[----:B------:R-:W-:-:S02]  /*9b60*/  IABS R6, R4 ;  /* 0x0000000400067213 */ /* 0x000fc40000000000 */
[----:B------:R-:W-:Y:S01]  /*9b70*/  ISETP.GT.U32.AND P3, PT, R11, R18, PT ;  /* 0x000000120b00720c */ /* 0x000fe20003f64070 */
[----:B------:R-:W-:Y:S01]  /*9b80*/  IMAD.HI.U32 R3, R13, R7, RZ ;  /* 0x000000070d037227 */ /* 0x000fe200078e00ff */
[----:B------:R-:W-:-:S03]  /*9b90*/  IABS R17, R10 ;  /* 0x0000000a00117213 */ /* 0x000fc60000000000 */
[----:B------:R-:W-:Y:S01]  /*9ba0*/  @!P0 IMAD.IADD R9, R9, 0x1, -R11 ;  /* 0x0000000109098824 */ /* 0x000fe200078e0a0b */
[----:B------:R-:W-:Y:S01]  /*9bb0*/  ISETP.GE.AND P0, PT, R4, RZ, PT ;  /* 0x000000ff0400720c */ /* 0x000fe20003f06270 */
[----:B0-----:R-:W-:Y:S01]  /*9bc0*/  IMAD.MOV.U32 R0, RZ, RZ, R16 ;  /* 0x000000ffff007224 */ /* 0x001fe200078e0010 */
[----:B------:R-:W-:Y:S01]  /*9bd0*/  LOP3.LUT R16, R14, 0x17a, RZ, 0xfc, !PT ;  /* 0x0000017a0e107812 */ /* 0x000fe200078efcff */
[----:B------:R-:W-:Y:S02]  /*9be0*/  IMAD.MOV R3, RZ, RZ, -R3 ;  /* 0x000000ffff037224 */ /* 0x000fe400078e0a03 */
[----:B------:R-:W-:Y:S01]  /*9bf0*/  @!P5 IMAD.MOV R0, RZ, RZ, -R0 ;  /* 0x000000ffff00d224 */ /* 0x000fe200078e0a00 */
[C---:B------:R-:W-:Y:S01]  /*9c00*/  ISETP.GT.U32.AND P5, PT, R11.reuse, R8, PT ;  /* 0x000000080b00720c */ /* 0x040fe20003fa4070 */
[----:B------:R-:W-:Y:S01]  /*9c10*/  @!P3 IMAD.IADD R18, R18, 0x1, -R11 ;  /* 0x000000011212b824 */ /* 0x000fe200078e0a0b */
[----:B------:R-:W-:Y:S01]  /*9c20*/  IABS R4, R16 ;  /* 0x0000001000047213 */ /* 0x000fe20000000000 */
[----:B------:R-:W-:Y:S01]  /*9c30*/  IMAD R7, R11, R3, R7 ;  /* 0x000000030b077224 */ /* 0x000fe200078e0207 */
[----:B------:R0:W-:Y:S01]  /*9c40*/  STL [R1+0x884], R0 ;  /* 0x0008840001007387 */ /* 0x0001e20000100800 */
[----:B------:R-:W-:Y:S01]  /*9c50*/  IMAD.HI.U32 R3, R13, R6, RZ ;  /* 0x000000060d037227 */ /* 0x000fe200078e00ff */
[----:B------:R-:W-:-:S03]  /*9c60*/  ISETP.GT.U32.AND P3, PT, R11, R18, PT ;  /* 0x000000120b00720c */ /* 0x000fc60003f64070 */
[----:B------:R-:W-:-:S04]  /*9c70*/  IMAD.HI.U32 R15, R13, R4, RZ ;  /* 0x000000040d0f7227 */ /* 0x000fc800078e00ff */
[----:B------:R-:W-:Y:S02]  /*9c80*/  @!P5 IMAD.IADD R8, R8, 0x1, -R11 ;  /* 0x000000010808d824 */ /* 0x000fe400078e0a0b */
[----:B------:R-:W-:Y:S02]  /*9c90*/  IMAD.MOV R15, RZ, RZ, -R15 ;  /* 0x000000ffff0f7224 */ /* 0x000fe400078e0a0f */
[----:B0-----:R-:W-:Y:S01]  /*9ca0*/  IMAD.MOV.U32 R0, RZ, RZ, R9 ;  /* 0x000000ffff007224 */ /* 0x001fe200078e0009 */
[C---:B------:R-:W-:Y:S01]  /*9cb0*/  ISETP.GT.U32.AND P5, PT, R11.reuse, R8, PT ;  /* 0x000000080b00720c */ /* 0x040fe20003fa4070 */
[C---:B------:R-:W-:Y:S01]  /*9cc0*/  IMAD R4, R11.reuse, R15, R4 ;  /* 0x0000000f0b047224 */ /* 0x040fe200078e0204 */
[C---:B------:R-:W-:Y:S01]  /*9cd0*/  LOP3.LUT R9, R14.reuse, 0x17c, RZ, 0xfc, !PT ;  /* 0x0000017c0e097812 */ /* 0x040fe200078efcff */
[----:B------:R-:W-:Y:S02]  /*9ce0*/  IMAD.MOV R3, RZ, RZ, -R3 ;  /* 0x000000ffff037224 */ /* 0x000fe400078e0a03 */
[----:B------:R-:W-:Y:S01]  /*9cf0*/  @!P4 IMAD.MOV R0, RZ, RZ, -R0 ;  /* 0x000000ffff00c224 */ /* 0x000fe200078e0a00 */
[C---:B------:R-:W-:Y:S01]  /*9d00*/  ISETP.GT.U32.AND P4, PT, R11.reuse, R7, PT ;  /* 0x000000070b00720c */ /* 0x040fe20003f84070 */
[----:B------:R-:W-:Y:S01]  /*9d10*/  IMAD R6, R11, R3, R6 ;  /* 0x000000030b067224 */ /* 0x000fe200078e0206 */
[----:B------:R-:W-:Y:S01]  /*9d20*/  LOP3.LUT R3, R14, 0x180, RZ, 0xfc, !PT ;  /* 0x000001800e037812 */ /* 0x000fe200078efcff */
[----:B------:R-:W-:Y:S01]  /*9d30*/  @!P3 IMAD.IADD R18, R18, 0x1, -R11 ;  /* 0x000000011212b824 */ /* 0x000fe200078e0a0b */
[----:B------:R0:W-:Y:S01]  /*9d40*/  STL [R1+0xe4], R0 ;  /* 0x0000e40001007387 */ /* 0x0001e20000100800 */
[----:B------:R-:W-:-:S02]  /*9d50*/  IABS R20, R9 ;  /* 0x0000000900147213 */ /* 0x000fc40000000000 */
[----:B------:R-:W-:Y:S01]  /*9d60*/  @!P5 IMAD.IADD R8, R8, 0x1, -R11 ;  /* 0x000000010808d824 */ /* 0x000fe200078e0a0b */
[C---:B------:R-:W-:Y:S02]  /*9d70*/  ISETP.GT.U32.AND P5, PT, R11.reuse, R4, PT ;  /* 0x000000040b00720c */ /* 0x040fe40003fa4070 */
[----:B------:R-:W-:Y:S01]  /*9d80*/  ISETP.GT.U32.AND P3, PT, R11, R6, PT ;  /* 0x000000060b00720c */ /* 0x000fe20003f64070 */
[----:B------:R-:W-:Y:S01]  /*9d90*/  IMAD.HI.U32 R19, R13, R20, RZ ;  /* 0x000000140d137227 */ /* 0x000fe200078e00ff */
[----:B------:R-:W-:-:S03]  /*9da0*/  IABS R15, R3 ;  /* 0x00000003000f7213 */ /* 0x000fc60000000000 */
[----:B0-----:R-:W-:Y:S02]  /*9db0*/  IMAD.MOV.U32 R0, RZ, RZ, R18 ;  /* 0x000000ffff007224 */ /* 0x001fe400078e0012 */
[--C-:B------:R-:W-:Y:S02]  /*9dc0*/  @!P4 IMAD.IADD R7, R7, 0x1, -R11.reuse ;  /* 0x000000010707c824 */ /* 0x100fe400078e0a0b */
[----:B------:R-:W-:Y:S01]  /*9dd0*/  @!P1 IMAD.MOV R0, RZ, RZ, -R0 ;  /* 0x000000ffff009224 */ /* 0x000fe200078e0a00 */
[----:B------:R-:W-:Y:S01]  /*9de0*/  ISETP.GE.AND P1, PT, R16, RZ, PT ;  /* 0x000000ff1000720c */ /* 0x000fe20003f26270 */
[----:B------:R-:W-:Y:S01]  /*9df0*/  @!P5 IMAD.IADD R4, R4, 0x1, -R11 ;  /* 0x000000010404d824 */ /* 0x000fe200078e0a0b */
[----:B------:R-:W-:Y:S01]  /*9e00*/  ISETP.GT.U32.AND P4, PT, R11, R7, PT ;  /* 0x000000070b00720c */ /* 0x000fe20003f84070 */
[----:B------:R-:W-:Y:S01]  /*9e10*/  IMAD.HI.U32 R16, R13, R17, RZ ;  /* 0x000000110d107227 */ /* 0x000fe200078e00ff */
[----:B------:R0:W-:Y:S02]  /*9e20*/  STL [R1+0xe0], R0 ;  /* 0x0000e00001007387 */ /* 0x0001e40000100800 */
[----:B------:R-:W-:Y:S01]  /*9e30*/  ISETP.GT.U32.AND P5, PT, R11, R4, PT ;  /* 0x000000040b00720c */ /* 0x000fe20003fa4070 */
[----:B------:R-:W-:-:S02]  /*9e40*/  IMAD.MOV R16, RZ, RZ, -R16 ;  /* 0x000000ffff107224 */ /* 0x000fc400078e0a10 */
[----:B------:R-:W-:Y:S02]  /*9e50*/  @!P3 IMAD.IADD R6, R6, 0x1, -R11 ;  /* 0x000000010606b824 */ /* 0x000fe400078e0a0b */
[----:B------:R-:W-:Y:S02]  /*9e60*/  IMAD R16, R11, R16, R17 ;  /* 0x000000100b107224 */ /* 0x000fe400078e0211 */
[----:B------:R-:W-:Y:S01]  /*9e70*/  IMAD.HI.U32 R18, R13, R15, RZ ;  /* 0x0000000f0d127227 */ /* 0x000fe200078e00ff */
[----:B------:R-:W-:-:S03]  /*9e80*/  ISETP.GT.U32.AND P3, PT, R11, R6, PT ;  /* 0x000000060b00720c */ /* 0x000fc60003f64070 */
[----:B------:R-:W-:Y:S02]  /*9e90*/  IMAD.MOV R18, RZ, RZ, -R18 ;  /* 0x000000ffff127224 */ /* 0x000fe400078e0a12 */
[----:B------:R-:W-:Y:S01]  /*9ea0*/  @!P5 IMAD.IADD R4, R4, 0x1, -R11 ;  /* 0x000000010404d824 */ /* 0x000fe200078e0a0b */
[----:B------:R-:W-:Y:S01]  /*9eb0*/  ISETP.GT.U32.AND P5, PT, R11, R16, PT ;  /* 0x000000100b00720c */ /* 0x000fe20003fa4070 */
[----:B------:R-:W-:Y:S02]  /*9ec0*/  IMAD.MOV R19, RZ, RZ, -R19 ;  /* 0x000000ffff137224 */ /* 0x000fe400078e0a13 */
[----:B0-----:R-:W-:Y:S01]  /*9ed0*/  IMAD.MOV.U32 R0, RZ, RZ, R8 ;  /* 0x000000ffff007224 */ /* 0x001fe200078e0008 */
[----:B------:R-:W-:Y:S01]  /*9ee0*/  LOP3.LUT R8, R14, 0x182, RZ, 0xfc, !PT ;  /* 0x000001820e087812 */ /* 0x000fe200078efcff */
[----:B------:R-:W-:Y:S02]  /*9ef0*/  @!P4 IMAD.IADD R7, R7, 0x1, -R11 ;  /* 0x000000010707c824 */ /* 0x000fe400078e0a0b */
[----:B------:R-:W-:-:S02]  /*9f00*/  IMAD R15, R11, R18, R15 ;  /* 0x000000120b0f7224 */ /* 0x000fc400078e020f */
[----:B------:R-:W-:Y:S02]  /*9f10*/  IMAD R20, R11, R19, R20 ;  /* 0x000000130b147224 */ /* 0x000fe400078e0214 */
[----:B------:R-:W-:Y:S01]  /*9f20*/  @!P2 IMAD.MOV R0, RZ, RZ, -R0 ;  /* 0x000000ffff00a224 */ /* 0x000fe200078e0a00 */
[----:B------:R-:W-:Y:S01]  /*9f30*/  ISETP.GE.AND P2, PT, R9, RZ, PT ;  /* 0x000000ff0900720c */ /* 0x000fe20003f46270 */
[----:B------:R-:W-:Y:S01]  /*9f40*/  @!P6 IMAD.MOV R7, RZ, RZ, -R7 ;  /* 0x000000ffff07e224 */ /* 0x000fe200078e0a07 */
[C---:B------:R-:W-:Y:S01]  /*9f50*/  ISETP.GT.U32.AND P6, PT, R11.reuse, R15, PT ;  /* 0x0000000f0b00720c */ /* 0x040fe20003fc4070 */
[--C-:B------:R-:W-:Y:S01]  /*9f60*/  @!P3 IMAD.IADD R6, R6, 0x1, -R11.reuse ;  /* 0x000000010606b824 */ /* 0x100fe200078e0a0b */
[----:B------:R-:W-:Y:S01]  /*9f70*/  LOP3.LUT R9, R14, 0x184, RZ, 0xfc, !PT ;  /* 0x000001840e097812 */ /* 0x000fe200078efcff */
[----:B------:R-:W-:Y:S01]  /*9f80*/  @!P5 IMAD.IADD R16, R16, 0x1, -R11 ;  /* 0x000000011010d824 */ /* 0x000fe200078e0a0b */
[C---:B------:R-:W-:Y:S01]  /*9f90*/  ISETP.GT.U32.AND P4, PT, R11.reuse, R20, PT ;  /* 0x000000140b00720c */ /* 0x040fe20003f84070 */
[----:B------:R-:W-:Y:S01]  /*9fa0*/  IMAD.MOV.U32 R19, RZ, RZ, R6 ;  /* 0x000000ffff137224 */ /* 0x000fe200078e0006 */
[----:B------:R-:W-:Y:S01]  /*9fb0*/  ISETP.GE.AND P3, PT, R10, RZ, PT ;  /* 0x000000ff0a00720c */ /* 0x000fe20003f66270 */
[----:B------:R-:W-:Y:S01]  /*9fc0*/  STL [R1+0x87c], R0 ;  /* 0x00087c0001007387 */ /* 0x000fe20000100800 */
[----:B------:R-:W-:Y:S01]  /*9fd0*/  IABS R10, R8 ;  /* 0x00000008000a7213 */ /* 0x000fe20000000000 */
[----:B------:R-:W-:Y:S01]  /*9fe0*/  @!P0 IMAD.MOV R19, RZ, RZ, -R19 ;  /* 0x000000ffff138224 */ /* 0x000fe200078e0a13 */
[----:B------:R-:W-:Y:S01]  /*9ff0*/  IABS R17, R9 ;  /* 0x0000000900117213 */ /* 0x000fe20000000000 */
[----:B------:R0:W-:Y:S01]  /*a000*/  STL [R1+0x868], R7 ;  /* 0x0008680701007387 */ /* 0x0001e20000100800 */
[----:B------:R-:W-:Y:S01]  /*a010*/  ISETP.GT.U32.AND P5, PT, R11, R16, PT ;  /* 0x000000100b00720c */ /* 0x000fe20003fa4070 */
[----:B------:R-:W-:Y:S01]  /*a020*/  @!P6 IMAD.IADD R15, R15, 0x1, -R11 ;  /* 0x000000010f0fe824 */ /* 0x000fe200078e0a0b */
[----:B------:R-:W-:Y:S01]  /*a030*/  ISETP.GE.AND P0, PT, R3, RZ, PT ;  /* 0x000000ff0300720c */ /* 0x000fe20003f06270 */
[----:B------:R-:W-:Y:S01]  /*a040*/  IMAD.MOV.U32 R3, RZ, RZ, R17 ;  /* 0x000000ffff037224 */ /* 0x000fe200078e0011 */
[----:B------:R-:W-:Y:S01]  /*a050*/  LOP3.LUT R17, R14, 0x186, RZ, 0xfc, !PT ;  /* 0x000001860e117812 */ /* 0x000fe200078efcff */
[----:B------:R-:W-:Y:S01]  /*a060*/  @!P4 IMAD.IADD R20, R20, 0x1, -R11 ;  /* 0x000000011414c824 */ /* 0x000fe200078e0a0b */
[----:B------:R-:W-:Y:S01]  /*a070*/  ISETP.GT.U32.AND P6, PT, R11, R15, PT ;  /* 0x0000000f0b00720c */ /* 0x000fe20003fc4070 */
[----:B------:R-:W-:Y:S01]  /*a080*/  IMAD.HI.U32 R6, R13, R3, RZ ;  /* 0x000000030d067227 */ /* 0x000fe200078e00ff */
[----:B------:R-:W-:Y:S02]  /*a090*/  STL [R1+0xcc], R19 ;  /* 0x0000cc1301007387 */ /* 0x000fe40000100800 */
[----:B------:R-:W-:Y:S01]  /*a0a0*/  ISETP.GT.U32.AND P4, PT, R11, R20, PT ;  /* 0x000000140b00720c */ /* 0x000fe20003f84070 */
[----:B0-----:R-:W-:-:S04]  /*a0b0*/  IMAD.HI.U32 R7, R13, R10, RZ ;  /* 0x0000000a0d077227 */ /* 0x001fc800078e00ff */
[----:B------:R-:W-:Y:S02]  /*a0c0*/  IMAD.MOV R7, RZ, RZ, -R7 ;  /* 0x000000ffff077224 */ /* 0x000fe400078e0a07 */
[----:B------:R-:W-:Y:S01]  /*a0d0*/  IMAD.MOV.U32 R0, RZ, RZ, R4 ;  /* 0x000000ffff007224 */ /* 0x000fe200078e0004 */
[----:B------:R-:W-:Y:S01]  /*a0e0*/  IABS R4, R17 ;  /* 0x0000001100047213 */ /* 0x000fe20000000000 */
[C---:B------:R-:W-:Y:S01]  /*a0f0*/  IMAD R10, R11.reuse, R7, R10 ;  /* 0x000000070b0a7224 */ /* 0x040fe200078e020a */
[----:B------:R-:W-:Y:S01]  /*a100*/  LOP3.LUT R7, R14, 0x188, RZ, 0xfc, !PT ;  /* 0x000001880e077812 */ /* 0x000fe200078efcff */
[----:B------:R-:W-:Y:S02]  /*a110*/  IMAD.MOV R6, RZ, RZ, -R6 ;  /* 0x000000ffff067224 */ /* 0x000fe400078e0a06 */
[----:B------:R-:W-:Y:S01]  /*a120*/  @!P5 IMAD.IADD R16, R16, 0x1, -R11 ;  /* 0x000000011010d824 */ /* 0x000fe200078e0a0b */
[C---:B------:R-:W-:Y:S01]  /*a130*/  ISETP.GT.U32.AND P5, PT, R11.reuse, R10, PT ;  /* 0x0000000a0b00720c */ /* 0x040fe20003fa4070 */
[----:B------:R-:W-:Y:S01]  /*a140*/  IMAD R3, R11, R6, R3 ;  /* 0x000000060b037224 */ /* 0x000fe200078e0203 */
[----:B------:R-:W-:Y:S01]  /*a150*/  IABS R22, R7 ;  /* 0x0000000700167213 */ /* 0x000fe20000000000 */
[----:B------:R-:W-:-:S04]  /*a160*/  IMAD.HI.U32 R6, R13, R4, RZ ;  /* 0x000000040d067227 */ /* 0x000fc800078e00ff */
[----:B------:R-:W-:Y:S02]  /*a170*/  IMAD.MOV R6, RZ, RZ, -R6 ;  /* 0x000000ffff067224 */ /* 0x000fe400078e0a06 */
[--C-:B------:R-:W-:Y:S01]  /*a180*/  @!P6 IMAD.IADD R15, R15, 0x1, -R11.reuse ;  /* 0x000000010f0fe824 */ /* 0x100fe200078e0a0b */
[C---:B------:R-:W-:Y:S01]  /*a190*/  ISETP.GT.U32.AND P6, PT, R11.reuse, R3, PT ;  /* 0x000000030b00720c */ /* 0x040fe20003fc4070 */
[----:B------:R-:W-:Y:S02]  /*a1a0*/  IMAD R4, R11, R6, R4 ;  /* 0x000000060b047224 */ /* 0x000fe400078e0204 */
[----:B------:R-:W-:Y:S01]  /*a1b0*/  @!P1 IMAD.MOV R0, RZ, RZ, -R0 ;  /* 0x000000ffff009224 */ /* 0x000fe200078e0a00 */
[----:B------:R-:W-:Y:S01]  /*a1c0*/  ISETP.GE.AND P1, PT, R8, RZ, PT ;  /* 0x000000ff0800720c */ /* 0x000fe20003f26270 */
[--C-:B------:R-:W-:Y:S01]  /*a1d0*/  @!P4 IMAD.IADD R20, R20, 0x1, -R11.reuse ;  /* 0x000000011414c824 */ /* 0x100fe200078e0a0b */
[----:B------:R-:W-:Y:S01]  /*a1e0*/  ISETP.GE.AND P4, PT, R9, RZ, PT ;  /* 0x000000ff0900720c */ /* 0x000fe20003f86270 */
[----:B------:R-:W-:Y:S01]  /*a1f0*/  @!P5 IMAD.IADD R10, R10, 0x1, -R11 ;  /* 0x000000010a0ad824 */ /* 0x000fe200078e0a0b */
[----:B------:R-:W-:Y:S01]  /*a200*/  ISETP.GT.U32.AND P5, PT, R11, R4, PT ;  /* 0x000000040b00720c */ /* 0x000fe20003fa4070 */
[----:B------:R0:W-:Y:S01]  /*a210*/  STL [R1+0xd0], R0 ;  /* 0x0000d00001007387 */ /* 0x0001e20000100800 */
[C---:B------:R-:W-:Y:S01]  /*a220*/  LOP3.LUT R9, R14.reuse, 0x18a, RZ, 0xfc, !PT ;  /* 0x0000018a0e097812 */ /* 0x040fe200078efcff */
[----:B------:R-:W-:Y:S01]  /*a230*/  IMAD.HI.U32 R23, R13, R22, RZ ;  /* 0x000000160d177227 */ /* 0x000fe200078e00ff */
[----:B------:R-:W-:-:S02]  /*a240*/  LOP3.LUT R8, R14, 0x18c, RZ, 0xfc, !PT ;  /* 0x0000018c0e087812 */ /* 0x000fc400078efcff */
[----:B------:R-:W-:Y:S01]  /*a250*/  IABS R21, R9 ;  /* 0x0000000900157213 */ /* 0x000fe20000000000 */
[----:B------:R-:W-:Y:S01]  /*a260*/  @!P6 IMAD.IADD R3, R3, 0x1, -R11 ;  /* 0x000000010303e824 */ /* 0x000fe200078e0a0b */
[----:B------:R-:W-:Y:S01]  /*a270*/  IABS R18, R8 ;  /* 0x0000000800127213 */ /* 0x000fe20000000000 */
[----:B------:R-:W-:Y:S01]  /*a280*/  IMAD.MOV R23, RZ, RZ, -R23 ;  /* 0x000000ffff177224 */ /* 0x000fe200078e0a17 */
[----:B------:R-:W-:Y:S01]  /*a290*/  ISETP.GE.AND P6, PT, R17, RZ, PT ;  /* 0x000000ff1100720c */ /* 0x000fe20003fc6270 */
[----:B0-----:R-:W-:Y:S02]  /*a2a0*/  IMAD.MOV.U32 R0, RZ, RZ, R20 ;  /* 0x000000ffff007224 */ /* 0x001fe400078e0014 */
[----:B------:R-:W-:Y:S01]  /*a2b0*/  @!P5 IMAD.IADD R4, R4, 0x1, -R11 ;  /* 0x000000010404d824 */ /* 0x000fe200078e0a0b */
[C---:B------:R-:W-:Y:S01]  /*a2c0*/  ISETP.GT.U32.AND P5, PT, R11.reuse, R3, PT ;  /* 0x000000030b00720c */ /* 0x040fe20003fa4070 */
[----:B------:R-:W-:Y:S01]  /*a2d0*/  @!P2 IMAD.MOV R0, RZ, RZ, -R0 ;  /* 0x000000ffff00a224 */ /* 0x000fe200078e0a00 */
[----:B------:R-:W-:Y:S01]  /*a2e0*/  ISETP.GT.U32.AND P2, PT, R11, R10, PT ;  /* 0x0000000a0b00720c */ /* 0x000fe20003f44070 */
[----:B------:R-:W-:-:S03]  /*a2f0*/  IMAD.HI.U32 R19, R13, R21, RZ ;  /* 0x000000150d137227 */ /* 0x000fc600078e00ff */
[----:B------:R0:W-:Y:S01]  /*a300*/  STL [R1+0x848], R0 ;  /* 0x0008480001007387 */ /* 0x0001e20000100800 */
[----:B------:R-:W-:-:S04]  /*a310*/  IMAD.HI.U32 R17, R13, R18, RZ ;  /* 0x000000120d117227 */ /* 0x000fc800078e00ff */
[----:B------:R-:W-:Y:S02]  /*a320*/  IMAD.MOV R19, RZ, RZ, -R19 ;  /* 0x000000ffff137224 */ /* 0x000fe400078e0a13 */
[C---:B------:R-:W-:Y:S02]  /*a330*/  IMAD R22, R11.reuse, R23, R22 ;  /* 0x000000170b167224 */ /* 0x040fe400078e0216 */
[----:B------:R-:W-:Y:S02]  /*a340*/  IMAD.MOV R17, RZ, RZ, -R17 ;  /* 0x000000ffff117224 */ /* 0x000fe400078e0a11 */
[----:B0-----:R-:W-:Y:S02]  /*a350*/  IMAD.MOV.U32 R0, RZ, RZ, R16 ;  /* 0x000000ffff007224 */ /* 0x001fe400078e0010 */
[----:B------:R-:W-:Y:S01]  /*a360*/  @!P2 IMAD.IADD R10, R10, 0x1, -R11 ;  /* 0x000000010a0aa824 */ /* 0x000fe200078e0a0b */
[C---:B------:R-:W-:Y:S01]  /*a370*/  ISETP.GT.U32.AND P2, PT, R11.reuse, R22, PT ;  /* 0x000000160b00720c */ /* 0x040fe20003f44070 */
[----:B------:R-:W-:Y:S01]  /*a380*/  @!P3 IMAD.MOV R0, RZ, RZ, -R0 ;  /* 0x000000ffff00b224 */ /* 0x000fe200078e0a00 */
[C---:B------:R-:W-:Y:S01]  /*a390*/  ISETP.GT.U32.AND P3, PT, R11.reuse, R4, PT ;  /* 0x000000040b00720c */ /* 0x040fe20003f64070 */
[----:B------:R-:W-:-:S02]  /*a3a0*/  IMAD R21, R11, R19, R21 ;  /* 0x000000130b157224 */ /* 0x000fc400078e0215 */
[----:B------:R-:W-:Y:S01]  /*a3b0*/  VIADD R6, R12, 0x18e ;  /* 0x0000018e0c067836 */ /* 0x000fe20000000000 */
[----:B------:R0:W-:Y:S01]  /*a3c0*/  STL [R1+0x864], R0 ;  /* 0x0008640001007387 */ /* 0x0001e20000100800 */
[C---:B------:R-:W-:Y:S02]  /*a3d0*/  IMAD R18, R11.reuse, R17, R18 ;  /* 0x000000110b127224 */ /* 0x040fe400078e0212 */
[----:B------:R-:W-:Y:S01]  /*a3e0*/  @!P0 IMAD.MOV R15, RZ, RZ, -R15 ;  /* 0x000000ffff0f8224 */ /* 0x000fe200078e0a0f */
[----:B------:R-:W-:Y:S01]  /*a3f0*/  ISETP.GT.U32.AND P0, PT, R11, R21, PT ;  /* 0x000000150b00720c */ /* 0x000fe20003f04070 */
[--C-:B------:R-:W-:Y:S01]  /*a400*/  @!P5 IMAD.IADD R3, R3, 0x1, -R11.reuse ;  /* 0x000000010303d824 */ /* 0x100fe200078e0a0b */
[----:B------:R-:W-:Y:S01]  /*a410*/  IABS R20, R6 ;  /* 0x0000000600147213 */ /* 0x000fe20000000000 */
[----:B------:R-:W-:Y:S01]  /*a420*/  @!P2 IMAD.IADD R22, R22, 0x1, -R11 ;  /* 0x000000011616a824 */ /* 0x000fe200078e0a0b */
[----:B------:R-:W-:Y:S01]  /*a430*/  ISETP.GT.U32.AND P5, PT, R11, R18, PT ;  /* 0x000000120b00720c */ /* 0x000fe20003fa4070 */
[----:B------:R-:W-:Y:S01]  /*a440*/  STL [R1+0xb0], R15 ;  /* 0x0000b00f01007387 */ /* 0x000fe20000100800 */
[----:B0-----:R-:W-:Y:S01]  /*a450*/  IMAD.MOV.U32 R0, RZ, RZ, R10 ;  /* 0x000000ffff007224 */ /* 0x001fe200078e000a */
[----:B------:R-:W-:Y:S01]  /*a460*/  ISETP.GE.AND P2, PT, R8, RZ, PT ;  /* 0x000000ff0800720c */ /* 0x000fe20003f46270 */
[----:B------:R-:W-:Y:S01]  /*a470*/  IMAD.HI.U32 R10, R13, R20, RZ ;  /* 0x000000140d0a7227 */ /* 0x000fe200078e00ff */
[----:B------:R-:W-:-:S03]  /*a480*/  LOP3.LUT R8, R14, 0x192, RZ, 0xfc, !PT ;  /* 0x000001920e087812 */ /* 0x000fc600078efcff */
[----:B------:R-:W-:Y:S01]  /*a490*/  @!P1 IMAD.MOV R0, RZ, RZ, -R0 ;  /* 0x000000ffff009224 */ /* 0x000fe200078e0a00 */
[----:B------:R-:W-:Y:S01]  /*a4a0*/  ISETP.GE.AND P1, PT, R7, RZ, PT ;  /* 0x000000ff0700720c */ /* 0x000fe20003f26270 */
[----:B------:R-:W-:Y:S01]  /*a4b0*/  IMAD.MOV R10, RZ, RZ, -R10 ;  /* 0x000000ffff0a7224 */ /* 0x000fe200078e0a0a */
[----:B------:R-:W-:Y:S01]  /*a4c0*/  LOP3.LUT R7, R14, 0x190, RZ, 0xfc, !PT ;  /* 0x000001900e077812 */ /* 0x000fe200078efcff */
[--C-:B------:R-:W-:Y:S01]  /*a4d0*/  @!P3 IMAD.IADD R4, R4, 0x1, -R11.reuse ;  /* 0x000000010404b824 */ /* 0x100fe200078e0a0b */
[----:B------:R0:W-:Y:S01]  /*a4e0*/  STL [R1+0x9c], R0 ;  /* 0x00009c0001007387 */ /* 0x0001e20000100800 */
[----:B------:R-:W-:Y:S01]  /*a4f0*/  ISETP.GE.AND P3, PT, R9, RZ, PT ;  /* 0x000000ff0900720c */ /* 0x000fe20003f66270 */
[--C-:B------:R-:W-:Y:S01]  /*a500*/  @!P0 IMAD.IADD R21, R21, 0x1, -R11.reuse ;  /* 0x0000000115158824 */ /* 0x100fe200078e0a0b */
[C---:B------:R-:W-:Y:S01]  /*a510*/  ISETP.GT.U32.AND P0, PT, R11.reuse, R22, PT ;  /* 0x000000160b00720c */ /* 0x040fe20003f04070 */
[C---:B------:R-:W-:Y:S01]  /*a520*/  IMAD R9, R11.reuse, R10, R20 ;  /* 0x0000000a0b097224 */ /* 0x040fe200078e0214 */
[----:B------:R-:W-:Y:S01]  /*a530*/  IABS R10, R7 ;  /* 0x00000007000a7213 */ /* 0x000fe20000000000 */
[----:B------:R-:W-:Y:S01]  /*a540*/  @!P5 IMAD.IADD R18, R18, 0x1, -R11 ;  /* 0x000000011212d824 */ /* 0x000fe200078e0a0b */
[----:B------:R-:W-:Y:S01]  /*a550*/  ISETP.GT.U32.AND P5, PT, R11, R21, PT ;  /* 0x000000150b00720c */ /* 0x000fe20003fa4070 */
[----:B0-----:R-:W-:Y:S01]  /*a560*/  IMAD.MOV.U32 R0, RZ, RZ, R3 ;  /* 0x000000ffff007224 */ /* 0x001fe200078e0003 */
[----:B------:R-:W-:Y:S01]  /*a570*/  IABS R3, R8 ;  /* 0x0000000800037213 */ /* 0x000fe20000000000 */
[----:B------:R-:W-:-:S04]  /*a580*/  IMAD.HI.U32 R15, R13, R10, RZ ;  /* 0x0000000a0d0f7227 */ /* 0x000fc800078e00ff */
[----:B------:R-:W-:Y:S01]  /*a590*/  @!P4 IMAD.MOV R0, RZ, RZ, -R0 ;  /* 0x000000ffff00c224 */ /* 0x000fe200078e0a00 */
[C---:B------:R-:W-:Y:S01]  /*a5a0*/  ISETP.GT.U32.AND P4, PT, R11.reuse, R18, PT ;  /* 0x000000120b00720c */ /* 0x040fe20003f84070 */
[----:B------:R-:W-:Y:S02]  /*a5b0*/  IMAD.MOV R15, RZ, RZ, -R15 ;  /* 0x000000ffff0f7224 */ /* 0x000fe400078e0a0f */
[--C-:B------:R-:W-:Y:S01]  /*a5c0*/  @!P0 IMAD.IADD R22, R22, 0x1, -R11.reuse ;  /* 0x0000000116168824 */ /* 0x100fe200078e0a0b */
[----:B------:R0:W-:Y:S01]  /*a5d0*/  STL [R1+0x860], R0 ;  /* 0x0008600001007387 */ /* 0x0001e20000100800 */
[----:B------:R-:W-:Y:S01]  /*a5e0*/  ISETP.GE.AND P0, PT, R6, RZ, PT ;  /* 0x000000ff0600720c */ /* 0x000fe20003f06270 */
[----:B------:R-:W-:Y:S02]  /*a5f0*/  IMAD R10, R11, R15, R10 ;  /* 0x0000000f0b0a7224 */ /* 0x000fe400078e020a */
[----:B------:R-:W-:Y:S01]  /*a600*/  @!P5 IMAD.IADD R21, R21, 0x1, -R11 ;  /* 0x000000011515d824 */ /* 0x000fe200078e0a0b */
[----:B------:R-:W-:-:S02]  /*a610*/  ISETP.GE.AND P5, PT, R7, RZ, PT ;  /* 0x000000ff0700720c */ /* 0x000fc40003fa6270 */
[C---:B------:R-:W-:Y:S01]  /*a620*/  LOP3.LUT R7, R14.reuse, 0x198, RZ, 0xfc, !PT ;  /* 0x000001980e077812 */ /* 0x040fe200078efcff */
[----:B------:R-:W-:Y:S02]  /*a630*/  IMAD.MOV.U32 R23, RZ, RZ, R21 ;  /* 0x000000ffff177224 */ /* 0x000fe400078e0015 */
[----:B0-----:R-:W-:Y:S01]  /*a640*/  IMAD.MOV.U32 R0, RZ, RZ, R4 ;  /* 0x000000ffff007224 */ /* 0x001fe200078e0004 */
[----:B------:R-:W-:Y:S01]  /*a650*/  IABS R16, R7 ;  /* 0x0000000700107213 */ /* 0x000fe20000000000 */
[----:B------:R-:W-:Y:S01]  /*a660*/  IMAD.MOV.U32 R4, RZ, RZ, R3 ;  /* 0x000000ffff047224 */ /* 0x000fe200078e0003 */
[----:B------:R-:W-:Y:S01]  /*a670*/  LOP3.LUT R3, R14, 0x194, RZ, 0xfc, !PT ;  /* 0x000001940e037812 */ /* 0x000fe200078efcff */
[----:B------:R-:W-:Y:S01]  /*a680*/  @!P6 IMAD.MOV R0, RZ, RZ, -R0 ;  /* 0x000000ffff00e224 */ /* 0x000fe200078e0a00 */
[----:B------:R-:W-:Y:S01]  /*a690*/  ISETP.GT.U32.AND P6, PT, R11, R9, PT ;  /* 0x000000090b00720c */ /* 0x000fe20003fc4070 */
[----:B------:R-:W-:Y:S01]  /*a6a0*/  IMAD.HI.U32 R6, R13, R4, RZ ;  /* 0x000000040d067227 */ /* 0x000fe200078e00ff */
[----:B------:R-:W-:-:S02]  /*a6b0*/  IABS R17, R3 ;  /* 0x0000000300117213 */ /* 0x000fc40000000000 */
[----:B------:R0:W-:Y:S01]  /*a6c0*/  STL [R1+0x85c], R0 ;  /* 0x00085c0001007387 */ /* 0x0001e20000100800 */
[----:B------:R-:W-:Y:S01]  /*a6d0*/  @!P4 IMAD.IADD R18, R18, 0x1, -R11 ;  /* 0x000000011212c824 */ /* 0x000fe200078e0a0b */
[----:B------:R-:W-:Y:S01]  /*a6e0*/  ISETP.GT.U32.AND P4, PT, R11, R10, PT ;  /* 0x0000000a0b00720c */ /* 0x000fe20003f84070 */
[----:B------:R-:W-:Y:S02]  /*a6f0*/  IMAD.MOV R6, RZ, RZ, -R6 ;  /* 0x000000ffff067224 */ /* 0x000fe400078e0a06 */
[----:B------:R-:W-:Y:S02]  /*a700*/  @!P3 IMAD.MOV R23, RZ, RZ, -R23 ;  /* 0x000000ffff17b224 */ /* 0x000fe400078e0a17 */
[----:B------:R-:W-:-:S04]  /*a710*/  IMAD.HI.U32 R19, R13, R17, RZ ;  /* 0x000000110d137227 */ /* 0x000fc800078e00ff */
[--C-:B------:R-:W-:Y:S01]  /*a720*/  @!P6 IMAD.IADD R9, R9, 0x1, -R11.reuse ;  /* 0x000000010909e824 */ /* 0x100fe200078e0a0b */
[----:B------:R-:W-:Y:S01]  /*a730*/  ISETP.GE.AND P6, PT, R8, RZ, PT ;  /* 0x000000ff0800720c */ /* 0x000fe20003fc6270 */
[C---:B------:R-:W-:Y:S01]  /*a740*/  IMAD R8, R11.reuse, R6, R4 ;  /* 0x000000060b087224 */ /* 0x040fe200078e0204 */
[C---:B------:R-:W-:Y:S01]  /*a750*/  LOP3.LUT R6, R14.reuse, 0x196, RZ, 0xfc, !PT ;  /* 0x000001960e067812 */ /* 0x040fe200078efcff */
[----:B0-----:R-:W-:Y:S01]  /*a760*/  IMAD.MOV.U32 R0, RZ, RZ, R22 ;  /* 0x000000ffff007224 */ /* 0x001fe200078e0016 */
[----:B------:R-:W-:Y:S01]  /*a770*/  LOP3.LUT R4, R14, 0x19a, RZ, 0xfc, !PT ;  /* 0x0000019a0e047812 */ /* 0x000fe200078efcff */
[----:B------:R-:W-:Y:S01]  /*a780*/  @!P4 IMAD.IADD R10, R10, 0x1, -R11 ;  /* 0x000000010a0ac824 */ /* 0x000fe200078e0a0b */
[C---:B------:R-:W-:Y:S01]  /*a790*/  ISETP.GT.U32.AND P3, PT, R11.reuse, R8, PT ;  /* 0x000000080b00720c */ /* 0x040fe20003f64070 */
[----:B------:R-:W-:Y:S01]  /*a7a0*/  @!P1 IMAD.MOV R0, RZ, RZ, -R0 ;  /* 0x000000ffff009224 */ /* 0x000fe200078e0a00 */
[----:B------:R-:W-:Y:S01]  /*a7b0*/  ISETP.GT.U32.AND P4, PT, R11, R9, PT ;  /* 0x000000090b00720c */ /* 0x000fe20003f84070 */
[----:B------:R-:W-:Y:S01]  /*a7c0*/  IMAD.MOV R19, RZ, RZ, -R19 ;  /* 0x000000ffff137224 */ /* 0x000fe200078e0a13 */
[----:B------:R-:W-:-:S02]  /*a7d0*/  IABS R20, R6 ;  /* 0x0000000600147213 */ /* 0x000fc40000000000 */
[----:B------:R0:W-:Y:S01]  /*a7e0*/  STL [R1+0x94], R0 ;  /* 0x0000940001007387 */ /* 0x0001e20000100800 */
[----:B------:R-:W-:Y:S02]  /*a7f0*/  ISETP.GT.U32.AND P1, PT, R11, R10, PT ;  /* 0x0000000a0b00720c */ /* 0x000fe40003f24070 */
[----:B------:R-:W-:Y:S01]  /*a800*/  IABS R15, R4 ;  /* 0x00000004000f7213 */ /* 0x000fe20000000000 */
[----:B------:R-:W-:Y:S03]  /*a810*/  STL [R1+0x84], R23 ;  /* 0x0000841701007387 */ /* 0x000fe60000100800 */
[--C-:B------:R-:W-:Y:S02]  /*a820*/  @!P3 IMAD.IADD R8, R8, 0x1, -R11.reuse ;  /* 0x000000010808b824 */ /* 0x100fe400078e0a0b */
[----:B------:R-:W-:Y:S02]  /*a830*/  @!P4 IMAD.IADD R9, R9, 0x1, -R11 ;  /* 0x000000010909c824 */ /* 0x000fe400078e0a0b */
[----:B0-----:R-:W-:Y:S01]  /*a840*/  IMAD.MOV.U32 R0, RZ, RZ, R18 ;  /* 0x000000ffff007224 */ /* 0x001fe200078e0012 */
[----:B------:R-:W-:Y:S01]  /*a850*/  ISETP.GT.U32.AND P3, PT, R11, R8, PT ;  /* 0x000000080b00720c */ /* 0x000fe20003f64070 */
[----:B------:R-:W-:-:S02]  /*a860*/  IMAD.MOV.U32 R18, RZ, RZ, R20 ;  /* 0x000000ffff127224 */ /* 0x000fc400078e0014 */
[----:B------:R-:W-:Y:S01]  /*a870*/  @!P2 IMAD.MOV R0, RZ, RZ, -R0 ;  /* 0x000000ffff00a224 */ /* 0x000fe200078e0a00 */
[----:B------:R-:W-:Y:S01]  /*a880*/  ISETP.GE.AND P2, PT, R3, RZ, PT ;  /* 0x000000ff0300720c */ /* 0x000fe20003f46270 */
[----:B------:R-:W-:Y:S02]  /*a890*/  IMAD R3, R11, R19, R17 ;  /* 0x000000130b037224 */ /* 0x000fe400078e0211 */
[----:B------:R-:W-:Y:S01]  /*a8a0*/  IMAD.HI.U32 R19, R13, R16, RZ ;  /* 0x000000100d137227 */ /* 0x000fe200078e00ff */
[----:B------:R0:W-:Y:S02]  /*a8b0*/  STL [R1+0x844], R0 ;  /* 0x0008440001007387 */ /* 0x0001e40000100800 */
[----:B------:R-:W-:Y:S01]  /*a8c0*/  ISETP.GT.U32.AND P4, PT, R11, R3, PT ;  /* 0x000000030b00720c */ /* 0x000fe20003f84070 */
[----:B------:R-:W-:-:S04]  /*a8d0*/  IMAD.HI.U32 R20, R13, R18, RZ ;  /* 0x000000120d147227 */ /* 0x000fc800078e00ff */
[----:B------:R-:W-:-:S04]  /*a8e0*/  IMAD.HI.U32 R17, R13, R15, RZ ;  /* 0x0000000f0d117227 */ /* 0x000fc800078e00ff */
[----:B0-----:R-:W-:Y:S02]  /*a8f0*/  IMAD.MOV.U32 R0, RZ, RZ, R9 ;  /* 0x000000ffff007224 */ /* 0x001fe400078e0009 */
[----:B------:R-:W-:Y:S02]  /*a900*/  IMAD.MOV R19, RZ, RZ, -R19 ;  /* 0x000000ffff137224 */ /* 0x000fe400078e0a13 */
[----:B------:R-:W-:Y:S02]  /*a910*/  @!P0 IMAD.MOV R0, RZ, RZ, -R0 ;  /* 0x000000ffff008224 */ /* 0x000fe400078e0a00 */
[----:B------:R-:W-:Y:S02]  /*a920*/  IMAD.MOV R20, RZ, RZ, -R20 ;  /* 0x000000ffff147224 */ /* 0x000fe400078e0a14 */
[----:B------:R-:W-:Y:S01]  /*a930*/  IMAD.MOV R17, RZ, RZ, -R17 ;  /* 0x000000ffff117224 */ /* 0x000fe200078e0a11 */
[----:B------:R0:W-:Y:S01]  /*a940*/  STL [R1+0x840], R0 ;  /* 0x0008400001007387 */ /* 0x0001e20000100800 */
[----:B------:R-:W-:-:S02]  /*a950*/  IMAD R16, R11, R19, R16 ;  /* 0x000000130b107224 */ /* 0x000fc400078e0210 */
[--C-:B------:R-:W-:Y:S02]  /*a960*/  @!P3 IMAD.IADD R8, R8, 0x1, -R11.reuse ;  /* 0x000000010808b824 */ /* 0x100fe400078e0a0b */
[--C-:B------:R-:W-:Y:S01]  /*a970*/  @!P4 IMAD.IADD R3, R3, 0x1, -R11.reuse ;  /* 0x000000010303c824 */ /* 0x100fe200078e0a0b */
[C---:B------:R-:W-:Y:S01]  /*a980*/  ISETP.GT.U32.AND P3, PT, R11.reuse, R16, PT ;  /* 0x000000100b00720c */ /* 0x040fe20003f64070 */
[----:B------:R-:W-:Y:S01]  /*a990*/  @!P1 IMAD.IADD R10, R10, 0x1, -R11 ;  /* 0x000000010a0a9824 */ /* 0x000fe200078e0a0b */
[----:B------:R-:W-:Y:S01]  /*a9a0*/  ISETP.GE.AND P1, PT, R6, RZ, PT ;  /* 0x000000ff0600720c */ /* 0x000fe20003f26270 */
[C---:B------:R-:W-:Y:S01]  /*a9b0*/  IMAD R18, R11.reuse, R20, R18 ;  /* 0x000000140b127224 */ /* 0x040fe200078e0212 */
[C---:B------:R-:W-:Y:S01]  /*a9c0*/  LOP3.LUT R6, R14.reuse, 0x19c, RZ, 0xfc, !PT ;  /* 0x0000019c0e067812 */ /* 0x040fe200078efcff */
[C---:B------:R-:W-:Y:S01]  /*a9d0*/  IMAD R9, R11.reuse, R17, R15 ;  /* 0x000000110b097224 */ /* 0x040fe200078e020f */
[C---:B------:R-:W-:Y:S01]  /*a9e0*/  ISETP.GT.U32.AND P4, PT, R11.reuse, R3, PT ;  /* 0x000000030b00720c */ /* 0x040fe20003f84070 */
[----:B0-----:R-:W-:Y:S01]  /*a9f0*/  IMAD.MOV.U32 R0, RZ, RZ, R8 ;  /* 0x000000ffff007224 */ /* 0x001fe200078e0008 */
[----:B------:R-:W-:Y:S01]  /*aa00*/  IABS R19, R6 ;  /* 0x0000000600137213 */ /* 0x000fe20000000000 */
[----:B------:R-:W-:Y:S01]  /*aa10*/  IMAD.MOV.U32 R17, RZ, RZ, R10 ;  /* 0x000000ffff117224 */ /* 0x000fe200078e000a */
[C---:B------:R-:W-:Y:S01]  /*aa20*/  ISETP.GT.U32.AND P0, PT, R11.reuse, R18, PT ;  /* 0x000000120b00720c */ /* 0x040fe20003f04070 */
[----:B------:R-:W-:Y:S01]  /*aa30*/  @!P6 IMAD.MOV R0, RZ, RZ, -R0 ;  /* 0x000000ffff00e224 */ /* 0x000fe200078e0a00 */
[----:B------:R-:W-:Y:S01]  /*aa40*/  ISETP.GT.U32.AND P6, PT, R11, R9, PT ;  /* 0x000000090b00720c */ /* 0x000fe20003fc4070 */
[----:B------:R-:W-:Y:S01]  /*aa50*/  IMAD.MOV.U32 R15, RZ, RZ, R19 ;  /* 0x000000ffff0f7224 */ /* 0x000fe200078e0013 */
[----:B------:R-:W-:Y:S01]  /*aa60*/  LOP3.LUT R8, R14, 0x1a4, RZ, 0xfc, !PT ;  /* 0x000001a40e087812 */ /* 0x000fe200078efcff */
[----:B------:R-:W-:-:S02]  /*aa70*/  VIADD R19, R12, 0x19e ;  /* 0x0000019e0c137836 */ /* 0x000fc40000000000 */
[----:B------:R-:W-:Y:S01]  /*aa80*/  @!P5 IMAD.MOV R17, RZ, RZ, -R17 ;  /* 0x000000ffff11d224 */ /* 0x000fe200078e0a11 */
[----:B------:R-:W-:Y:S01]  /*aa90*/  ISETP.GE.AND P5, PT, R7, RZ, PT ;  /* 0x000000ff0700720c */ /* 0x000fe20003fa6270 */
[--C-:B------:R-:W-:Y:S01]  /*aaa0*/  @!P3 IMAD.IADD R16, R16, 0x1, -R11.reuse ;  /* 0x000000011010b824 */ /* 0x100fe200078e0a0b */
[----:B------:R-:W-:Y:S01]  /*aab0*/  IABS R7, R19 ;  /* 0x0000001300077213 */ /* 0x000fe20000000000 */
[--C-:B------:R-:W-:Y:S01]  /*aac0*/  @!P4 IMAD.IADD R3, R3, 0x1, -R11.reuse ;  /* 0x000000010303c824 */ /* 0x100fe200078e0a0b */
[----:B------:R-:W-:Y:S01]  /*aad0*/  STL [R1+0x6c], R17 ;  /* 0x00006c1101007387 */ /* 0x000fe20000100800 */
[--C-:B------:R-:W-:Y:S01]  /*aae0*/  @!P0 IMAD.IADD R18, R18, 0x1, -R11.reuse ;  /* 0x0000000112128824 */ /* 0x100fe200078e0a0b */
[----:B------:R-:W-:Y:S01]  /*aaf0*/  ISETP.GE.AND P4, PT, R4, RZ, PT ;  /* 0x000000ff0400720c */ /* 0x000fe20003f86270 */
[----:B------:R-:W-:Y:S01]  /*ab00*/  @!P6 IMAD.IADD R9, R9, 0x1, -R11 ;  /* 0x000000010909e824 */ /* 0x000fe200078e0a0b */
[----:B------:R0:W-:Y:S01]  /*ab10*/  STL [R1+0x68], R0 ;  /* 0x0000680001007387 */ /* 0x0001e20000100800 */
[----:B------:R-:W-:Y:S01]  /*ab20*/  ISETP.GT.U32.AND P6, PT, R11, R16, PT ;  /* 0x000000100b00720c */ /* 0x000fe20003fc4070 */
[----:B------:R-:W-:Y:S01]  /*ab30*/  IMAD.HI.U32 R10, R13, R15, RZ ;  /* 0x0000000f0d0a7227 */ /* 0x000fe200078e00ff */
[----:B------:R-:W-:-:S02]  /*ab40*/  ISETP.GT.U32.AND P3, PT, R11, R18, PT ;  /* 0x000000120b00720c */ /* 0x000fc40003f64070 */
[----:B------:R-:W-:Y:S01]  /*ab50*/  ISETP.GE.AND P0, PT, R6, RZ, PT ;  /* 0x000000ff0600720c */ /* 0x000fe20003f06270 */
[----:B------:R-:W-:Y:S01]  /*ab60*/  IMAD.MOV R10, RZ, RZ, -R10 ;  /* 0x000000ffff0a7224 */ /* 0x000fe200078e0a0a */
[----:B------:R-:W-:Y:S01]  /*ab70*/  LOP3.LUT R6, R14, 0x1a2, RZ, 0xfc, !PT ;  /* 0x000001a20e067812 */ /* 0x000fe200078efcff */
[----:B0-----:R-:W-:-:S03]  /*ab80*/  IMAD.MOV.U32 R0, RZ, RZ, R3 ;  /* 0x000000ffff007224 */ /* 0x001fc600078e0003 */
[----:B------:R-:W-:Y:S01]  /*ab90*/  IABS R17, R6 ;  /* 0x0000000600117213 */ /* 0x000fe20000000000 */
[----:B------:R-:W-:-:S04]  /*aba0*/  IMAD.HI.U32 R3, R13, R7, RZ ;  /* 0x000000070d037227 */ /* 0x000fc800078e00ff */
[----:B------:R-:W-:Y:S02]  /*abb0*/  IMAD.MOV R3, RZ, RZ, -R3 ;  /* 0x000000ffff037224 */ /* 0x000fe400078e0a03 */
[C---:B------:R-:W-:Y:S01]  /*abc0*/  IMAD R4, R11.reuse, R10, R15 ;  /* 0x0000000a0b047224 */ /* 0x040fe200078e020f */
[----:B------:R-:W-:Y:S01]  /*abd0*/  LOP3.LUT R10, R14, 0x1a0, RZ, 0xfc, !PT ;  /* 0x000001a00e0a7812 */ /* 0x000fe200078efcff */
[C---:B------:R-:W-:Y:S01]  /*abe0*/  IMAD R3, R11.reuse, R3, R7 ;  /* 0x000000030b037224 */ /* 0x040fe200078e0207 */
[----:B------:R-:W-:Y:S01]  /*abf0*/  IABS R7, R8 ;  /* 0x0000000800077213 */ /* 0x000fe20000000000 */
[--C-:B------:R-:W-:Y:S01]  /*ac00*/  @!P6 IMAD.IADD R16, R16, 0x1, -R11.reuse ;  /* 0x000000011010e824 */ /* 0x100fe200078e0a0b */
[----:B------:R-:W-:Y:S01]  /*ac10*/  IABS R15, R10 ;  /* 0x0000000a000f7213 */ /* 0x000fe20000000000 */
[----:B------:R-:W-:Y:S01]  /*ac20*/  @!P3 IMAD.IADD R18, R18, 0x1, -R11 ;  /* 0x000000011212b824 */ /* 0x000fe200078e0a0b */
[C---:B------:R-:W-:Y:S01]  /*ac30*/  ISETP.GT.U32.AND P6, PT, R11.reuse, R3, PT ;  /* 0x000000030b00720c */ /* 0x040fe20003fc4070 */
[----:B------:R-:W-:Y:S01]  /*ac40*/  @!P2 IMAD.MOV R0, RZ, RZ, -R0 ;  /* 0x000000ffff00a224 */ /* 0x000fe200078e0a00 */
[----:B------:R-:W-:Y:S01]  /*ac50*/  ISETP.GT.U32.AND P3, PT, R11, R4, PT ;  /* 0x000000040b00720c */ /* 0x000fe20003f64070 */
[----:B------:R-:W-:Y:S01]  /*ac60*/  IMAD.HI.U32 R20, R13, R15, RZ ;  /* 0x0000000f0d147227 */ /* 0x000fe200078e00ff */
[----:B------:R-:W-:-:S02]  /*ac70*/  ISETP.GT.U32.AND P2, PT, R11, R9, PT ;  /* 0x000000090b00720c */ /* 0x000fc40003f44070 */
[----:B------:R0:W-:Y:S01]  /*ac80*/  STL [R1+0x808], R0 ;  /* 0x0008080001007387 */ /* 0x0001e20000100800 */
[----:B------:R-:W-:Y:S02]  /*ac90*/  IMAD.MOV.U32 R21, RZ, RZ, R18 ;  /* 0x000000ffff157224 */ /* 0x000fe400078e0012 */
[----:B------:R-:W-:Y:S02]  /*aca0*/  IMAD.MOV R20, RZ, RZ, -R20 ;  /* 0x000000ffff147224 */ /* 0x000fe400078e0a14 */
[----:B------:R-:W-:Y:S02]  /*acb0*/  @!P1 IMAD.MOV R21, RZ, RZ, -R21 ;  /* 0x000000ffff159224 */ /* 0x000fe400078e0a15 */
[--C-:B------:R-:W-:Y:S02]  /*acc0*/  @!P6 IMAD.IADD R3, R3, 0x1, -R11.reuse ;  /* 0x000000010303e824 */ /* 0x100fe400078e0a0b */
[----:B------:R-:W-:Y:S01]  /*acd0*/  @!P3 IMAD.IADD R4, R4, 0x1, -R11 ;  /* 0x000000010404b824 */ /* 0x000fe200078e0a0b */
[----:B------:R-:W-:Y:S01]  /*ace0*/  ISETP.GE.AND P3, PT, R10, RZ, PT ;  /* 0x000000ff0a00720c */ /* 0x000fe20003f66270 */
[----:B------:R-:W-:Y:S01]  /*acf0*/  IMAD.HI.U32 R10, R13, R7, RZ ;  /* 0x000000070d0a7227 */ /* 0x000fe200078e00ff */
[C---:B------:R-:W-:Y:S01]  /*ad00*/  ISETP.GT.U32.AND P6, PT, R11.reuse, R3, PT ;  /* 0x000000030b00720c */ /* 0x040fe20003fc4070 */
[----:B------:R-:W-:Y:S01]  /*ad10*/  STL [R1+0x828], R21 ;  /* 0x0008281501007387 */ /* 0x000fe20000100800 */
[----:B------:R-:W-:Y:S01]  /*ad20*/  ISETP.GT.U32.AND P1, PT, R11, R4, PT ;  /* 0x000000040b00720c */ /* 0x000fe20003f24070 */
[----:B0-----:R-:W-:-:S02]  /*ad30*/  IMAD.MOV.U32 R0, RZ, RZ, R16 ;  /* 0x000000ffff007224 */ /* 0x001fc400078e0010 */
[C---:B------:R-:W-:Y:S02]  /*ad40*/  IMAD R15, R11.reuse, R20, R15 ;  /* 0x000000140b0f7224 */ /* 0x040fe400078e020f */
[----:B------:R-:W-:Y:S02]  /*ad50*/  IMAD.MOV R10, RZ, RZ, -R10 ;  /* 0x000000ffff0a7224 */ /* 0x000fe400078e0a0a */
[----:B------:R-:W-:Y:S01]  /*ad60*/  @!P5 IMAD.MOV R0, RZ, RZ, -R0 ;  /* 0x000000ffff00d224 */ /* 0x000fe200078e0a00 */
[----:B------:R-:W-:Y:S01]  /*ad70*/  ISETP.GT.U32.AND P5, PT, R11, R15, PT ;  /* 0x0000000f0b00720c */ /* 0x000fe20003fa4070 */
[----:B------:R-:W-:Y:S01]  /*ad80*/  @!P2 IMAD.IADD R9, R9, 0x1, -R11 ;  /* 0x000000010909a824 */ /* 0x000fe200078e0a0b */
[----:B------:R-:W-:Y:S01]  /*ad90*/  ISETP.GE.AND P2, PT, R19, RZ, PT ;  /* 0x000000ff1300720c */ /* 0x000fe20003f46270 */
[----:B------:R-:W-:Y:S01]  /*ada0*/  IMAD R7, R11, R10, R7 ;  /* 0x0000000a0b077224 */ /* 0x000fe200078e0207 */
[----:B------:R0:W-:Y:S01]  /*adb0*/  STL [R1+0x5c], R0 ;  /* 0x00005c0001007387 */ /* 0x0001e20000100800 */
[--C-:B------:R-:W-:Y:S01]  /*adc0*/  @!P6 IMAD.IADD R3, R3, 0x1, -R11.reuse ;  /* 0x000000010303e824 */ /* 0x100fe200078e0a0b */
[----:B------:R-:W-:Y:S01]  /*add0*/  LOP3.LUT R10, R14, 0x1a6, RZ, 0xfc, !PT ;  /* 0x000001a60e0a7812 */ /* 0x000fe200078efcff */
[----:B------:R-:W-:Y:S01]  /*ade0*/  @!P1 IMAD.IADD R4, R4, 0x1, -R11 ;  /* 0x0000000104049824 */ /* 0x000fe200078e0a0b */
[----:B------:R-:W-:Y:S01]  /*adf0*/  ISETP.GT.U32.AND P6, PT, R11, R7, PT ;  /* 0x000000070b00720c */ /* 0x000fe20003fc4070 */
[----:B------:R-:W-:Y:S01]  /*ae00*/  IMAD.HI.U32 R19, R13, R17, RZ ;  /* 0x000000110d137227 */ /* 0x000fe200078e00ff */
[----:B------:R-:W-:-:S02]  /*ae10*/  IABS R16, R10 ;  /* 0x0000000a00107213 */ /* 0x000fc40000000000 */
[----:B------:R-:W-:Y:S01]  /*ae20*/  ISETP.GE.AND P1, PT, R6, RZ, PT ;  /* 0x000000ff0600720c */ /* 0x000fe20003f26270 */
[----:B------:R-:W-:Y:S01]  /*ae30*/  @!P5 IMAD.IADD R15, R15, 0x1, -R11 ;  /* 0x000000010f0fd824 */ /* 0x000fe200078e0a0b */
[----:B------:R-:W-:Y:S01]  /*ae40*/  ISETP.GE.AND P5, PT, R8, RZ, PT ;  /* 0x000000ff0800720c */ /* 0x000fe20003fa6270 */
[----:B0-----:R-:W-:Y:S01]  /*ae50*/  IMAD.MOV.U32 R0, RZ, RZ, R9 ;  /* 0x000000ffff007224 */ /* 0x001fe200078e0009 */
[C---:B------:R-:W-:Y:S01]  /*ae60*/  LOP3.LUT R9, R14.reuse, 0x1a8, RZ, 0xfc, !PT ;  /* 0x000001a80e097812 */ /* 0x040fe200078efcff */
[----:B------:R-:W-:Y:S01]  /*ae70*/  IMAD.MOV R19, RZ, RZ, -R19 ;  /* 0x000000ffff137224 */ /* 0x000fe200078e0a13 */
[C---:B------:R-:W-:Y:S01]  /*ae80*/  LOP3.LUT R8, R14.reuse, 0x1ac, RZ, 0xfc, !PT ;  /* 0x000001ac0e087812 */ /* 0x040fe200078efcff */
[----:B------:R-:W-:Y:S01]  /*ae90*/  @!P4 IMAD.MOV R0, RZ, RZ, -R0 ;  /* 0x000000ffff00c224 */ /* 0x000fe200078e0a00 */
[----:B------:R-:W-:Y:S01]  /*aea0*/  IABS R18, R9 ;  /* 0x0000000900127213 */ /* 0x000fe20000000000 */
[----:B------:R-:W-:Y:S02]  /*aeb0*/  IMAD.MOV.U32 R6, RZ, RZ, R16 ;  /* 0x000000ffff067224 */ /* 0x000fe400078e0010 */
[----:B------:R-:W-:Y:S01]  /*aec0*/  @!P6 IMAD.IADD R7, R7, 0x1, -R11 ;  /* 0x000000010707e824 */ /* 0x000fe200078e0a0b */
[----:B------:R0:W-:Y:S01]  /*aed0*/  STL [R1+0x58], R0 ;  /* 0x0000580001007387 */ /* 0x0001e20000100800 */
[----:B------:R-:W-:Y:S01]  /*aee0*/  IMAD R17, R11, R19, R17 ;  /* 0x000000130b117224 */ /* 0x000fe200078e0211 */
[----:B------:R-:W-:-:S02]  /*aef0*/  LOP3.LUT R19, R14, 0x1aa, RZ, 0xfc, !PT ;  /* 0x000001aa0e137812 */ /* 0x000fc400078efcff */
[C---:B------:R-:W-:Y:S02]  /*af00*/  ISETP.GT.U32.AND P6, PT, R11.reuse, R7, PT ;  /* 0x000000070b00720c */ /* 0x040fe40003fc4070 */
[----:B------:R-:W-:Y:S02]  /*af10*/  ISETP.GT.U32.AND P4, PT, R11, R17, PT ;  /* 0x000000110b00720c */ /* 0x000fe40003f84070 */
[----:B------:R-:W-:Y:S01]  /*af20*/  IABS R16, R19 ;  /* 0x0000001300107213 */ /* 0x000fe20000000000 */
[----:B0-----:R-:W-:Y:S02]  /*af30*/  IMAD.MOV.U32 R0, RZ, RZ, R4 ;  /* 0x000000ffff007224 */ /* 0x001fe400078e0004 */
[----:B------:R-:W-:-:S04]  /*af40*/  IMAD.HI.U32 R4, R13, R6, RZ ;  /* 0x000000060d047227 */ /* 0x000fc800078e00ff */
[----:B------:R-:W-:Y:S01]  /*af50*/  @!P0 IMAD.MOV R0, RZ, RZ, -R0 ;  /* 0x000000ffff008224 */ /* 0x000fe200078e0a00 */
[----:B------:R-:W-:Y:S01]  /*af60*/  ISETP.GT.U32.AND P0, PT, R11, R15, PT ;  /* 0x0000000f0b00720c */ /* 0x000fe20003f04070 */
[----:B------:R-:W-:Y:S02]  /*af70*/  IMAD.MOV R4, RZ, RZ, -R4 ;  /* 0x000000ffff047224 */ /* 0x000fe400078e0a04 */
[--C-:B------:R-:W-:Y:S01]  /*af80*/  @!P6 IMAD.IADD R7, R7, 0x1, -R11.reuse ;  /* 0x000000010707e824 */ /* 0x100fe200078e0a0b */
[----:B------:R0:W-:Y:S01]  /*af90*/  STL [R1+0x804], R0 ;  /* 0x0008040001007387 */ /* 0x0001e20000100800 */
[----:B------:R-:W-:Y:S01]  /*afa0*/  IMAD R6, R11, R4, R6 ;  /* 0x000000040b067224 */ /* 0x000fe200078e0206 */
[----:B------:R-:W-:Y:S01]  /*afb0*/  LOP3.LUT R4, R14, 0x1b0, RZ, 0xfc, !PT ;  /* 0x000001b00e047812 */ /* 0x000fe200078efcff */
[----:B------:R-:W-:-:S05]  /*afc0*/  @!P4 IMAD.IADD R17, R17, 0x1, -R11 ;  /* 0x000000011111c824 */ /* 0x000fca00078e0a0b */
[----:B------:R-:W-:Y:S01]  /*afd0*/  ISETP.GT.U32.AND P4, PT, R11, R17, PT ;  /* 0x000000110b00720c */ /* 0x000fe20003f84070 */
[----:B------:R-:W-:Y:S01]  /*afe0*/  @!P0 IMAD.IADD R15, R15, 0x1, -R11 ;  /* 0x000000010f0f8824 */ /* 0x000fe200078e0a0b */
[----:B------:R-:W-:Y:S01]  /*aff0*/  ISETP.GT.U32.AND P0, PT, R11, R6, PT ;  /* 0x000000060b00720c */ /* 0x000fe20003f04070 */
[----:B0-----:R-:W-:Y:S02]  /*b000*/  IMAD.MOV.U32 R0, RZ, RZ, R3 ;  /* 0x000000ffff007224 */ /* 0x001fe400078e0003 */
[----:B------:R-:W-:-:S04]  /*b010*/  IMAD.HI.U32 R3, R13, R18, RZ ;  /* 0x000000120d037227 */ /* 0x000fc800078e00ff */
[----:B------:R-:W-:Y:S02]  /*b020*/  IMAD.MOV R3, RZ, RZ, -R3 ;  /* 0x000000ffff037224 */ /* 0x000fe400078e0a03 */
[----:B------:R-:W-:Y:S01]  /*b030*/  @!P2 IMAD.MOV R0, RZ, RZ, -R0 ;  /* 0x000000ffff00a224 */ /* 0x000fe200078e0a00 */
[----:B------:R-:W-:Y:S01]  /*b040*/  ISETP.GE.AND P2, PT, R10, RZ, PT ;  /* 0x000000ff0a00720c */ /* 0x000fe20003f46270 */
[----:B------:R-:W-:Y:S01]  /*b050*/  IMAD R3, R11, R3, R18 ;  /* 0x000000030b037224 */ /* 0x000fe200078e0212 */
[----:B------:R-:W-:Y:S01]  /*b060*/  IABS R10, R8 ;  /* 0x00000008000a7213 */ /* 0x000fe20000000000 */
[--C-:B------:R-:W-:Y:S01]  /*b070*/  @!P0 IMAD.IADD R6, R6, 0x1, -R11.reuse ;  /* 0x0000000106068824 */ /* 0x100fe200078e0a0b */
[----:B------:R0:W-:Y:S01]  /*b080*/  STL [R1+0x820], R0 ;  /* 0x0008200001007387 */ /* 0x0001e20000100800 */
[----:B------:R-:W-:Y:S01]  /*b090*/  IMAD.HI.U32 R18, R13, R16, RZ ;  /* 0x000000100d127227 */ /* 0x000fe200078e00ff */
[----:B------:R-:W-:Y:S02]  /*b0a0*/  ISETP.GT.U32.AND P6, PT, R11, R3, PT ;  /* 0x000000030b00720c */ /* 0x000fe40003fc4070 */
[----:B------:R-:W-:Y:S01]  /*b0b0*/  ISETP.GE.AND P0, PT, R19, RZ, PT ;  /* 0x000000ff1300720c */ /* 0x000fe20003f06270 */
[----:B------:R-:W-:Y:S01]  /*b0c0*/  IMAD.MOV R18, RZ, RZ, -R18 ;  /* 0x000000ffff127224 */ /* 0x000fe200078e0a12 */
[----:B------:R-:W-:Y:S01]  /*b0d0*/  IABS R19, R4 ;  /* 0x0000000400137213 */ /* 0x000fe20000000000 */
[----:B------:R-:W-:Y:S01]  /*b0e0*/  @!P4 IMAD.IADD R17, R17, 0x1, -R11 ;  /* 0x000000011111c824 */ /* 0x000fe200078e0a0b */
[----:B------:R-:W-:Y:S01]  /*b0f0*/  ISETP.GE.AND P4, PT, R9, RZ, PT ;  /* 0x000000ff0900720c */ /* 0x000fe20003f86270 */
[----:B------:R-:W-:-:S02]  /*b100*/  IMAD R16, R11, R18, R16 ;  /* 0x000000120b107224 */ /* 0x000fc400078e0210 */
[----:B0-----:R-:W-:Y:S02]  /*b110*/  IMAD.MOV.U32 R0, RZ, RZ, R15 ;  /* 0x000000ffff007224 */ /* 0x001fe400078e000f */
[----:B------:R-:W-:-:S04]  /*b120*/  IMAD.HI.U32 R15, R13, R10, RZ ;  /* 0x0000000a0d0f7227 */ /* 0x000fc800078e00ff */
[----:B------:R-:W-:Y:S01]  /*b130*/  @!P6 IMAD.IADD R3, R3, 0x1, -R11 ;  /* 0x000000010303e824 */ /* 0x000fe200078e0a0b */
[C---:B------:R-:W-:Y:S01]  /*b140*/  ISETP.GT.U32.AND P6, PT, R11.reuse, R6, PT ;  /* 0x000000060b00720c */ /* 0x040fe20003fc4070 */
[----:B------:R-:W-:Y:S02]  /*b150*/  IMAD.MOV R15, RZ, RZ, -R15 ;  /* 0x000000ffff0f7224 */ /* 0x000fe400078e0a0f */
[----:B------:R-:W-:Y:S01]  /*b160*/  @!P3 IMAD.MOV R0, RZ, RZ, -R0 ;  /* 0x000000ffff00b224 */ /* 0x000fe200078e0a00 */
[C---:B------:R-:W-:Y:S01]  /*b170*/  ISETP.GT.U32.AND P3, PT, R11.reuse, R3, PT ;  /* 0x000000030b00720c */ /* 0x040fe20003f64070 */
[----:B------:R-:W-:Y:S01]  /*b180*/  @!P1 IMAD.MOV R17, RZ, RZ, -R17 ;  /* 0x000000ffff119224 */ /* 0x000fe200078e0a11 */
[C---:B------:R-:W-:Y:S01]  /*b190*/  ISETP.GT.U32.AND P1, PT, R11.reuse, R16, PT ;  /* 0x000000100b00720c */ /* 0x040fe20003f24070 */
[----:B------:R-:W-:Y:S01]  /*b1a0*/  IMAD R10, R11, R15, R10 ;  /* 0x0000000f0b0a7224 */ /* 0x000fe200078e020a */
[----:B------:R0:W-:Y:S01]  /*b1b0*/  STL [R1+0x54], R0 ;  /* 0x0000540001007387 */ /* 0x0001e20000100800 */
[----:B------:R-:W-:-:S03]  /*b1c0*/  VIADD R9, R12, 0x1ae ;  /* 0x000001ae0c097836 */ /* 0x000fc60000000000 */
[----:B------:R1:W-:Y:S01]  /*b1d0*/  STL [R1+0x50], R17 ;  /* 0x0000501101007387 */ /* 0x0003e20000100800 */
[--C-:B------:R-:W-:Y:S01]  /*b1e0*/  @!P6 IMAD.IADD R6, R6, 0x1, -R11.reuse ;  /* 0x000000010606e824 */ /* 0x100fe200078e0a0b */
[----:B------:R-:W-:Y:S02]  /*b1f0*/  ISETP.GT.U32.AND P6, PT, R11, R10, PT ;  /* 0x0000000a0b00720c */ /* 0x000fe40003fc4070 */
[----:B------:R-:W-:Y:S01]  /*b200*/  IABS R93, R9 ;  /* 0x00000009005d7213 */ /* 0x000fe20000000000 */
[----:B------:R-:W-:Y:S01]  /*b210*/  @!P3 IMAD.IADD R3, R3, 0x1, -R11 ;  /* 0x000000010303b824 */ /* 0x000fe200078e0a0b */
[----:B------:R-:W-:Y:S01]  /*b220*/  ISETP.GE.AND P3, PT, R9, RZ, PT ;  /* 0x000000ff0900720c */ /* 0x000fe20003f66270 */
[----:B0-----:R-:W-:Y:S01]  /*b230*/  IMAD.MOV.U32 R0, RZ, RZ, R7 ;  /* 0x000000ffff007224 */ /* 0x001fe200078e0007 */
[----:B------:R-:W-:Y:S01]  /*b240*/  LOP3.LUT R7, R14, 0x1b2, RZ, 0xfc, !PT ;  /* 0x000001b20e077812 */ /* 0x000fe200078efcff */
[----:B------:R-:W-:Y:S01]  /*b250*/  @!P1 IMAD.IADD R16, R16, 0x1, -R11 ;  /* 0x0000000110109824 */ /* 0x000fe200078e0a0b */
[----:B------:R-:W-:Y:S01]  /*b260*/  ISETP.GE.AND P1, PT, R4, RZ, PT ;  /* 0x000000ff0400720c */ /* 0x000fe20003f26270 */
[----:B------:R-:W-:Y:S01]  /*b270*/  @!P5 IMAD.MOV R0, RZ, RZ, -R0 ;  /* 0x000000ffff00d224 */ /* 0x000fe200078e0a00 */
[----:B------:R-:W-:Y:S01]  /*b280*/  ISETP.GE.AND P5, PT, R8, RZ, PT ;  /* 0x000000ff0800720c */ /* 0x000fe20003fa6270 */
[----:B------:R-:W-:Y:S01]  /*b290*/  IMAD.HI.U32 R8, R13, R19, RZ ;  /* 0x000000130d087227 */ /* 0x000fe200078e00ff */
[----:B------:R-:W-:-:S02]  /*b2a0*/  IABS R18, R7 ;  /* 0x0000000700127213 */ /* 0x000fc40000000000 */
[----:B------:R0:W-:Y:S01]  /*b2b0*/  STL [R1+0x81c], R0 ;  /* 0x00081c0001007387 */ /* 0x0001e20000100800 */
[----:B------:R-:W-:Y:S01]  /*b2c0*/  @!P6 IMAD.IADD R10, R10, 0x1, -R11 ;  /* 0x000000010a0ae824 */ /* 0x000fe200078e0a0b */
[C---:B------:R-:W-:Y:S01]  /*b2d0*/  LOP3.LUT R4, R14.reuse, 0x1b4, RZ, 0xfc, !PT ;  /* 0x000001b40e047812 */ /* 0x040fe200078efcff */
[----:B------:R-:W-:Y:S01]  /*b2e0*/  IMAD.MOV R8, RZ, RZ, -R8 ;  /* 0x000000ffff087224 */ /* 0x000fe200078e0a08 */
[----:B-1----:R-:W-:Y:S01]  /*b2f0*/  LOP3.LUT R17, R14, 0x1ba, RZ, 0xfc, !PT ;  /* 0x000001ba0e117812 */ /* 0x002fe200078efcff */
[----:B------:R-:W-:Y:S01]  /*b300*/  IMAD.HI.U32 R15, R13, R93, RZ ;  /* 0x0000005d0d0f7227 */ /* 0x000fe200078e00ff */
[----:B------:R-:W-:-:S03]  /*b310*/  ISETP.GT.U32.AND P6, PT, R11, R10, PT ;  /* 0x0000000a0b00720c */ /* 0x000fc60003fc4070 */
[----:B------:R-:W-:Y:S02]  /*b320*/  IMAD R19, R11, R8, R19 ;  /* 0x000000080b137224 */ /* 0x000fe400078e0213 */
[----:B0-----:R-:W-:Y:S02]  /*b330*/  IMAD.MOV.U32 R0, RZ, RZ, R6 ;  /* 0x000000ffff007224 */ /* 0x001fe400078e0006 */
[----:B------:R-:W-:-:S04]  /*b340*/  IMAD.HI.U32 R6, R13, R18, RZ ;  /* 0x000000120d067227 */ /* 0x000fc800078e00ff */
[----:B------:R-:W-:Y:S01]  /*b350*/  @!P2 IMAD.MOV R0, RZ, RZ, -R0 ;  /* 0x000000ffff00a224 */ /* 0x000fe200078e0a00 */
[C---:B------:R-:W-:Y:S01]  /*b360*/  ISETP.GT.U32.AND P2, PT, R11.reuse, R16, PT ;  /* 0x000000100b00720c */ /* 0x040fe20003f44070 */
[----:B------:R-:W-:Y:S02]  /*b370*/  IMAD.MOV R6, RZ, RZ, -R6 ;  /* 0x000000ffff067224 */ /* 0x000fe400078e0a06 */
[----:B------:R-:W-:Y:S01]  /*b380*/  @!P6 IMAD.IADD R10, R10, 0x1, -R11 ;  /* 0x000000010a0ae824 */ /* 0x000fe200078e0a0b */
[----:B------:R0:W-:Y:S01]  /*b390*/  STL [R1+0x824], R0 ;  /* 0x0008240001007387 */ /* 0x0001e20000100800 */
[C---:B------:R-:W-:Y:S01]  /*b3a0*/  IMAD R18, R11.reuse, R6, R18 ;  /* 0x000000060b127224 */ /* 0x040fe200078e0212 */
[----:B------:R-:W-:Y:S01]  /*b3b0*/  IABS R6, R17 ;  /* 0x0000001100067213 */ /* 0x000fe20000000000 */
[----:B------:R-:W-:Y:S01]  /*b3c0*/  IMAD.MOV R9, RZ, RZ, -R15 ;  /* 0x000000ffff097224 */ /* 0x000fe200078e0a0f */
[----:B------:R-:W-:Y:S02]  /*b3d0*/  IABS R15, R4 ;  /* 0x00000004000f7213 */ /* 0x000fe40000000000 */
[C---:B------:R-:W-:Y:S01]  /*b3e0*/  ISETP.GT.U32.AND P6, PT, R11.reuse, R18, PT ;  /* 0x000000120b00720c */ /* 0x040fe20003fc4070 */
[C---:B------:R-:W-:Y:S01]  /*b3f0*/  IMAD R93, R11.reuse, R9, R93 ;  /* 0x000000090b5d7224 */ /* 0x040fe200078e025d */
[----:B------:R-:W-:Y:S01]  /*b400*/  LOP3.LUT R9, R14, 0x1c0, RZ, 0xfc, !PT ;  /* 0x000001c00e097812 */ /* 0x000fe200078efcff */
[----:B------:R-:W-:Y:S01]  /*b410*/  @!P2 IMAD.IADD R16, R16, 0x1, -R11 ;  /* 0x000000011010a824 */ /* 0x000fe200078e0a0b */
[----:B------:R-:W-:Y:S01]  /*b420*/  ISETP.GT.U32.AND P2, PT, R11, R19, PT ;  /* 0x000000130b00720c */ /* 0x000fe20003f44070 */
[----:B0-----:R-:W-:Y:S01]  /*b430*/  IMAD.MOV.U32 R0, RZ, RZ, R3 ;  /* 0x000000ffff007224 */ /* 0x001fe200078e0003 */
[----:B------:R-:W-:Y:S01]  /*b440*/  LOP3.LUT R3, R14, 0x1b8, RZ, 0xfc, !PT ;  /* 0x000001b80e037812 */ /* 0x000fe200078efcff */
[----:B------:R-:W-:-:S03]  /*b450*/  IMAD.HI.U32 R20, R13, R15, RZ ;  /* 0x0000000f0d147227 */ /* 0x000fc600078e00ff */
[----:B------:R-:W-:Y:S01]  /*b460*/  IABS R8, R3 ;  /* 0x0000000300087213 */ /* 0x000fe20000000000 */
[----:B------:R-:W-:Y:S01]  /*b470*/  @!P4 IMAD.MOV R0, RZ, RZ, -R0 ;  /* 0x000000ffff00c224 */ /* 0x000fe200078e0a00 */
[----:B------:R-:W-:Y:S01]  /*b480*/  ISETP.GT.U32.AND P4, PT, R11, R93, PT ;  /* 0x0000005d0b00720c */ /* 0x000fe20003f84070 */
[----:B------:R-:W-:Y:S02]  /*b490*/  IMAD.MOV R20, RZ, RZ, -R20 ;  /* 0x000000ffff147224 */ /* 0x000fe400078e0a14 */
[--C-:B------:R-:W-:Y:S01]  /*b4a0*/  @!P6 IMAD.IADD R18, R18, 0x1, -R11.reuse ;  /* 0x000000011212e824 */ /* 0x100fe200078e0a0b */
[----:B------:R0:W-:Y:S01]  /*b4b0*/  STL [R1+0x44], R0 ;  /* 0x0000440001007387 */ /* 0x0001e20000100800 */
[----:B------:R-:W-:Y:S02]  /*b4c0*/  @!P2 IMAD.IADD R19, R19, 0x1, -R11 ;  /* 0x000000011313a824 */ /* 0x000fe400078e0a0b */
[----:B------:R-:W-:Y:S02]  /*b4d0*/  IMAD.MOV.U32 R21, RZ, RZ, R16 ;  /* 0x000000ffff157224 */ /* 0x000fe400078e0010 */
[----:B------:R-:W-:Y:S01]  /*b4e0*/  IMAD.MOV.U32 R16, RZ, RZ, R10 ;  /* 0x000000ffff107224 */ /* 0x000fe200078e000a */
[----:B------:R-:W-:Y:S01]  /*b4f0*/  ISETP.GT.U32.AND P6, PT, R11, R19, PT ;  /* 0x000000130b00720c */ /* 0x000fe20003fc4070 */
[----:B------:R-:W-:-:S04]  /*b500*/  IMAD.HI.U32 R10, R13, R6, RZ ;  /* 0x000000060d0a7227 */ /* 0x000fc800078e00ff */
[----:B0-----:R-:W-:Y:S02]  /*b510*/  IMAD R0, R11, R20, R15 ;  /* 0x000000140b007224 */ /* 0x001fe400078e020f */
[----:B------:R-:W-:-:S04]  /*b520*/  IMAD.HI.U32 R15, R13, R8, RZ ;  /* 0x000000080d0f7227 */ /* 0x000fc800078e00ff */
[----:B------:R-:W-:Y:S01]  /*b530*/  @!P5 IMAD.MOV R16, RZ, RZ, -R16 ;  /* 0x000000ffff10d224 */ /* 0x000fe200078e0a10 */
[C---:B------:R-:W-:Y:S01]  /*b540*/  ISETP.GT.U32.AND P5, PT, R11.reuse, R0, PT ;  /* 0x000000000b00720c */ /* 0x040fe20003fa4070 */
[----:B------:R-:W-:Y:S02]  /*b550*/  IMAD.MOV R15, RZ, RZ, -R15 ;  /* 0x000000ffff0f7224 */ /* 0x000fe400078e0a0f */
[----:B------:R-:W-:Y:S01]  /*b560*/  @!P0 IMAD.MOV R21, RZ, RZ, -R21 ;  /* 0x000000ffff158224 */ /* 0x000fe200078e0a15 */
[----:B------:R-:W-:Y:S01]  /*b570*/  ISETP.GT.U32.AND P0, PT, R11, R18, PT ;  /* 0x000000120b00720c */ /* 0x000fe20003f04070 */
[----:B------:R-:W-:Y:S02]  /*b580*/  IMAD.MOV R10, RZ, RZ, -R10 ;  /* 0x000000ffff0a7224 */ /* 0x000fe400078e0a0a */
[--C-:B------:R-:W-:Y:S01]  /*b590*/  @!P4 IMAD.IADD R93, R93, 0x1, -R11.reuse ;  /* 0x000000015d5dc824 */ /* 0x100fe200078e0a0b */
[----:B------:R-:W-:Y:S01]  /*b5a0*/  ISETP.GE.AND P4, PT, R7, RZ, PT ;  /* 0x000000ff0700720c */ /* 0x000fe20003f86270 */
[----:B------:R-:W-:Y:S01]  /*b5b0*/  IMAD R8, R11, R15, R8 ;  /* 0x0000000f0b087224 */ /* 0x000fe200078e0208 */
[----:B------:R-:W-:Y:S01]  /*b5c0*/  IABS R7, R9 ;  /* 0x0000000900077213 */ /* 0x000fe20000000000 */
[----:B------:R-:W-:Y:S01]  /*b5d0*/  @!P6 IMAD.IADD R19, R19, 0x1, -R11 ;  /* 0x000000011313e824 */ /* 0x000fe200078e0a0b */
[----:B------:R-:W-:Y:S01]  /*b5e0*/  STL [R1+0x40], R21 ;  /* 0x0000401501007387 */ /* 0x000fe20000100800 */
[C---:B------:R-:W-:Y:S01]  /*b5f0*/  IMAD R6, R11.reuse, R10, R6 ;  /* 0x0000000a0b067224 */ /* 0x040fe200078e0206 */
[----:B------:R-:W-:Y:S01]  /*b600*/  ISETP.GT.U32.AND P6, PT, R11, R8, PT ;  /* 0x000000080b00720c */ /* 0x000fe20003fc4070 */
[----:B------:R-:W-:Y:S01]  /*b610*/  IMAD.MOV.U32 R20, RZ, RZ, R19 ;  /* 0x000000ffff147224 */ /* 0x000fe200078e0013 */
[----:B------:R0:W-:Y:S01]  /*b620*/  STL [R1+0x83c], R16 ;  /* 0x00083c1001007387 */ /* 0x0001e20000100800 */
[----:B------:R-:W-:Y:S01]  /*b630*/  IMAD.HI.U32 R10, R13, R7, RZ ;  /* 0x000000070d0a7227 */ /* 0x000fe200078e00ff */
[----:B------:R-:W-:-:S02]  /*b640*/  ISETP.GT.U32.AND P2, PT, R11, R93, PT ;  /* 0x0000005d0b00720c */ /* 0x000fc40003f44070 */
[----:B------:R-:W-:Y:S01]  /*b650*/  LOP3.LUT R15, R14, 0x1c8, RZ, 0xfc, !PT ;  /* 0x000001c80e0f7812 */ /* 0x000fe200078efcff */
[--C-:B------:R-:W-:Y:S01]  /*b660*/  @!P5 IMAD.IADD R0, R0, 0x1, -R11.reuse ;  /* 0x000000010000d824 */ /* 0x100fe200078e0a0b */
[C---:B------:R-:W-:Y:S01]  /*b670*/  ISETP.GT.U32.AND P5, PT, R11.reuse, R6, PT ;  /* 0x000000060b00720c */ /* 0x040fe20003fa4070 */
[----:B------:R-:W-:Y:S02]  /*b680*/  @!P1 IMAD.MOV R20, RZ, RZ, -R20 ;  /* 0x000000ffff149224 */ /* 0x000fe400078e0a14 */
[--C-:B------:R-:W-:Y:S01]  /*b690*/  @!P0 IMAD.IADD R18, R18, 0x1, -R11.reuse ;  /* 0x0000000112128824 */ /* 0x100fe200078e0a0b */
[----:B0-----:R-:W-:Y:S01]  /*b6a0*/  IABS R16, R15 ;  /* 0x0000000f00107213 */ /* 0x001fe20000000000 */
[----:B------:R-:W-:Y:S01]  /*b6b0*/  IMAD.MOV R10, RZ, RZ, -R10 ;  /* 0x000000ffff0a7224 */ /* 0x000fe200078e0a0a */
[----:B------:R0:W-:Y:S01]  /*b6c0*/  STL [R1+0x3c], R20 ;  /* 0x00003c1401007387 */ /* 0x0001e20000100800 */
[----:B------:R-:W-:Y:S01]  /*b6d0*/  @!P6 IMAD.IADD R8, R8, 0x1, -R11 ;  /* 0x000000010808e824 */ /* 0x000fe200078e0a0b */
[C---:B------:R-:W-:Y:S01]  /*b6e0*/  ISETP.GT.U32.AND P6, PT, R11.reuse, R0, PT ;  /* 0x000000000b00720c */ /* 0x040fe20003fc4070 */
[----:B------:R-:W-:Y:S01]  /*b6f0*/  IMAD R7, R11, R10, R7 ;  /* 0x0000000a0b077224 */ /* 0x000fe200078e0207 */
[----:B------:R-:W-:Y:S01]  /*b700*/  ISETP.GE.AND P0, PT, R3, RZ, PT ;  /* 0x000000ff0300720c */ /* 0x000fe20003f06270 */
[--C-:B------:R-:W-:Y:S01]  /*b710*/  @!P2 IMAD.IADD R93, R93, 0x1, -R11.reuse ;  /* 0x000000015d5da824 */ /* 0x100fe200078e0a0b */
        /* <DEDUP_REMOVED lines=8> */
[----:B------:R-:W-:Y:S01]  /*b7a0*/  @!P6 IMAD.IADD R0, R0, 0x1, -R11 ;  /* 0x000000010000e824 */ /* 0x000fe200078e0a0b */
[----:B------:R-:W-:Y:S01]  /*b7b0*/  ISETP.GE.AND P6, PT, R17, RZ, PT ;  /* 0x000000ff1100720c */ /* 0x000fe20003fc6270 */
[----:B------:R-:W-:Y:S01]  /*b7c0*/  @!P4 IMAD.MOV R20, RZ, RZ, -R20 ;  /* 0x000000ffff14c224 */ /* 0x000fe200078e0a14 */
[----:B------:R-:W-:Y:S01]  /*b7d0*/  ISETP.GT.U32.AND P4, PT, R11, R7, PT ;  /* 0x000000070b00720c */ /* 0x000fe20003f84070 */
[----:B------:R-:W-:Y:S01]  /*b7e0*/  IMAD.MOV R17, RZ, RZ, -R19 ;  /* 0x000000ffff117224 */ /* 0x000fe200078e0a13 */
[----:B------:R-:W-:Y:S01]  /*b7f0*/  LOP3.LUT R3, R14, 0x1c2, RZ, 0xfc, !PT ;  /* 0x000001c20e037812 */ /* 0x000fe200078efcff */
[----:B------:R-:W-:Y:S01]  /*b800*/  @!P1 IMAD.IADD R8, R8, 0x1, -R11 ;  /* 0x0000000108089824 */ /* 0x000fe200078e0a0b */
[----:B------:R-:W-:Y:S01]  /*b810*/  ISETP.GE.AND P1, PT, R9, RZ, PT ;  /* 0x000000ff0900720c */ /* 0x000fe20003f26270 */
[----:B------:R-:W-:Y:S01]  /*b820*/  IMAD R9, R11, R17, R16 ;  /* 0x000000110b097224 */ /* 0x000fe200078e0210 */
[----:B------:R-:W-:Y:S01]  /*b830*/  STL [R1+0x38], R20 ;  /* 0x0000381401007387 */ /* 0x000fe20000100800 */
[----:B------:R-:W-:Y:S01]  /*b840*/  IMAD.HI.U32 R16, R13, R25, RZ ;  /* 0x000000190d107227 */ /* 0x000fe200078e00ff */
[----:B------:R-:W-:-:S02]  /*b850*/  IABS R10, R3 ;  /* 0x00000003000a7213 */ /* 0x000fc40000000000 */
[----:B------:R0:W-:Y:S01]  /*b860*/  STL [R1+0x18], R0 ;  /* 0x0000180001007387 */ /* 0x0001e20000100800 */
[--C-:B------:R-:W-:Y:S02]  /*b870*/  @!P5 IMAD.IADD R6, R6, 0x1, -R11.reuse ;  /* 0x000000010606d824 */ /* 0x100fe400078e0a0b */
[----:B------:R-:W-:Y:S02]  /*b880*/  @!P4 IMAD.IADD R7, R7, 0x1, -R11 ;  /* 0x000000010707c824 */ /* 0x000fe400078e0a0b */
[----:B------:R-:W-:Y:S02]  /*b890*/  IMAD.MOV R16, RZ, RZ, -R16 ;  /* 0x000000ffff107224 */ /* 0x000fe400078e0a10 */
[----:B------:R-:W-:Y:S01]  /*b8a0*/  IMAD.HI.U32 R18, R13, R10, RZ ;  /* 0x0000000a0d127227 */ /* 0x000fe200078e00ff */
[----:B------:R-:W-:-:S03]  /*b8b0*/  ISETP.GT.U32.AND P4, PT, R11, R7, PT ;  /* 0x000000070b00720c */ /* 0x000fc60003f84070 */
[----:B0-----:R-:W-:Y:S01]  /*b8c0*/  IMAD.MOV.U32 R0, RZ, RZ, R6 ;  /* 0x000000ffff007224 */ /* 0x001fe200078e0006 */
[C---:B------:R-:W-:Y:S01]  /*b8d0*/  LOP3.LUT R6, R14.reuse, 0x1d0, RZ, 0xfc, !PT ;  /* 0x000001d00e067812 */ /* 0x040fe200078efcff */
[C---:B------:R-:W-:Y:S02]  /*b8e0*/  IMAD R25, R11.reuse, R16, R25 ;  /* 0x000000100b197224 */ /* 0x040fe400078e0219 */
[----:B------:R-:W-:Y:S01]  /*b8f0*/  @!P6 IMAD.MOV R0, RZ, RZ, -R0 ;  /* 0x000000ffff00e224 */ /* 0x000fe200078e0a00 */
[----:B------:R-:W-:Y:S01]  /*b900*/  ISETP.GT.U32.AND P6, PT, R11, R9, PT ;  /* 0x000000090b00720c */ /* 0x000fe20003fc4070 */
[----:B------:R-:W-:Y:S01]  /*b910*/  IMAD.MOV.U32 R20, RZ, RZ, R8 ;  /* 0x000000ffff147224 */ /* 0x000fe200078e0008 */
[----:B------:R-:W-:Y:S01]  /*b920*/  IABS R24, R6 ;  /* 0x0000000600187213 */ /* 0x000fe20000000000 */
[----:B------:R-:W-:Y:S01]  /*b930*/  IMAD.MOV R18, RZ, RZ, -R18 ;  /* 0x000000ffff127224 */ /* 0x000fe200078e0a12 */
[C---:B------:R-:W-:Y:S01]  /*b940*/  LOP3.LUT R8, R14.reuse, 0x1d8, RZ, 0xfc, !PT ;  /* 0x000001d80e087812 */ /* 0x040fe200078efcff */
[----:B------:R-:W-:Y:S01]  /*b950*/  @!P4 IMAD.IADD R7, R7, 0x1, -R11 ;  /* 0x000000010707c824 */ /* 0x000fe200078e0a0b */
[----:B------:R-:W-:Y:S01]  /*b960*/  ISETP.GT.U32.AND P4, PT, R11, R25, PT ;  /* 0x000000190b00720c */ /* 0x000fe20003f84070 */
[----:B------:R-:W-:Y:S01]  /*b970*/  @!P0 IMAD.MOV R20, RZ, RZ, -R20 ;  /* 0x000000ffff148224 */ /* 0x000fe200078e0a14 */
[----:B------:R-:W-:Y:S01]  /*b980*/  ISETP.GE.AND P0, PT, R3, RZ, PT ;  /* 0x000000ff0300720c */ /* 0x000fe20003f06270 */
[----:B------:R-:W-:Y:S01]  /*b990*/  IMAD R10, R11, R18, R10 ;  /* 0x000000120b0a7224 */ /* 0x000fe200078e020a */
[----:B------:R-:W-:-:S02]  /*b9a0*/  LOP3.LUT R3, R14, 0x1d2, RZ, 0xfc, !PT ;  /* 0x000001d20e037812 */ /* 0x000fc400078efcff */
[----:B------:R-:W-:Y:S01]  /*b9b0*/  STL [R1+0x34], R20 ;  /* 0x0000341401007387 */ /* 0x000fe20000100800 */
[--C-:B------:R-:W-:Y:S01]  /*b9c0*/  @!P6 IMAD.IADD R9, R9, 0x1, -R11.reuse ;  /* 0x000000010909e824 */ /* 0x100fe200078e0a0b */
[----:B------:R-:W-:Y:S02]  /*b9d0*/  ISETP.GT.U32.AND P5, PT, R11, R10, PT ;  /* 0x0000000a0b00720c */ /* 0x000fe40003fa4070 */
[----:B------:R0:W-:Y:S01]  /*b9e0*/  STL [R1+0x30], R0 ;  /* 0x0000300001007387 */ /* 0x0001e20000100800 */
[----:B------:R-:W-:Y:S02]  /*b9f0*/  IABS R23, R3 ;  /* 0x0000000300177213 */ /* 0x000fe40000000000 */
[----:B------:R-:W-:Y:S01]  /*ba00*/  @!P4 IMAD.IADD R25, R25, 0x1, -R11 ;  /* 0x000000011919c824 */ /* 0x000fe200078e0a0b */
[----:B------:R-:W-:Y:S02]  /*ba10*/  ISETP.GT.U32.AND P6, PT, R11, R9, PT ;  /* 0x000000090b00720c */ /* 0x000fe40003fc4070 */
[----:B------:R-:W-:-:S02]  /*ba20*/  IABS R22, R8 ;  /* 0x0000000800167213 */ /* 0x000fc40000000000 */
[----:B------:R-:W-:Y:S01]  /*ba30*/  ISETP.GT.U32.AND P4, PT, R11, R25, PT ;  /* 0x000000190b00720c */ /* 0x000fe20003f84070 */
[----:B0-----:R-:W-:Y:S02]  /*ba40*/  IMAD.MOV.U32 R0, RZ, RZ, R7 ;  /* 0x000000ffff007224 */ /* 0x001fe400078e0007 */
[----:B------:R-:W-:-:S04]  /*ba50*/  IMAD.HI.U32 R7, R13, R24, RZ ;  /* 0x000000180d077227 */ /* 0x000fc800078e00ff */
[----:B------:R-:W-:Y:S01]  /*ba60*/  @!P1 IMAD.MOV R0, RZ, RZ, -R0 ;  /* 0x000000ffff009224 */ /* 0x000fe200078e0a00 */
[----:B------:R-:W-:Y:S01]  /*ba70*/  ISETP.GE.AND P1, PT, R15, RZ, PT ;  /* 0x000000ff0f00720c */ /* 0x000fe20003f26270 */
[----:B------:R-:W-:Y:S02]  /*ba80*/  IMAD.MOV R15, RZ, RZ, -R7 ;  /* 0x000000ffff0f7224 */ /* 0x000fe400078e0a07 */
[----:B------:R-:W-:Y:S01]  /*ba90*/  IMAD.HI.U32 R7, R13, R23, RZ ;  /* 0x000000170d077227 */ /* 0x000fe200078e00ff */
[----:B------:R0:W-:Y:S03]  /*baa0*/  STL [R1+0x2c], R0 ;  /* 0x00002c0001007387 */ /* 0x0001e60000100800 */
[----:B------:R-:W-:Y:S02]  /*bab0*/  IMAD R24, R11, R15, R24 ;  /* 0x0000000f0b187224 */ /* 0x000fe400078e0218 */
[----:B------:R-:W-:-:S02]  /*bac0*/  IMAD.MOV R7, RZ, RZ, -R7 ;  /* 0x000000ffff077224 */ /* 0x000fc400078e0a07 */
[--C-:B------:R-:W-:Y:S02]  /*bad0*/  @!P5 IMAD.IADD R10, R10, 0x1, -R11.reuse ;  /* 0x000000010a0ad824 */ /* 0x100fe400078e0a0b */
[----:B------:R-:W-:Y:S01]  /*bae0*/  @!P6 IMAD.IADD R9, R9, 0x1, -R11 ;  /* 0x000000010909e824 */ /* 0x000fe200078e0a0b */
[C---:B------:R-:W-:Y:S01]  /*baf0*/  ISETP.GT.U32.AND P6, PT, R11.reuse, R24, PT ;  /* 0x000000180b00720c */ /* 0x040fe20003fc4070 */
[C---:B------:R-:W-:Y:S01]  /*bb00*/  IMAD R23, R11.reuse, R7, R23 ;  /* 0x000000070b177224 */ /* 0x040fe200078e0217 */
[----:B------:R-:W-:Y:S01]  /*bb10*/  ISETP.GT.U32.AND P5, PT, R11, R10, PT ;  /* 0x0000000a0b00720c */ /* 0x000fe20003fa4070 */
[----:B------:R-:W-:Y:S01]  /*bb20*/  @!P4 IMAD.IADD R25, R25, 0x1, -R11 ;  /* 0x000000011919c824 */ /* 0x000fe200078e0a0b */
[C---:B------:R-:W-:Y:S01]  /*bb30*/  LOP3.LUT R7, R14.reuse, 0x1ea, RZ, 0xfc, !PT ;  /* 0x000001ea0e077812 */ /* 0x040fe200078efcff */
[----:B0-----:R-:W-:Y:S01]  /*bb40*/  IMAD.MOV.U32 R0, RZ, RZ, R9 ;  /* 0x000000ffff007224 */ /* 0x001fe200078e0009 */
[----:B------:R-:W-:Y:S02]  /*bb50*/  ISETP.GT.U32.AND P4, PT, R11, R23, PT ;  /* 0x000000170b00720c */ /* 0x000fe40003f84070 */
[----:B------:R-:W-:Y:S01]  /*bb60*/  LOP3.LUT R9, R14, 0x1da, RZ, 0xfc, !PT ;  /* 0x000001da0e097812 */ /* 0x000fe200078efcff */
[----:B------:R-:W-:Y:S01]  /*bb70*/  @!P1 IMAD.MOV R0, RZ, RZ, -R0 ;  /* 0x000000ffff009224 */ /* 0x000fe200078e0a00 */
[----:B------:R-:W-:-:S02]  /*bb80*/  ISETP.GE.AND P1, PT, R3, RZ, PT ;  /* 0x000000ff0300720c */ /* 0x000fc40003f26270 */
[----:B------:R-:W-:Y:S01]  /*bb90*/  IABS R21, R9 ;  /* 0x0000000900157213 */ /* 0x000fe20000000000 */
[--C-:B------:R-:W-:Y:S01]  /*bba0*/  @!P6 IMAD.IADD R24, R24, 0x1, -R11.reuse ;  /* 0x000000011818e824 */ /* 0x100fe200078e0a0b */
[----:B------:R-:W-:Y:S01]  /*bbb0*/  LOP3.LUT R3, R14, 0x1e8, RZ, 0xfc, !PT ;  /* 0x000001e80e037812 */ /* 0x000fe200078efcff */
[--C-:B------:R-:W-:Y:S01]  /*bbc0*/  @!P5 IMAD.IADD R10, R10, 0x1, -R11.reuse ;  /* 0x000000010a0ad824 */ /* 0x100fe200078e0a0b */
[----:B------:R-:W-:Y:S01]  /*bbd0*/  ISETP.GE.AND P5, PT, R4, RZ, PT ;  /* 0x000000ff0400720c */ /* 0x000fe20003fa6270 */
[----:B------:R-:W-:Y:S01]  /*bbe0*/  IMAD.HI.U32 R4, R13, R22, RZ ;  /* 0x000000160d047227 */ /* 0x000fe200078e00ff */
[----:B------:R-:W-:Y:S02]  /*bbf0*/  ISETP.GT.U32.AND P6, PT, R11, R24, PT ;  /* 0x000000180b00720c */ /* 0x000fe40003fc4070 */
[----:B------:R-:W-:Y:S01]  /*bc00*/  IABS R18, R3 ;  /* 0x0000000300127213 */ /* 0x000fe20000000000 */
[----:B------:R-:W-:Y:S01]  /*bc10*/  @!P4 IMAD.IADD R23, R23, 0x1, -R11 ;  /* 0x000000011717c824 */ /* 0x000fe200078e0a0b */
[----:B------:R-:W-:Y:S01]  /*bc20*/  IABS R17, R7 ;  /* 0x0000000700117213 */ /* 0x000fe20000000000 */
[----:B------:R-:W-:-:S02]  /*bc30*/  IMAD.MOV R4, RZ, RZ, -R4 ;  /* 0x000000ffff047224 */ /* 0x000fc400078e0a04 */
[----:B------:R-:W-:Y:S01]  /*bc40*/  IMAD.HI.U32 R15, R13, R21, RZ ;  /* 0x000000150d0f7227 */ /* 0x000fe200078e00ff */
[----:B------:R-:W-:-:S03]  /*bc50*/  ISETP.GT.U32.AND P4, PT, R11, R23, PT ;  /* 0x000000170b00720c */ /* 0x000fc60003f84070 */
[C---:B------:R-:W-:Y:S01]  /*bc60*/  IMAD R22, R11.reuse, R4, R22 ;  /* 0x000000040b167224 */ /* 0x040fe200078e0216 */
[----:B------:R-:W-:Y:S01]  /*bc70*/  LOP3.LUT R4, R14, 0x1e0, RZ, 0xfc, !PT ;  /* 0x000001e00e047812 */ /* 0x000fe200078efcff */
[----:B------:R-:W-:Y:S02]  /*bc80*/  IMAD.MOV R15, RZ, RZ, -R15 ;  /* 0x000000ffff0f7224 */ /* 0x000fe400078e0a0f */
[----:B------:R-:W-:Y:S01]  /*bc90*/  @!P6 IMAD.IADD R24, R24, 0x1, -R11 ;  /* 0x000000011818e824 */ /* 0x000fe200078e0a0b */
[----:B------:R-:W-:Y:S01]  /*bca0*/  IABS R20, R4 ;  /* 0x0000000400147213 */ /* 0x000fe20000000000 */
[C---:B------:R-:W-:Y:S01]  /*bcb0*/  IMAD R21, R11.reuse, R15, R21 ;  /* 0x0000000f0b157224 */ /* 0x040fe200078e0215 */
[----:B------:R-:W-:Y:S01]  /*bcc0*/  ISETP.GT.U32.AND P6, PT, R11, R22, PT ;  /* 0x000000160b00720c */ /* 0x000fe20003fc4070 */
[----:B------:R-:W-:Y:S02]  /*bcd0*/  IMAD.MOV.U32 R16, RZ, RZ, R10 ;  /* 0x000000ffff107224 */ /* 0x000fe400078e000a */
[----:B------:R-:W-:Y:S01]  /*bce0*/  @!P4 IMAD.IADD R23, R23, 0x1, -R11 ;  /* 0x000000011717c824 */ /* 0x000fe200078e0a0b */
[----:B------:R-:W-:Y:S01]  /*bcf0*/  ISETP.GT.U32.AND P4, PT, R11, R21, PT ;  /* 0x000000150b00720c */ /* 0x000fe20003f84070 */
[----:B------:R-:W-:Y:S01]  /*bd00*/  @!P0 IMAD.MOV R16, RZ, RZ, -R16 ;  /* 0x000000ffff108224 */ /* 0x000fe200078e0a10 */
[----:B------:R-:W-:Y:S01]  /*bd10*/  ISETP.GE.AND P0, PT, R6, RZ, PT ;  /* 0x000000ff0600720c */ /* 0x000fe20003f06270 */
[----:B------:R-:W-:Y:S01]  /*bd20*/  IMAD.HI.U32 R10, R13, R20, RZ ;  /* 0x000000140d0a7227 */ /* 0x000fe200078e00ff */
[----:B------:R-:W-:-:S02]  /*bd30*/  LOP3.LUT R6, R14, 0x1e2, RZ, 0xfc, !PT ;  /* 0x000001e20e067812 */ /* 0x000fc400078efcff */
[----:B------:R-:W-:Y:S01]  /*bd40*/  STL [R1+0x28], R16 ;  /* 0x0000281001007387 */ /* 0x000fe20000100800 */
[----:B------:R-:W-:Y:S01]  /*bd50*/  IMAD.MOV R10, RZ, RZ, -R10 ;  /* 0x000000ffff0a7224 */ /* 0x000fe200078e0a0a */
[----:B------:R-:W-:Y:S01]  /*bd60*/  IABS R19, R6 ;  /* 0x0000000600137213 */ /* 0x000fe20000000000 */
[----:B------:R-:W-:Y:S01]  /*bd70*/  @!P6 IMAD.IADD R22, R22, 0x1, -R11 ;  /* 0x000000011616e824 */ /* 0x000fe200078e0a0b */
[----:B------:R0:W-:Y:S01]  /*bd80*/  STL [R1+0x24], R0 ;  /* 0x0000240001007387 */ /* 0x0001e20000100800 */
[----:B------:R-:W-:Y:S02]  /*bd90*/  IMAD R20, R11, R10, R20 ;  /* 0x0000000a0b147224 */ /* 0x000fe400078e0214 */
[----:B------:R-:W-:-:S03]  /*bda0*/  IMAD.HI.U32 R10, R13, R19, RZ ;  /* 0x000000130d0a7227 */ /* 0x000fc600078e00ff */
[----:B------:R-:W-:Y:S01]  /*bdb0*/  ISETP.GT.U32.AND P6, PT, R11, R20, PT ;  /* 0x000000140b00720c */ /* 0x000fe20003fc4070 */
[----:B------:R-:W-:Y:S01]  /*bdc0*/  @!P4 IMAD.IADD R21, R21, 0x1, -R11 ;  /* 0x000000011515c824 */ /* 0x000fe200078e0a0b */
[C---:B------:R-:W-:Y:S01]  /*bdd0*/  ISETP.GT.U32.AND P4, PT, R11.reuse, R22, PT ;  /* 0x000000160b00720c */ /* 0x040fe20003f84070 */
[----:B------:R-:W-:Y:S01]  /*bde0*/  IMAD.MOV R10, RZ, RZ, -R10 ;  /* 0x000000ffff0a7224 */ /* 0x000fe200078e0a0a */
[C---:B0-----:R-:W-:Y:S01]  /*bdf0*/  LOP3.LUT R0, R14.reuse, 0x1f2, RZ, 0xfc, !PT ;  /* 0x000001f20e007812 */ /* 0x041fe200078efcff */
[----:B------:R-:W-:Y:S02]  /*be00*/  @!P0 IMAD.MOV R24, RZ, RZ, -R24 ;  /* 0x000000ffff188224 */ /* 0x000fe400078e0a18 */
[----:B------:R-:W-:Y:S01]  /*be10*/  IMAD R19, R11, R10, R19 ;  /* 0x0000000a0b137224 */ /* 0x000fe200078e0213 */
[----:B------:R-:W-:Y:S01]  /*be20*/  LOP3.LUT R10, R14, 0x1f0, RZ, 0xfc, !PT ;  /* 0x000001f00e0a7812 */ /* 0x000fe200078efcff */
[----:B------:R-:W-:Y:S01]  /*be30*/  IMAD.HI.U32 R16, R13, R18, RZ ;  /* 0x000000120d107227 */ /* 0x000fe200078e00ff */
[----:B------:R0:W-:Y:S02]  /*be40*/  STL [R1+0x14], R0 ;  /* 0x0000140001007387 */ /* 0x0001e40000100800 */
[C---:B------:R-:W-:Y:S01]  /*be50*/  ISETP.GT.U32.AND P0, PT, R11.reuse, R19, PT ;  /* 0x000000130b00720c */ /* 0x040fe20003f04070 */
[--C-:B------:R-:W-:Y:S01]  /*be60*/  @!P6 IMAD.IADD R20, R20, 0x1, -R11.reuse ;  /* 0x000000011414e824 */ /* 0x100fe200078e0a0b */
[----:B------:R-:W-:Y:S01]  /*be70*/  ISETP.GT.U32.AND P6, PT, R11, R21, PT ;  /* 0x000000150b00720c */ /* 0x000fe20003fc4070 */
[----:B------:R-:W-:Y:S01]  /*be80*/  @!P4 IMAD.IADD R22, R22, 0x1, -R11 ;  /* 0x000000011616c824 */ /* 0x000fe200078e0a0b */
[----:B------:R-:W-:Y:S01]  /*be90*/  ISETP.GE.AND P4, PT, R8, RZ, PT ;  /* 0x000000ff0800720c */ /* 0x000fe20003f86270 */
[----:B------:R-:W-:-:S04]  /*bea0*/  IMAD.HI.U32 R15, R13, R17, RZ ;  /* 0x000000110d0f7227 */ /* 0x000fc800078e00ff */
[----:B------:R-:W-:Y:S02]  /*beb0*/  IMAD.MOV R16, RZ, RZ, -R16 ;  /* 0x000000ffff107224 */ /* 0x000fe400078e0a10 */
[----:B------:R-:W-:Y:S02]  /*bec0*/  IMAD.MOV R15, RZ, RZ, -R15 ;  /* 0x000000ffff0f7224 */ /* 0x000fe400078e0a0f */
[C---:B------:R-:W-:Y:S01]  /*bed0*/  IMAD R18, R11.reuse, R16, R18 ;  /* 0x000000100b127224 */ /* 0x040fe200078e0212 */
[----:B------:R-:W-:Y:S01]  /*bee0*/  IABS R16, R10 ;  /* 0x0000000a00107213 */ /* 0x000fe20000000000 */
[----:B------:R-:W-:Y:S01]  /*bef0*/  @!P5 IMAD.MOV R25, RZ, RZ, -R25 ;  /* 0x000000ffff19d224 */ /* 0x000fe200078e0a19 */
[C---:B------:R-:W-:Y:S01]  /*bf00*/  ISETP.GT.U32.AND P5, PT, R11.reuse, R20, PT ;  /* 0x000000140b00720c */ /* 0x040fe20003fa4070 */
[----:B------:R-:W-:Y:S01]  /*bf10*/  IMAD R17, R11, R15, R17 ;  /* 0x0000000f0b117224 */ /* 0x000fe200078e0211 */
[----:B------:R-:W-:Y:S01]  /*bf20*/  IABS R15, R0 ;  /* 0x00000000000f7213 */ /* 0x000fe20000000000 */
[----:B------:R-:W-:Y:S01]  /*bf30*/  @!P0 IMAD.IADD R19, R19, 0x1, -R11 ;  /* 0x0000000113138824 */ /* 0x000fe200078e0a0b */
[----:B------:R-:W-:Y:S01]  /*bf40*/  ISETP.GE.AND P0, PT, R4, RZ, PT ;  /* 0x000000ff0400720c */ /* 0x000fe20003f06270 */
[----:B------:R-:W-:Y:S01]  /*bf50*/  IMAD.HI.U32 R92, R13, R16, RZ ;  /* 0x000000100d5c7227 */ /* 0x000fe200078e00ff */
[----:B0-----:R-:W-:-:S02]  /*bf60*/  LOP3.LUT R0, R14, 0x1f8, RZ, 0xfc, !PT ;  /* 0x000001f80e007812 */ /* 0x001fc400078efcff */
[----:B------:R-:W-:Y:S01]  /*bf70*/  IABS R4, R63 ;  /* 0x0000003f00047213 */ /* 0x000fe20000000000 */
[--C-:B------:R-:W-:Y:S01]  /*bf80*/  @!P6 IMAD.IADD R21, R21, 0x1, -R11.reuse ;  /* 0x000000011515e824 */ /* 0x100fe200078e0a0b */
[C---:B------:R-:W-:Y:S01]  /*bf90*/  ISETP.GT.U32.AND P6, PT, R11.reuse, R17, PT ;  /* 0x000000110b00720c */ /* 0x040fe20003fc4070 */
[----:B------:R-:W-:Y:S01]  /*bfa0*/  @!P4 IMAD.MOV R22, RZ, RZ, -R22 ;  /* 0x000000ffff16c224 */ /* 0x000fe200078e0a16 */
[----:B------:R-:W-:Y:S01]  /*bfb0*/  ISETP.GT.U32.AND P4, PT, R11, R19, PT ;  /* 0x000000130b00720c */ /* 0x000fe20003f84070 */
[----:B------:R-:W-:Y:S01]  /*bfc0*/  IMAD.HI.U32 R8, R13, R15, RZ ;  /* 0x0000000f0d087227 */ /* 0x000fe200078e00ff */
[----:B------:R0:W-:Y:S03]  /*bfd0*/  STL [R1+0x48], R0 ;  /* 0x0000480001007387 */ /* 0x0001e60000100800 */
[----:B------:R-:W-:Y:S01]  /*bfe0*/  IMAD.MOV R92, RZ, RZ, -R92 ;  /* 0x000000ffff5c7224 */ /* 0x000fe200078e0a5c */
[----:B------:R1:W-:Y:S01]  /*bff0*/  STL [R1+0x4c], R63 ;  /* 0x00004c3f01007387 */ /* 0x0003e20000100800 */
[----:B------:R-:W-:Y:S01]  /*c000*/  @!P5 IMAD.IADD R20, R20, 0x1, -R11 ;  /* 0x000000011414d824 */ /* 0x000fe200078e0a0b */
[----:B------:R-:W-:Y:S01]  /*c010*/  ISETP.GE.AND P5, PT, R9, RZ, PT ;  /* 0x000000ff0900720c */ /* 0x000fe20003fa6270 */
[----:B------:R-:W-:-:S02]  /*c020*/  IMAD.MOV R8, RZ, RZ, -R8 ;  /* 0x000000ffff087224 */ /* 0x000fc400078e0a08 */
[C---:B------:R-:W-:Y:S02]  /*c030*/  IMAD R16, R11.reuse, R92, R16 ;  /* 0x0000005c0b107224 */ /* 0x040fe400078e0210 */
[----:B------:R-:W-:Y:S01]  /*c040*/  @!P1 IMAD.MOV R23, RZ, RZ, -R23 ;  /* 0x000000ffff179224 */ /* 0x000fe200078e0a17 */
[C---:B------:R-:W-:Y:S01]  /*c050*/  ISETP.GT.U32.AND P1, PT, R11.reuse, R18, PT ;  /* 0x000000120b00720c */ /* 0x040fe20003f24070 */
[C---:B------:R-:W-:Y:S02]  /*c060*/  IMAD R15, R11.reuse, R8, R15 ;  /* 0x000000080b0f7224 */ /* 0x040fe400078e020f */
[----:B------:R-:W-:Y:S01]  /*c070*/  @!P0 IMAD.MOV R20, RZ, RZ, -R20 ;  /* 0x000000ffff148224 */ /* 0x000fe200078e0a14 */
[----:B------:R-:W-:Y:S01]  /*c080*/  ISETP.GT.U32.AND P0, PT, R11, R16, PT ;  /* 0x000000100b00720c */ /* 0x000fe20003f04070 */
[--C-:B------:R-:W-:Y:S01]  /*c090*/  @!P6 IMAD.IADD R17, R17, 0x1, -R11.reuse ;  /* 0x000000011111e824 */ /* 0x100fe200078e0a0b */
[----:B------:R-:W2:Y:S01]  /*c0a0*/  LDC.64 R8, c[0x0][0x3a8] ;  /* 0x0000ea00ff087b82 */ /* 0x000ea20000000a00 */
[----:B------:R-:W-:Y:S01]  /*c0b0*/  @!P4 IMAD.IADD R19, R19, 0x1, -R11 ;  /* 0x000000011313c824 */ /* 0x000fe200078e0a0b */
[C---:B------:R-:W-:Y:S01]  /*c0c0*/  ISETP.GT.U32.AND P4, PT, R11.reuse, R15, PT ;  /* 0x0000000f0b00720c */ /* 0x040fe20003f84070 */
[----:B------:R-:W-:Y:S01]  /*c0d0*/  @!P5 IMAD.MOV R21, RZ, RZ, -R21 ;  /* 0x000000ffff15d224 */ /* 0x000fe200078e0a15 */
[----:B------:R-:W-:-:S03]  /*c0e0*/  ISETP.GT.U32.AND P6, PT, R11, R17, PT ;  /* 0x000000110b00720c */ /* 0x000fc60003fc4070 */
[--C-:B------:R-:W-:Y:S01]  /*c0f0*/  @!P1 IMAD.IADD R18, R18, 0x1, -R11.reuse ;  /* 0x0000000112129824 */ /* 0x100fe200078e0a0b */
[----:B------:R-:W-:Y:S02]  /*c100*/  ISETP.GE.AND P1, PT, R6, RZ, PT ;  /* 0x000000ff0600720c */ /* 0x000fe40003f26270 */
[----:B------:R-:W-:Y:S01]  /*c110*/  IABS R6, R0 ;  /* 0x0000000000067213 */ /* 0x000fe20000000000 */
[--C-:B------:R-:W-:Y:S01]  /*c120*/  @!P0 IMAD.IADD R16, R16, 0x1, -R11.reuse ;  /* 0x0000000110108824 */ /* 0x100fe200078e0a0b */
[----:B------:R-:W-:Y:S01]  /*c130*/  ISETP.GT.U32.AND P5, PT, R11, R18, PT ;  /* 0x000000120b00720c */ /* 0x000fe20003fa4070 */
[----:B0-----:R-:W0:Y:S01]  /*c140*/  LDC R0, c[0x0][0x3a0] ;  /* 0x0000e800ff007b82 */ /* 0x001e220000000800 */
[----:B------:R-:W-:Y:S01]  /*c150*/  ISETP.GE.AND P0, PT, R10, RZ, PT ;  /* 0x000000ff0a00720c */ /* 0x000fe20003f06270 */
[----:B------:R-:W-:Y:S01]  /*c160*/  @!P4 IMAD.IADD R15, R15, 0x1, -R11 ;  /* 0x000000010f0fc824 */ /* 0x000fe200078e0a0b */
[----:B------:R-:W-:Y:S01]  /*c170*/  ISETP.GT.U32.AND P4, PT, R11, R16, PT ;  /* 0x000000100b00720c */ /* 0x000fe20003f84070 */
[----:B------:R-:W-:-:S04]  /*c180*/  IMAD.HI.U32 R92, R13, R6, RZ ;  /* 0x000000060d5c7227 */ /* 0x000fc800078e00ff */
[--C-:B------:R-:W-:Y:S01]  /*c190*/  @!P6 IMAD.IADD R17, R17, 0x1, -R11.reuse ;  /* 0x000000011111e824 */ /* 0x100fe200078e0a0b */
[----:B------:R-:W-:Y:S01]  /*c1a0*/  ISETP.GE.AND P6, PT, R7, RZ, PT ;  /* 0x000000ff0700720c */ /* 0x000fe20003fc6270 */
[----:B------:R-:W-:Y:S02]  /*c1b0*/  IMAD.MOV R7, RZ, RZ, -R92 ;  /* 0x000000ffff077224 */ /* 0x000fe400078e0a5c */
[--C-:B------:R-:W-:Y:S01]  /*c1c0*/  @!P5 IMAD.IADD R18, R18, 0x1, -R11.reuse ;  /* 0x000000011212d824 */ /* 0x100fe200078e0a0b */
[----:B------:R-:W-:Y:S01]  /*c1d0*/  ISETP.GE.AND P5, PT, R3, RZ, PT ;  /* 0x000000ff0300720c */ /* 0x000fe20003fa6270 */
[----:B------:R-:W-:Y:S02]  /*c1e0*/  IMAD R6, R11, R7, R6 ;  /* 0x000000070b067224 */ /* 0x000fe400078e0206 */
[----:B------:R-:W-:Y:S02]  /*c1f0*/  @!P4 IMAD.IADD R16, R16, 0x1, -R11 ;  /* 0x000000011010c824 */ /* 0x000fe400078e0a0b */
[----:B------:R-:W-:Y:S01]  /*c200*/  IMAD.HI.U32 R3, R13, R4, RZ ;  /* 0x000000040d037227 */ /* 0x000fe200078e00ff */
[----:B------:R-:W-:-:S03]  /*c210*/  ISETP.GT.U32.AND P4, PT, R11, R6, PT ;  /* 0x000000060b00720c */ /* 0x000fc60003f84070 */
[----:B------:R-:W-:Y:S02]  /*c220*/  IMAD.MOV R3, RZ, RZ, -R3 ;  /* 0x000000ffff037224 */ /* 0x000fe400078e0a03 */
[----:B------:R-:W-:Y:S02]  /*c230*/  @!P6 IMAD.MOV R17, RZ, RZ, -R17 ;  /* 0x000000ffff11e224 */ /* 0x000fe400078e0a11 */
[C---:B------:R-:W-:Y:S02]  /*c240*/  IMAD R4, R11.reuse, R3, R4 ;  /* 0x000000030b047224 */ /* 0x040fe400078e0204 */
[C---:B0-----:R-:W-:Y:S02]  /*c250*/  VIADD R3, R0.reuse, 0xfffffff7 ;  /* 0xfffffff700037836 */ /* 0x041fe40000000000 */
[----:B------:R-:W-:Y:S02]  /*c260*/  VIADD R7, R0, 0xffffffff ;  /* 0xffffffff00077836 */ /* 0x000fe40000000000 */
[----:B------:R-:W-:Y:S01]  /*c270*/  @!P4 IMAD.IADD R6, R6, 0x1, -R11 ;  /* 0x000000010606c824 */ /* 0x000fe200078e0a0b */
[----:B------:R-:W-:Y:S01]  /*c280*/  ISETP.GT.U32.AND P4, PT, R11, R4, PT ;  /* 0x000000040b00720c */ /* 0x000fe20003f84070 */
[----:B------:R-:W-:Y:S01]  /*c290*/  @!P0 IMAD.MOV R16, RZ, RZ, -R16 ;  /* 0x000000ffff108224 */ /* 0x000fe200078e0a10 */
[----:B------:R-:W-:Y:S01]  /*c2a0*/  ISETP.GE.U32.AND P6, PT, R3, 0x7fffffb8, PT ;  /* 0x7fffffb80300780c */ /* 0x000fe20003fc6070 */
[----:B---3--:R-:W-:-:S02]  /*c2b0*/  IMAD R3, R2, UR4, RZ ;  /* 0x0000000402037c24 */ /* 0x008fc4000f8e02ff */
[----:B------:R-:W-:Y:S01]  /*c2c0*/  @!P5 IMAD.MOV R18, RZ, RZ, -R18 ;  /* 0x000000ffff12d224 */ /* 0x000fe200078e0a12 */
[----:B------:R-:W-:Y:S01]  /*c2d0*/  ISETP.GE.U32.AND P5, PT, R7, 0x7fffffc0, PT ;  /* 0x7fffffc00700780c */ /* 0x000fe20003fa6070 */
[C---:B--2---:R-:W-:Y:S02]  /*c2e0*/  IMAD.SHL.U32 R7, R8.reuse, 0x2, RZ ;  /* 0x0000000208077824 */ /* 0x044fe400078e00ff */
[C---:B------:R-:W-:Y:S02]  /*c2f0*/  IMAD R10, R8.reuse, 0x3, RZ ;  /* 0x00000003080a7824 */ /* 0x040fe400078e02ff */
[----:B------:R-:W-:Y:S02]  /*c300*/  IMAD.SHL.U32 R92, R8, 0x4, RZ ;  /* 0x00000004085c7824 */ /* 0x000fe400078e00ff */
[----:B------:R-:W-:Y:S01]  /*c310*/  @!P4 IMAD.IADD R4, R4, 0x1, -R11 ;  /* 0x000000010404c824 */ /* 0x000fe200078e0a0b */
[----:B------:R-:W-:Y:S01]  /*c320*/  ISETP.GT.U32.AND P4, PT, R11, R6, PT ;  /* 0x000000060b00720c */ /* 0x000fe20003f84070 */
[----:B-1----:R-:W-:-:S02]  /*c330*/  IMAD R63, R8, 0x5, RZ ;  /* 0x00000005083f7824 */ /* 0x002fc400078e02ff */
[C---:B------:R-:W-:Y:S01]  /*c340*/  IMAD R64, R8.reuse, 0x7, RZ ;  /* 0x0000000708407824 */ /* 0x040fe200078e02ff */
[----:B------:R-:W-:Y:S01]  /*c350*/  ISETP.GT.U32.AND P0, PT, R11, R4, PT ;  /* 0x000000040b00720c */ /* 0x000fe20003f04070 */
[C---:B------:R-:W-:Y:S02]  /*c360*/  IMAD R65, R8.reuse, 0x9, RZ ;  /* 0x0000000908417824 */ /* 0x040fe400078e02ff */
[C---:B------:R-:W-:Y:S02]  /*c370*/  IMAD R81, R8.reuse, 0xa, RZ ;  /* 0x0000000a08517824 */ /* 0x040fe400078e02ff */
[C---:B------:R-:W-:Y:S02]  /*c380*/  IMAD R66, R8.reuse, 0xb, RZ ;  /* 0x0000000b08427824 */ /* 0x040fe400078e02ff */
[----:B------:R-:W-:Y:S02]  /*c390*/  IMAD R67, R8, 0xc, RZ ;  /* 0x0000000c08437824 */ /* 0x000fe400078e02ff */
[----:B------:R-:W-:Y:S01]  /*c3a0*/  @!P4 IMAD.IADD R6, R6, 0x1, -R11 ;  /* 0x000000010606c824 */ /* 0x000fe200078e0a0b */
[----:B------:R-:W-:Y:S01]  /*c3b0*/  IADD3 R2, P4, PT, R3, UR12, RZ ;  /* 0x0000000c03027c10 */ /* 0x000fe2000ff9e0ff */
[----:B------:R-:W-:-:S02]  /*c3c0*/  IMAD R68, R8, 0xd, RZ ;  /* 0x0000000d08447824 */ /* 0x000fc400078e02ff */
[----:B------:R-:W-:Y:S01]  /*c3d0*/  @!P0 IMAD.IADD R4, R4, 0x1, -R11 ;  /* 0x0000000104048824 */ /* 0x000fe200078e0a0b */
[----:B------:R-:W-:Y:S01]  /*c3e0*/  LEA.HI.X.SX32 R3, R3, UR13, 0x1, P4 ;  /* 0x0000000d03037c11 */ /* 0x000fe2000a0f0eff */
[C---:B------:R-:W-:Y:S01]  /*c3f0*/  IMAD R82, R8.reuse, 0xe, RZ ;  /* 0x0000000e08527824 */ /* 0x040fe200078e02ff */
[----:B------:R-:W-:Y:S01]  /*c400*/  IADD3 R80, P4, PT, R7, R2, RZ ;  /* 0x0000000207507210 */ /* 0x000fe20007f9e0ff */
[C---:B------:R-:W-:Y:S02]  /*c410*/  IMAD R69, R8.reuse, 0xf, RZ ;  /* 0x0000000f08457824 */ /* 0x040fe400078e02ff */
[C---:B------:R-:W-:Y:S02]  /*c420*/  IMAD.SHL.U32 R0, R8.reuse, 0x10, RZ ;  /* 0x0000001008007824 */ /* 0x040fe400078e00ff */
[----:B------:R0:W-:Y:S01]  /*c430*/  STL [R1+0x110], R80 ;  /* 0x0001105001007387 */ /* 0x0001e20000100800 */
[C---:B------:R-:W-:Y:S02]  /*c440*/  IMAD R70, R8.reuse, 0x11, RZ ;  /* 0x0000001108467824 */ /* 0x040fe400078e02ff */
[----:B------:R-:W-:-:S02]  /*c450*/  IMAD R83, R8, 0x12, RZ ;  /* 0x0000001208537824 */ /* 0x000fc400078e02ff */
[C---:B------:R-:W-:Y:S02]  /*c460*/  IMAD R71, R8.reuse, 0x13, RZ ;  /* 0x0000001308477824 */ /* 0x040fe400078e02ff */
[C---:B------:R-:W-:Y:S02]  /*c470*/  IMAD R84, R8.reuse, 0x14, RZ ;  /* 0x0000001408547824 */ /* 0x040fe400078e02ff */
[----:B------:R-:W-:Y:S01]  /*c480*/  IMAD R72, R8, 0x15, RZ ;  /* 0x0000001508487824 */ /* 0x000fe200078e02ff */
[----:B0-----:R-:W-:Y:S01]  /*c490*/  IADD3 R80, P0, PT, R10, R2, RZ ;  /* 0x000000020a507210 */ /* 0x001fe20007f1e0ff */
[C---:B------:R-:W-:Y:S02]  /*c4a0*/  IMAD R85, R8.reuse, 0x16, RZ ;  /* 0x0000001608557824 */ /* 0x040fe400078e02ff */
[C---:B------:R-:W-:Y:S02]  /*c4b0*/  IMAD R73, R8.reuse, 0x17, RZ ;  /* 0x0000001708497824 */ /* 0x040fe400078e02ff */
[----:B------:R0:W-:Y:S01]  /*c4c0*/  STL [R1+0x118], R80 ;  /* 0x0001185001007387 */ /* 0x0001e20000100800 */
[----:B------:R-:W-:-:S02]  /*c4d0*/  IMAD R86, R8, 0x18, RZ ;  /* 0x0000001808567824 */ /* 0x000fc400078e02ff */
[C---:B------:R-:W-:Y:S02]  /*c4e0*/  IMAD R74, R8.reuse, 0x19, RZ ;  /* 0x00000019084a7824 */ /* 0x040fe400078e02ff */
[----:B------:R-:W-:Y:S01]  /*c4f0*/  @!P1 IMAD.MOV R19, RZ, RZ, -R19 ;  /* 0x000000ffff139224 */ /* 0x000fe200078e0a13 */
[----:B------:R-:W-:Y:S01]  /*c500*/  ISETP.GT.U32.AND P1, PT, R11, R15, PT ;  /* 0x0000000f0b00720c */ /* 0x000fe20003f24070 */
[C---:B------:R-:W-:Y:S02]  /*c510*/  IMAD R87, R8.reuse, 0x1a, RZ ;  /* 0x0000001a08577824 */ /* 0x040fe400078e02ff */
[C---:B------:R-:W-:Y:S01]  /*c520*/  IMAD R75, R8.reuse, 0x1b, RZ ;  /* 0x0000001b084b7824 */ /* 0x040fe200078e02ff */
[----:B0-----:R-:W-:Y:S01]  /*c530*/  LEA.HI.X.SX32 R80, R7, R3, 0x1, P4 ;  /* 0x0000000307507211 */ /* 0x001fe200020f0eff */
[----:B------:R-:W-:Y:S01]  /*c540*/  IMAD R76, R8, 0x1d, RZ ;  /* 0x0000001d084c7824 */ /* 0x000fe200078e02ff */
[----:B------:R-:W-:Y:S01]  /*c550*/  IADD3 R7, P4, PT, R92, R2, RZ ;  /* 0x000000025c077210 */ /* 0x000fe20007f9e0ff */
[----:B------:R-:W-:-:S02]  /*c560*/  IMAD R88, R8, 0x1e, RZ ;  /* 0x0000001e08587824 */ /* 0x000fc400078e02ff */
[----:B------:R-:W-:Y:S01]  /*c570*/  STL [R1+0x10c], R80 ;  /* 0x00010c5001007387 */ /* 0x000fe20000100800 */
[C---:B------:R-:W-:Y:S02]  /*c580*/  IMAD R77, R8.reuse, 0x1f, RZ ;  /* 0x0000001f084d7824 */ /* 0x040fe400078e02ff */
[C---:B------:R-:W-:Y:S01]  /*c590*/  IMAD.SHL.U32 R89, R8.reuse, 0x20, RZ ;  /* 0x0000002008597824 */ /* 0x040fe200078e00ff */
[----:B------:R0:W-:Y:S01]  /*c5a0*/  STL [R1+0x120], R7 ;  /* 0x0001200701007387 */ /* 0x0001e20000100800 */
[----:B------:R-:W-:Y:S01]  /*c5b0*/  @!P1 IMAD.IADD R15, R15, 0x1, -R11 ;  /* 0x000000010f0f9824 */ /* 0x000fe200078e0a0b */
[----:B------:R-:W-:Y:S01]  /*c5c0*/  ISETP.NE.U32.AND P1, PT, R5, RZ, PT ;  /* 0x000000ff0500720c */ /* 0x000fe20003f25070 */
[C---:B------:R-:W-:Y:S02]  /*c5d0*/  IMAD R5, R8.reuse, 0x1c, RZ ;  /* 0x0000001c08057824 */ /* 0x040fe400078e02ff */
[C---:B------:R-:W-:Y:S02]  /*c5e0*/  IMAD R78, R8.reuse, 0x21, RZ ;  /* 0x00000021084e7824 */ /* 0x040fe400078e02ff */
[----:B------:R-:W-:-:S02]  /*c5f0*/  IMAD R90, R8, 0x22, RZ ;  /* 0x00000022085a7824 */ /* 0x000fc400078e02ff */
[----:B------:R-:W-:Y:S01]  /*c600*/  IMAD R79, R8, 0x23, RZ ;  /* 0x00000023084f7824 */ /* 0x000fe200078e02ff */
[-C--:B0-----:R-:W-:Y:S01]  /*c610*/  LEA.HI.X.SX32 R7, R10, R3.reuse, 0x1, P0 ;  /* 0x000000030a077211 */ /* 0x081fe200000f0eff */
[C---:B------:R-:W-:Y:S01]  /*c620*/  IMAD R91, R8.reuse, 0x24, RZ ;  /* 0x00000024085b7824 */ /* 0x040fe200078e02ff */
[C---:B------:R-:W-:Y:S01]  /*c630*/  IADD3 R10, P0, PT, R63.reuse, R2, RZ ;  /* 0x000000023f0a7210 */ /* 0x040fe20007f1e0ff */
[----:B------:R-:W-:Y:S02]  /*c640*/  IMAD R80, R8, 0x25, RZ ;  /* 0x0000002508507824 */ /* 0x000fe400078e02ff */
[----:B------:R0:W-:Y:S01]  /*c650*/  STL [R1+0x114], R7 ;  /* 0x0001140701007387 */ /* 0x0001e20000100800 */
[----:B------:R-:W-:-:S03]  /*c660*/  LEA.HI.X.SX32 R63, R63, R3, 0x1, P0 ;  /* 0x000000033f3f7211 */ /* 0x000fc600000f0eff */
[----:B------:R1:W-:Y:S01]  /*c670*/  STL [R1+0x128], R10 ;  /* 0x0001280a01007387 */ /* 0x0003e20000100800 */
[----:B0-----:R-:W-:Y:S01]  /*c680*/  LEA.HI.X.SX32 R7, R92, R3, 0x1, P4 ;  /* 0x000000035c077211 */ /* 0x001fe200020f0eff */
[----:B------:R-:W-:-:S04]  /*c690*/  IMAD R92, R8, 0x6, RZ ;  /* 0x00000006085c7824 */ /* 0x000fc800078e02ff */
[----:B------:R0:W-:Y:S01]  /*c6a0*/  STL [R1+0x11c], R7 ;  /* 0x00011c0701007387 */ /* 0x0001e20000100800 */
[----:B-1----:R-:W-:-:S05]  /*c6b0*/  IADD3 R10, P4, PT, R92, R2, RZ ;  /* 0x000000025c0a7210 */ /* 0x002fca0007f9e0ff */
[----:B------:R1:W-:Y:S01]  /*c6c0*/  STL [R1+0x130], R10 ;  /* 0x0001300a01007387 */ /* 0x0003e20000100800 */
[----:B------:R-:W-:-:S03]  /*c6d0*/  LEA.HI.X.SX32 R92, R92, R3, 0x1, P4 ;  /* 0x000000035c5c7211 */ /* 0x000fc600020f0eff */
[----:B------:R2:W-:Y:S01]  /*c6e0*/  STL [R1+0x124], R63 ;  /* 0x0001243f01007387 */ /* 0x0005e20000100800 */
[C---:B0-----:R-:W-:Y:S02]  /*c6f0*/  IMAD R7, R8.reuse, 0x26, RZ ;  /* 0x0000002608077824 */ /* 0x041fe400078e02ff */
[----:B-1----:R-:W-:Y:S01]  /*c700*/  IMAD.SHL.U32 R10, R8, 0x8, RZ ;  /* 0x00000008080a7824 */ /* 0x002fe200078e00ff */
[----:B--2---:R-:W-:-:S05]  /*c710*/  IADD3 R63, P0, PT, R64, R2, RZ ;  /* 0x00000002403f7210 */ /* 0x004fca0007f1e0ff */
[----:B------:R0:W-:Y:S01]  /*c720*/  STL [R1+0x138], R63 ;  /* 0x0001383f01007387 */ /* 0x0001e20000100800 */
[----:B------:R-:W-:-:S03]  /*c730*/  LEA.HI.X.SX32 R64, R64, R3, 0x1, P0 ;  /* 0x0000000340407211 */ /* 0x000fc600000f0eff */
[----:B0-----:R0:W5:Y:S04]  /*c740*/  LDL.LU R63, [R1+0xd4c] ;  /* 0x000d4c00013f7983 */ /* 0x0011680000300800 */
[----:B------:R1:W-:Y:S02]  /*c750*/  STL [R1+0x12c], R92 ;  /* 0x00012c5c01007387 */ /* 0x0003e40000100800 */
[----:B-1----:R-:W-:-:S05]  /*c760*/  IADD3 R92, P4, PT, R10, R2, RZ ;  /* 0x000000020a5c7210 */ /* 0x002fca0007f9e0ff */
[----:B------:R1:W-:Y:S01]  /*c770*/  STL [R1+0x140], R92 ;  /* 0x0001405c01007387 */ /* 0x0003e20000100800 */
[----:B------:R-:W-:-:S03]  /*c780*/  LEA.HI.X.SX32 R10, R10, R3, 0x1, P4 ;  /* 0x000000030a0a7211 */ /* 0x000fc600020f0eff */
[----:B------:R2:W-:Y:S01]  /*c790*/  STL [R1+0x134], R64 ;  /* 0x0001344001007387 */ /* 0x0005e20000100800 */
[----:B-1----:R-:W-:Y:S01]  /*c7a0*/  IMAD R92, R8, 0x27, RZ ;  /* 0x00000027085c7824 */ /* 0x002fe200078e02ff */
[----:B--2---:R-:W-:-:S05]  /*c7b0*/  IADD3 R64, P0, PT, R65, R2, RZ ;  /* 0x0000000241407210 */ /* 0x004fca0007f1e0ff */
[----:B------:R1:W-:Y:S01]  /*c7c0*/  STL [R1+0x148], R64 ;  /* 0x0001484001007387 */ /* 0x0003e20000100800 */
[----:B------:R-:W-:-:S03]  /*c7d0*/  LEA.HI.X.SX32 R65, R65, R3, 0x1, P0 ;  /* 0x0000000341417211 */ /* 0x000fc600000f0eff */
[----:B-1----:R0:W5:Y:S04]  /*c7e0*/  LDL.LU R64, [R1+0xd48] ;  /* 0x000d480001407983 */ /* 0x0021680000300800 */
        /* <DEDUP_REMOVED lines=141> */
[----:B-1----:R-:W-:-:S04]  /*d0c0*/  IADD3 R91, P4, PT, R7, R2, RZ ;  /* 0x00000002075b7210 */ /* 0x002fc80007f9e0ff */
[----:B------:R-:W-:Y:S01]  /*d0d0*/  LEA.HI.X.SX32 R7, R7, R3, 0x1, P4 ;  /* 0x0000000307077211 */ /* 0x000fe200020f0eff */
[----:B------:R1:W-:Y:S04]  /*d0e0*/  STL [R1+0xa38], R91 ;  /* 0x000a385b01007387 */ /* 0x0003e80000100800 */
[----:B------:R2:W-:Y:S01]  /*d0f0*/  STL [R1+0xa2c], R80 ;  /* 0x000a2c5001007387 */ /* 0x0005e20000100800 */
[----:B-1----:R-:W-:Y:S01]  /*d100*/  IMAD R91, R8, 0x36, RZ ;  /* 0x00000036085b7824 */ /* 0x002fe200078e02ff */
[----:B--2---:R-:W-:-:S05]  /*d110*/  IADD3 R80, P0, PT, R92, R2, RZ ;  /* 0x000000025c507210 */ /* 0x004fca0007f1e0ff */
[----:B------:R1:W-:Y:S04]  /*d120*/  STL [R1+0xa40], R80 ;  /* 0x000a405001007387 */ /* 0x0003e80000100800 */
[----:B------:R2:W-:Y:S01]  /*d130*/  STL [R1+0xa34], R7 ;  /* 0x000a340701007387 */ /* 0x0005e20000100800 */
[----:B-1----:R-:W-:Y:S01]  /*d140*/  IADD3 R80, P4, PT, R10, R2, RZ ;  /* 0x000000020a507210 */ /* 0x002fe20007f9e0ff */
[----:B--2---:R-:W-:-:S04]  /*d150*/  IMAD R7, R8, 0x37, RZ ;  /* 0x0000003708077824 */ /* 0x004fc800078e02ff */
[----:B------:R1:W-:Y:S01]  /*d160*/  STL [R1+0xa48], R80 ;  /* 0x000a485001007387 */ /* 0x0003e20000100800 */
[-C--:B------:R-:W-:Y:S02]  /*d170*/  LEA.HI.X.SX32 R10, R10, R3.reuse, 0x1, P4 ;  /* 0x000000030a0a7211 */ /* 0x080fe400020f0eff */
[----:B-1----:R-:W-:Y:S01]  /*d180*/  LEA.HI.X.SX32 R80, R92, R3, 0x1, P0 ;  /* 0x000000035c507211 */ /* 0x002fe200000f0eff */
[----:B------:R-:W-:-:S04]  /*d190*/  IMAD R92, R8, 0x2a, RZ ;  /* 0x0000002a085c7824 */ /* 0x000fc800078e02ff */
        /* <DEDUP_REMOVED lines=62> */
[----:B------:R1:W-:Y:S04]  /*d580*/  STL [R1+0xab0], R88 ;  /* 0x000ab05801007387 */ /* 0x0003e80000100800 */
[----:B-1----:R0:W5:Y:S04]  /*d590*/  LDL.LU R88, [R1+0xce8] ;  /* 0x000ce80001587983 */ /* 0x0021680000300800 */
[----:B------:R1:W-:Y:S01]  /*d5a0*/  STL [R1+0xaa4], R89 ;  /* 0x000aa45901007387 */ /* 0x0003e20000100800 */
[----:B------:R-:W-:Y:S02]  /*d5b0*/  LEA.HI.X.SX32 R90, R90, R3, 0x1, P0 ;  /* 0x000000035a5a7211 */ /* 0x000fe400000f0eff */
[----:B-1----:R-:W-:-:S05]  /*d5c0*/  IADD3 R89, P4, PT, R91, R2, RZ ;  /* 0x000000025b597210 */ /* 0x002fca0007f9e0ff */
[----:B------:R1:W-:Y:S02]  /*d5d0*/  STL [R1+0xab8], R89 ;  /* 0x000ab85901007387 */ /* 0x0003e40000100800 */
[----:B-1----:R-:W-:Y:S01]  /*d5e0*/  IMAD R89, R8, 0x3e, RZ ;  /* 0x0000003e08597824 */ /* 0x002fe200078e02ff */
[----:B------:R-:W-:-:S05]  /*d5f0*/  LEA.HI.X.SX32 R91, R91, R3, 0x1, P4 ;  /* 0x000000035b5b7211 */ /* 0x000fca00020f0eff */
[----:B------:R0:W5:Y:S04]  /*d600*/  LDL.LU R89, [R1+0xce4] ;  /* 0x000ce40001597983 */ /* 0x0001680000300800 */
[----:B------:R1:W-:Y:S02]  /*d610*/  STL [R1+0xaac], R90 ;  /* 0x000aac5a01007387 */ /* 0x0003e40000100800 */
[----:B-1----:R-:W-:-:S05]  /*d620*/  IADD3 R90, P0, PT, R7, R2, RZ ;  /* 0x00000002075a7210 */ /* 0x002fca0007f1e0ff */
[----:B------:R1:W-:Y:S01]  /*d630*/  STL [R1+0xac0], R90 ;  /* 0x000ac05a01007387 */ /* 0x0003e20000100800 */
[----:B------:R-:W-:-:S03]  /*d640*/  LEA.HI.X.SX32 R7, R7, R3, 0x1, P0 ;  /* 0x0000000307077211 */ /* 0x000fc600000f0eff */
[----:B-1----:R0:W5:Y:S01]  /*d650*/  LDL.LU R90, [R1+0xce0] ;  /* 0x000ce000015a7983 */ /* 0x0021620000300800 */
[----:B------:R-:W-:-:S03]  /*d660*/  USHF.L.U32 UR4, UR7, 0x15, URZ ;  /* 0x0000001507047899 */ /* 0x000fc600080006ff */
[----:B------:R1:W-:Y:S02]  /*d670*/  STL [R1+0xab4], R91 ;  /* 0x000ab45b01007387 */ /* 0x0003e40000100800 */
[----:B-1----:R-:W-:-:S04]  /*d680*/  IADD3 R91, P4, PT, R10, R2, RZ ;  /* 0x000000020a5b7210 */ /* 0x002fc80007f9e0ff */
[----:B------:R-:W-:Y:S01]  /*d690*/  LEA.HI.X.SX32 R10, R10, R3, 0x1, P4 ;  /* 0x000000030a0a7211 */ /* 0x000fe200020f0eff */
[----:B------:R1:W-:Y:S04]  /*d6a0*/  STL [R1+0xac8], R91 ;  /* 0x000ac85b01007387 */ /* 0x0003e80000100800 */
[----:B------:R2:W-:Y:S01]  /*d6b0*/  STL [R1+0xabc], R7 ;  /* 0x000abc0701007387 */ /* 0x0005e20000100800 */
[-C--:B-1----:R-:W-:Y:S02]  /*d6c0*/  IADD3 R91, P0, PT, R92, R2.reuse, RZ ;  /* 0x000000025c5b7210 */ /* 0x082fe40007f1e0ff */
[----:B--2---:R-:W-:-:S03]  /*d6d0*/  IADD3 R7, P4, PT, R0, R2, RZ ;  /* 0x0000000200077210 */ /* 0x004fc60007f9e0ff */
[----:B------:R1:W-:Y:S04]  /*d6e0*/  STL [R1+0xad0], R91 ;  /* 0x000ad05b01007387 */ /* 0x0003e80000100800 */
[----:B------:R2:W-:Y:S04]  /*d6f0*/  STL [R1+0xac4], R10 ;  /* 0x000ac40a01007387 */ /* 0x0005e80000100800 */
[----:B------:R3:W-:Y:S01]  /*d700*/  STL [R1+0xad8], R7 ;  /* 0x000ad80701007387 */ /* 0x0007e20000100800 */
[-C--:B-1----:R-:W-:Y:S01]  /*d710*/  LEA.HI.X.SX32 R91, R92, R3.reuse, 0x1, P0 ;  /* 0x000000035c5b7211 */ /* 0x082fe200000f0eff */
[----:B------:R-:W-:Y:S01]  /*d720*/  IMAD R92, R8, 0x3b, RZ ;  /* 0x0000003b085c7824 */ /* 0x000fe200078e02ff */
[----:B------:R-:W-:Y:S01]  /*d730*/  LEA.HI.X.SX32 R0, R0, R3, 0x1, P4 ;  /* 0x0000000300007211 */ /* 0x000fe200020f0eff */
[----:B--2---:R-:W-:-:S02]  /*d740*/  IMAD R10, R8, 0x3c, RZ ;  /* 0x0000003c080a7824 */ /* 0x004fc400078e02ff */
[----:B------:R1:W-:Y:S01]  /*d750*/  STL [R1+0xacc], R91 ;  /* 0x000acc5b01007387 */ /* 0x0003e20000100800 */
[----:B---3--:R-:W2:Y:S01]  /*d760*/  S2R R7, SR_TID.X ;  /* 0x0000000000077919 */ /* 0x008ea20000002100 */
[----:B-1----:R-:W-:-:S05]  /*d770*/  IADD3 R91, P0, PT, R92, R2, RZ ;  /* 0x000000025c5b7210 */ /* 0x002fca0007f1e0ff */
[----:B------:R1:W-:Y:S01]  /*d780*/  STL [R1+0xae0], R91 ;  /* 0x000ae05b01007387 */ /* 0x0003e20000100800 */
[----:B------:R-:W-:-:S03]  /*d790*/  LEA.HI.X.SX32 R92, R92, R3, 0x1, P0 ;  /* 0x000000035c5c7211 */ /* 0x000fc600000f0eff */
[----:B-1----:R0:W5:Y:S04]  /*d7a0*/  LDL.LU R91, [R1+0xcdc] ;  /* 0x000cdc00015b7983 */ /* 0x0021680000300800 */
[----:B------:R1:W-:Y:S01]  /*d7b0*/  STL [R1+0xad4], R0 ;  /* 0x000ad40001007387 */ /* 0x0003e20000100800 */
[----:B--2---:R-:W-:Y:S02]  /*d7c0*/  LOP3.LUT R7, R7, 0x3f, RZ, 0xc0, !PT ;  /* 0x0000003f07077812 */ /* 0x004fe400078ec0ff */
[----:B-1----:R-:W-:-:S05]  /*d7d0*/  IADD3 R0, P4, PT, R10, R2, RZ ;  /* 0x000000020a007210 */ /* 0x002fca0007f9e0ff */
[----:B------:R1:W-:Y:S04]  /*d7e0*/  STL [R1+0xae8], R0 ;  /* 0x000ae80001007387 */ /* 0x0003e80000100800 */
[----:B-1----:R0:W5:Y:S01]  /*d7f0*/  LDL.LU R0, [R1+0xcd8] ;  /* 0x000cd80001007983 */ /* 0x0021620000300800 */
[----:B------:R-:W-:Y:S01]  /*d800*/  LEA.HI.X.SX32 R10, R10, R3, 0x1, P4 ;  /* 0x000000030a0a7211 */ /* 0x000fe200020f0eff */
[----:B------:R-:W-:Y:S01]  /*d810*/  IMAD R7, R7, R9, RZ ;  /* 0x0000000907077224 */ /* 0x000fe200078e02ff */
[----:B------:R-:W-:Y:S01]  /*d820*/  ULOP3.LUT UR4, UR4, 0x600000, URZ, 0xc0, !UPT ;  /* 0x0060000004047892 */ /* 0x000fe2000f8ec0ff */
[----:B------:R1:W-:Y:S01]  /*d830*/  STL [R1+0xadc], R92 ;  /* 0x000adc5c01007387 */ /* 0x0003e20000100800 */
[----:B------:R-:W-:Y:S01]  /*d840*/  UIADD3 UR11, UPT, UPT, UR9, 0x14000, URZ ;  /* 0x00014000090b7890 */ /* 0x000fe2000fffe0ff */
[----:B-1----:R-:W-:-:S04]  /*d850*/  IADD3 R92, P0, PT, R5, R2, RZ ;  /* 0x00000002055c7210 */ /* 0x002fc80007f1e0ff */
[----:B------:R-:W-:Y:S01]  /*d860*/  LEA.HI.X.SX32 R5, R5, R3, 0x1, P0 ;  /* 0x0000000305057211 */ /* 0x000fe200000f0eff */
[----:B------:R1:W-:Y:S04]  /*d870*/  STL [R1+0xaf0], R92 ;  /* 0x000af05c01007387 */ /* 0x0003e80000100800 */
[----:B------:R2:W-:Y:S04]  /*d880*/  STL [R1+0xae4], R10 ;  /* 0x000ae40a01007387 */ /* 0x0005e80000100800 */
[----:B------:R3:W-:Y:S01]  /*d890*/  STL [R1+0xaec], R5 ;  /* 0x000aec0501007387 */ /* 0x0007e20000100800 */
[----:B-1----:R-:W-:Y:S01]  /*d8a0*/  IMAD R92, R8, 0x3e, RZ ;  /* 0x0000003e085c7824 */ /* 0x002fe200078e02ff */
[----:B--2---:R-:W-:-:S04]  /*d8b0*/  IADD3 R10, P4, PT, R7, UR14, RZ ;  /* 0x0000000e070a7c10 */ /* 0x004fc8000ff9e0ff */
[----:B------:R-:W-:Y:S01]  /*d8c0*/  IADD3 R92, P0, PT, R92, R2, RZ ;  /* 0x000000025c5c7210 */ /* 0x000fe20007f1e0ff */
[----:B---3--:R0:W5:Y:S01]  /*d8d0*/  LDL.LU R5, [R1+0xcd4] ;  /* 0x000cd40001057983 */ /* 0x0081620000300800 */
[----:B------:R-:W-:Y:S01]  /*d8e0*/  LEA.HI.X.SX32 R7, R7, UR15, 0x1, P4 ;  /* 0x0000000f07077c11 */ /* 0x000fe2000a0f0eff */
[----:B------:R-:W-:Y:S02]  /*d8f0*/  UIADD3 UR10, UPT, UPT, UR8, UR4, URZ ;  /* 0x00000004080a7290 */ /* 0x000fe4000fffe0ff */
[----:B------:R0:W-:Y:S01]  /*d900*/  STL [R1+0xaf8], R92 ;  /* 0x000af85c01007387 */ /* 0x0001e20000100800 */
[----:B------:R-:W-:Y:S01]  /*d910*/  UMOV UR6, 0x1 ;  /* 0x0000000100067882 */ /* 0x000fe20000000000 */
[----:B------:R-:W-:Y:S08]  /*d920*/  BRA.U UP0, `(.L_x_5) ;  /* 0x0000000100187547 */ /* 0x000ff0000b800000 */
[----:B------:R-:W-:Y:S01]  /*d930*/  ELECT P4, URZ, PT ;  /* 0x0000000000ff782f */ /* 0x000fe20003880000 */
[----:B0-----:R-:W-:Y:S01]  /*d940*/  IMAD.MOV.U32 R92, RZ, RZ, 0x1 ;  /* 0x00000001ff5c7424 */ /* 0x001fe200078e00ff */
[----:B------:R-:W-:Y:S01]  /*d950*/  UMOV UR4, 0x40 ;  /* 0x0000004000047882 */ /* 0x000fe20000000000 */
[----:B------:R-:W-:Y:S01]  /*d960*/  UVIRTCOUNT.DEALLOC.SMPOOL 0x80 ;  /* 0x000000800000784c */ /* 0x000fe20000000000 */
[----:B------:R-:W-:-:S09]  /*d970*/  ULEA UR4, UR5, UR4, 0x18 ;  /* 0x0000000405047291 */ /* 0x000fd2000f8ec0ff */
[----:B------:R1:W-:Y:S03]  /*d980*/  @P4 STS.U8 [UR4], R92 ;  /* 0x0000005cff004988 */ /* 0x0003e60008000004 */
.L_x_5:
[----:B01----:R-:W-:Y:S01]  /*d990*/  IMAD R92, R8, 0x3e, RZ ;  /* 0x0000003e085c7824 */ /* 0x003fe200078e02ff */
[----:B------:R-:W-:Y:S01]  /*d9a0*/  STTM.x64 tmem[UR10], RZ ;  /* 0x000000ff000079ed */ /* 0x000fe2000834000a */
[----:B------:R-:W-:Y:S01]  /*d9b0*/  VOTEU.ALL UP1, P1 ;  /* 0x0000000000ff7886 */ /* 0x000fe20000820000 */
[----:B------:R-:W-:Y:S01]  /*d9c0*/  VOTEU.ALL UP2, P1 ;  /* 0x0000000000ff7886 */ /* 0x000fe20000840000 */
[----:B------:R-:W0:Y:S01]  /*d9d0*/  LDCU.64 UR22, c[0x0][0x358] ;  /* 0x00006b00ff1677ac */ /* 0x000e220008000a00 */
[----:B------:R-:W-:Y:S01]  /*d9e0*/  LEA.HI.X.SX32 R92, R92, R3, 0x1, P0 ;  /* 0x000000035c5c7211 */ /* 0x000fe200000f0eff */
[----:B------:R-:W-:Y:S01]  /*d9f0*/  STTM.x64 tmem[UR10+0x40], RZ ;  /* 0x000040ff000079ed */ /* 0x000fe2000834000a */
[----:B------:R-:W-:Y:S01]  /*da00*/  STTM.x64 tmem[UR10+0x80], RZ ;  /* 0x000080ff000079ed */ /* 0x000fe2000834000a */
[----:B------:R-:W1:Y:S02]  /*da10*/  LDCU UR12, c[0x0][0x3b0] ;  /* 0x00007600ff0c77ac */ /* 0x000e640008000800 */
[----:B------:R2:W-:Y:S01]  /*da20*/  STL [R1+0xaf4], R92 ;  /* 0x000af45c01007387 */ /* 0x0005e20000100800 */
[----:B------:R-:W3:Y:S01]  /*da30*/  LDCU UR24, c[0x0][0x3b0] ;  /* 0x00007600ff1877ac */ /* 0x000ee20008000800 */
[----:B------:R-:W-:Y:S01]  /*da40*/  STTM.x64 tmem[UR10+0xc0], RZ ;  /* 0x0000c0ff000079ed */ /* 0x000fe2000834000a */
[----:B------:R-:W-:Y:S01]  /*da50*/  STTM.x64 tmem[UR10+0x100], RZ ;  /* 0x000100ff000079ed */ /* 0x000fe2000834000a */
[----:B------:R-:W-:Y:S01]  /*da60*/  STTM.x64 tmem[UR10+0x140], RZ ;  /* 0x000140ff000079ed */ /* 0x000fe2000834000a */
[----:B------:R-:W4:Y:S01]  /*da70*/  LDCU UR26, c[0x0][0x3b0] ;  /* 0x00007600ff1a77ac */ /* 0x000f220008000800 */
[----:B--2---:R-:W-:Y:S01]  /*da80*/  IADD3 R92, P4, PT, R2, R8, RZ ;  /* 0x00000008025c7210 */ /* 0x004fe20007f9e0ff */
[----:B------:R-:W-:Y:S01]  /*da90*/  STTM.x64 tmem[UR10+0x180], RZ ;  /* 0x000180ff000079ed */ /* 0x000fe2000834000a */
[----:B------:R-:W-:Y:S01]  /*daa0*/  STTM.x64 tmem[UR10+0x1c0], RZ ;  /* 0x0001c0ff000079ed */ /* 0x000fe2000834000a */
[----:B------:R-:W2:Y:S01]  /*dab0*/  FENCE.VIEW.ASYNC.T ;  /* 0x00000000000073c6 */ /* 0x000ea20000000200 */
[----:B------:R-:W0:Y:S01]  /*dac0*/  LDCU UR28, c[0x0][0x3b0] ;  /* 0x00007600ff1c77ac */ /* 0x000e220008000800 */
[----:B------:R1:W-:Y:S01]  /*dad0*/  STL [R1+0x108], R92 ;  /* 0x0001085c01007387 */ /* 0x0003e20000100800 */
[----:B------:R-:W0:Y:S03]  /*dae0*/  LDCU UR20, c[0x0][0x3b0] ;  /* 0x00007600ff1477ac */ /* 0x000e260008000800 */
[----:B-----5:R0:W-:Y:S01]  /*daf0*/  STL.64 [R1+0x11c8], R84 ;  /* 0x0011c85401007387 */ /* 0x0201e20000100a00 */
[----:B------:R-:W0:Y:S03]  /*db00*/  LDCU UR32, c[0x0][0x3b0] ;  /* 0x00007600ff2077ac */ /* 0x000e260008000800 */
[----:B------:R-:W-:Y:S01]  /*db10*/  STL.64 [R1+0x11c0], R82 ;  /* 0x0011c05201007387 */ /* 0x000fe20000100a00 */
[----:B------:R-:W-:-:S04]  /*db20*/  @!UP1 UIADD3 UR4, UPT, UPT, -UR6, 0x100000, URZ ;  /* 0x0010000006049890 */ /* 0x000fc8000fffe1ff */
[----:B------:R-:W-:Y:S02]  /*db30*/  @!UP1 USHF.L.U32 UR5, UR4, 0xb, URZ ;  /* 0x0000000b04059899 */ /* 0x000fe400080006ff */
[----:B------:R-:W-:Y:S01]  /*db40*/  @!UP1 USHF.L.U32 UR4, UR4, 0x1, URZ ;  /* 0x0000000104049899 */ /* 0x000fe200080006ff */
[----:B-1----:R-:W0:Y:S01]  /*db50*/  LDC R92, c[0x0][0x3a0] ;  /* 0x0000e800ff5c7b82 */ /* 0x002e220000000800 */
[----:B------:R-:W1:Y:S01]  /*db60*/  LDCU UR30, c[0x0][0x3b0] ;  /* 0x00007600ff1e77ac */ /* 0x000e620008000800 */
[----:B------:R-:W-:Y:S01]  /*db70*/  STL [R1+0x11b8], R80 ;  /* 0x0011b85001007387 */ /* 0x000fe20000100800 */
[----:B------:R-:W0:Y:S05]  /*db80*/  LDCU UR34, c[0x0][0x3b0] ;  /* 0x00007600ff2277ac */ /* 0x000e2a0008000800 */
[----:B--2---:R-:W-:Y:S06]  /*db90*/  BAR.SYNC.DEFER_BLOCKING 0x0 ;  /* 0x0000000000007b1d */ /* 0x004fec0000010000 */
[----:B------:R-:W2:Y:S01]  /*dba0*/  LDCU UR36, c[0x0][0x3b0] ;  /* 0x00007600ff2477ac */ /* 0x000ea20008000800 */
[----:B------:R-:W-:Y:S01]  /*dbb0*/  STL.64 [R1+0x11b0], R78 ;  /* 0x0011b04e01007387 */ /* 0x000fe20000100a00 */
[----:B------:R-:W0:Y:S03]  /*dbc0*/  LDCU UR38, c[0x0][0x3b0] ;  /* 0x00007600ff2677ac */ /* 0x000e260008000800 */
[----:B------:R-:W-:Y:S01]  /*dbd0*/  STL.64 [R1+0x11a8], R76 ;  /* 0x0011a84c01007387 */ /* 0x000fe20000100a00 */
[----:B------:R-:W0:Y:S03]  /*dbe0*/  LDCU UR42, c[0x0][0x3b0] ;  /* 0x00007600ff2a77ac */ /* 0x000e260008000800 */
[----:B------:R-:W-:Y:S01]  /*dbf0*/  STL.64 [R1+0x11a0], R74 ;  /* 0x0011a04a01007387 */ /* 0x000fe20000100a00 */
[C---:B0-----:R-:W-:Y:S01]  /*dc00*/  VIADD R85, R92.reuse, 0xffffffef ;  /* 0xffffffef5c557836 */ /* 0x041fe20000000000 */
[----:B------:R-:W0:Y:S02]  /*dc10*/  LDCU UR44, c[0x0][0x3b0] ;  /* 0x00007600ff2c77ac */ /* 0x000e240008000800 */
[----:B------:R-:W-:Y:S01]  /*dc20*/  STL.64 [R1+0x1198], R72 ;  /* 0x0011984801007387 */ /* 0x000fe20000100a00 */
[----:B------:R-:W-:Y:S01]  /*dc30*/  VIADD R92, R92, 0xffffffe7 ;  /* 0xffffffe75c5c7836 */ /* 0x000fe20000000000 */
[----:B------:R-:W-:-:S02]  /*dc40*/  ISETP.GE.U32.AND P0, PT, R85, 0x7fffffb0, PT ;  /* 0x7fffffb05500780c */ /* 0x000fc40003f06070 */
[----:B------:R0:W-:Y:S04]  /*dc50*/  STL.64 [R1+0x1190], R70 ;  /* 0x0011904601007387 */ /* 0x0001e80000100a00 */
[----:B------:R-:W0:Y:S02]  /*dc60*/  FENCE.VIEW.ASYNC.S ;  /* 0x00000000000073c6 */ /* 0x000e240000000000 */
[----:B0-----:R0:W1:Y:S01]  /*dc70*/  @!UP2 SYNCS.EXCH.64 URZ, [UR11], UR4 ;  /* 0x000000040bffa5b2 */ /* 0x0010620008000100 */
[----:B------:R-:W0:Y:S01]  /*dc80*/  LDCU UR14, c[0x0][0x3b0] ;  /* 0x00007600ff0e77ac */ /* 0x000e220008000800 */
[----:B------:R-:W-:Y:S01]  /*dc90*/  STL.64 [R1+0x1188], R68 ;  /* 0x0011884401007387 */ /* 0x000fe20000100a00 */
[----:B------:R-:W0:Y:S03]  /*dca0*/  LDCU UR16, c[0x0][0x3b0] ;  /* 0x00007600ff1077ac */ /* 0x000e260008000800 */
[----:B------:R0:W-:Y:S01]  /*dcb0*/  STL.64 [R1+0x1180], R66 ;  /* 0x0011804201007387 */ /* 0x0001e20000100a00 */
[----:B------:R-:W1:Y:S03]  /*dcc0*/  LDCU UR46, c[0x0][0x3b0] ;  /* 0x00007600ff2e77ac */ /* 0x000e660008000800 */
[----:B------:R-:W-:Y:S01]  /*dcd0*/  STL.64 [R1+0x1178], R64 ;  /* 0x0011784001007387 */ /* 0x000fe20000100a00 */
[----:B------:R-:W-:Y:S01]  /*dce0*/  PRMT R70, RZ, 0x7610, R70 ;  /* 0x00007610ff467816 */ /* 0x000fe20000000046 */
[----:B0-----:R-:W0:Y:S02]  /*dcf0*/  LDCU UR5, c[0x0][0x3b0] ;  /* 0x00007600ff0577ac */ /* 0x001e240008000800 */
[----:B------:R-:W-:Y:S01]  /*dd00*/  STL.64 [R1+0x1170], R62 ;  /* 0x0011703e01007387 */ /* 0x000fe20000100a00 */
[----:B------:R-:W-:Y:S01]  /*dd10*/  PRMT R80, RZ, 0x7610, R80 ;  /* 0x00007610ff507816 */ /* 0x000fe20000000050 */
[----:B------:R-:W0:Y:S02]  /*dd20*/  LDCU UR18, c[0x0][0x3b0] ;  /* 0x00007600ff1277ac */ /* 0x000e240008000800 */
[----:B------:R-:W-:Y:S01]  /*dd30*/  STL.64 [R1+0x1168], R60 ;  /* 0x0011683c01007387 */ /* 0x000fe20000100a00 */
[----:B------:R-:W-:Y:S01]  /*dd40*/  LEA.HI.X.SX32 R67, R8, R3, 0x1, P4 ;  /* 0x0000000308437211 */ /* 0x000fe200020f0eff */
[----:B------:R-:W0:Y:S01]  /*dd50*/  LDCU UR48, c[0x0][0x3b0] ;  /* 0x00007600ff3077ac */ /* 0x000e220008000800 */
[----:B------:R-:W-:Y:S01]  /*dd60*/  ISETP.GE.U32.AND P4, PT, R92, 0x7fffffa8, PT ;  /* 0x7fffffa85c00780c */ /* 0x000fe20003f86070 */
[----:B------:R-:W-:Y:S01]  /*dd70*/  STL.64 [R1+0x1160], R58 ;  /* 0x0011603a01007387 */ /* 0x000fe20000100a00 */
[----:B------:R-:W-:Y:S01]  /*dd80*/  PRMT R73, RZ, 0x7610, R73 ;  /* 0x00007610ff497816 */ /* 0x000fe20000000049 */
[----:B------:R-:W0:Y:S02]  /*dd90*/  LDCU UR50, c[0x0][0x3b0] ;  /* 0x00007600ff3277ac */ /* 0x000e240008000800 */
[----:B------:R-:W-:Y:S01]  /*dda0*/  STL.64 [R1+0x1158], R56 ;  /* 0x0011583801007387 */ /* 0x000fe20000100a00 */
[----:B------:R-:W0:Y:S03]  /*ddb0*/  LDCU UR52, c[0x0][0x3b0] ;  /* 0x00007600ff3477ac */ /* 0x000e260008000800 */
        /* <DEDUP_REMOVED lines=25> */
[----:B------:R-:W0:Y:S01]  /*df50*/  LDCU UR17, c[0x0][0x3b0] ;  /* 0x00007600ff1177ac */ /* 0x000e220008000800 */
[----:B-1----:R-:W-:Y:S06]  /*df60*/  BAR.SYNC.DEFER_BLOCKING 0x0 ;  /* 0x0000000000007b1d */ /* 0x002fec0000010000 */
[----:B------:R-:W1:Y:S01]  /*df70*/  LDCU UR19, c[0x0][0x3b0] ;  /* 0x00007600ff1377ac */ /* 0x000e620008000800 */
[----:B------:R-:W-:Y:S01]  /*df80*/  STL.64 [R1+0x10e8], R28 ;  /* 0x0010e81c01007387 */ /* 0x000fe20000100a00 */
[----:B------:R-:W0:Y:S03]  /*df90*/  LDCU UR21, c[0x0][0x3b0] ;  /* 0x00007600ff1577ac */ /* 0x000e260008000800 */
[----:B------:R-:W-:Y:S01]  /*dfa0*/  STL.64 [R1+0x10e0], R26 ;  /* 0x0010e01a01007387 */ /* 0x000fe20000100a00 */
[----:B------:R-:W0:Y:S03]  /*dfb0*/  LDCU UR25, c[0x0][0x3b0] ;  /* 0x00007600ff1977ac */ /* 0x000e260008000800 */
[----:B------:R-:W-:Y:S01]  /*dfc0*/  STL [R1+0x1094], R25 ;  /* 0x0010941901007387 */ /* 0x000fe20000100800 */
[----:B------:R-:W0:Y:S03]  /*dfd0*/  LDCU UR27, c[0x0][0x3b0] ;  /* 0x00007600ff1b77ac */ /* 0x000e260008000800 */
[----:B------:R1:W-:Y:S01]  /*dfe0*/  STL [R1+0x1090], R24 ;  /* 0x0010901801007387 */ /* 0x0003e20000100800 */
[----:B------:R-:W0:Y:S03]  /*dff0*/  LDCU UR29, c[0x0][0x3b0] ;  /* 0x00007600ff1d77ac */ /* 0x000e260008000800 */
[----:B------:R-:W-:Y:S01]  /*e000*/  STL [R1+0x108c], R23 ;  /* 0x00108c1701007387 */ /* 0x000fe20000100800 */
[----:B------:R-:W0:Y:S03]  /*e010*/  LDCU UR31, c[0x0][0x3b0] ;  /* 0x00007600ff1f77ac */ /* 0x000e260008000800 */
[----:B------:R-:W-:Y:S01]  /*e020*/  STL [R1+0x1088], R22 ;  /* 0x0010881601007387 */ /* 0x000fe20000100800 */
[----:B------:R-:W-:Y:S01]  /*e030*/  PRMT R69, RZ, 0x7610, R69 ;  /* 0x00007610ff457816 */ /* 0x000fe20000000045 */
[----:B-1----:R-:W1:Y:S01]  /*e040*/  LDC R24, c[0x0][0x3a0] ;  /* 0x0000e800ff187b82 */ /* 0x002e620000000800 */
[----:B------:R-:W0:Y:S01]  /*e050*/  LDCU UR33, c[0x0][0x3b0] ;  /* 0x00007600ff2177ac */ /* 0x000e220008000800 */
[----:B------:R-:W-:Y:S01]  /*e060*/  STL [R1+0x1084], R21 ;  /* 0x0010841501007387 */ /* 0x000fe20000100800 */
[----:B------:R-:W0:Y:S03]  /*e070*/  LDCU UR35, c[0x0][0x3b0] ;  /* 0x00007600ff2377ac */ /* 0x000e260008000800 */
        /* <DEDUP_REMOVED lines=30> */
[----:B------:R-:W2:Y:S01]  /*e260*/  LDL R84, [R1+0x13c] ;  /* 0x00013c0001547983 */ /* 0x000ea20000100800 */
[----:B------:R-:W0:Y:S03]  /*e270*/  LDCU UR61, c[0x0][0x3b0] ;  /* 0x00007600ff3d77ac */ /* 0x000e260008000800 */
[----:B------:R-:W2:Y:S01]  /*e280*/  LDL R85, [R1+0x140] ;  /* 0x0001400001557983 */ /* 0x000ea20000100800 */
[----:B------:R-:W0:Y:S03]  /*e290*/  LDCU UR69, c[0x0][0x3b0] ;  /* 0x00007600ff4577ac */ /* 0x000e260008000800 */
[----:B------:R-:W3:Y:S04]  /*e2a0*/  @!P5 LDG.E.U8 R70, desc[UR22][R2.64] ;  /* 0x000000160246d981 */ /* 0x000ee8000c1e1100 */
[----:B------:R-:W4:Y:S04]  /*e2b0*/  LDL R82, [R1+0x17c] ;  /* 0x00017c0001527983 */ /* 0x000f280000100800 */
[----:B------:R-:W4:Y:S04]  /*e2c0*/  LDL R83, [R1+0x180] ;  /* 0x0001800001537983 */ /* 0x000f280000100800 */
[----:B------:R-:W4:Y:S04]  /*e2d0*/  LDL R78, [R1+0x9c4] ;  /* 0x0009c400014e7983 */ /* 0x000f280000100800 */
[----:B------:R-:W4:Y:S04]  /*e2e0*/  LDL R79, [R1+0x9c8] ;  /* 0x0009c800014f7983 */ /* 0x000f280000100800 */
[----:B------:R-:W4:Y:S04]  /*e2f0*/  LDL R76, [R1+0xa04] ;  /* 0x000a0400014c7983 */ /* 0x000f280000100800 */
[----:B------:R-:W4:Y:S04]  /*e300*/  LDL R77, [R1+0xa08] ;  /* 0x000a0800014d7983 */ /* 0x000f280000100800 */
[----:B------:R-:W4:Y:S01]  /*e310*/  LDL.LU R63, [R1+0x14] ;  /* 0x00001400013f7983 */ /* 0x000f220000300800 */
[----:B-1----:R-:W-:-:S03]  /*e320*/  VIADD R92, R24, 0xffffffdf ;  /* 0xffffffdf185c7836 */ /* 0x002fc60000000000 */
[----:B------:R-:W-:Y:S01]  /*e330*/  STL [R1+0x104], R67 ;  /* 0x0001044301007387 */ /* 0x000fe20000100800 */
[----:B--2---:R-:W-:-:S03]  /*e340*/  @!P6 LOP3.LUT R85, R85, R84, RZ, 0x3c, !PT ;  /* 0x000000545555e212 */ /* 0x004fc600078e3cff */
[----:B---3--:R1:W-:Y:S01]  /*e350*/  STL [R1+0x800], R70 ;  /* 0x0008004601007387 */ /* 0x0083e20000100800 */
[----:B------:R-:W-:-:S03]  /*e360*/  @!P6 LOP3.LUT R84, R85, R84, RZ, 0x3c, !PT ;  /* 0x000000545554e212 */ /* 0x000fc600078e3cff */
[----:B------:R-:W2:Y:S01]  /*e370*/  LDL R71, [R1+0xa48] ;  /* 0x000a480001477983 */ /* 0x000ea20000100800 */
[----:B----4-:R-:W-:-:S03]  /*e380*/  @!P0 LOP3.LUT R83, R83, R82, RZ, 0x3c, !PT ;  /* 0x0000005253538212 */ /* 0x010fc600078e3cff */
[----:B-1----:R-:W2:Y:S01]  /*e390*/  LDL R70, [R1+0xa44] ;  /* 0x000a440001467983 */ /* 0x002ea20000100800 */
[----:B------:R-:W-:Y:S02]  /*e3a0*/  @!P6 LOP3.LUT R85, R85, R84, RZ, 0x3c, !PT ;  /* 0x000000545555e212 */ /* 0x000fe400078e3cff */
[----:B------:R-:W-:Y:S02]  /*e3b0*/  @!P0 LOP3.LUT R82, R83, R82, RZ, 0x3c, !PT ;  /* 0x0000005253528212 */ /* 0x000fe400078e3cff */
[----:B------:R-:W-:Y:S01]  /*e3c0*/  @!P4 LOP3.LUT R79, R79, R78, RZ, 0x3c, !PT ;  /* 0x0000004e4f4fc212 */ /* 0x000fe200078e3cff */
[----:B------:R-:W3:Y:S01]  /*e3d0*/  @!P6 LDG.E.U8 R69, desc[UR22][R84.64] ;  /* 0x000000165445e981 */ /* 0x000ee2000c1e1100 */
[----:B------:R-:W-:Y:S02]  /*e3e0*/  @!P0 LOP3.LUT R83, R83, R82, RZ, 0x3c, !PT ;  /* 0x0000005253538212 */ /* 0x000fe400078e3cff */
[----:B------:R-:W-:-:S03]  /*e3f0*/  @!P4 LOP3.LUT R78, R79, R78, RZ, 0x3c, !PT ;  /* 0x0000004e4f4ec212 */ /* 0x000fc600078e3cff */
[----:B------:R-:W4:Y:S01]  /*e400*/  @!P0 LDG.E.U8 R80, desc[UR22][R82.64] ;  /* 0x0000001652508981 */ /* 0x000f22000c1e1100 */
[----:B------:R-:W-:-:S05]  /*e410*/  @!P4 LOP3.LUT R79, R79, R78, RZ, 0x3c, !PT ;  /* 0x0000004e4f4fc212 */ /* 0x000fca00078e3cff */
[----:B------:R-:W4:Y:S01]  /*e420*/  @!P4 LDG.E.U8 R73, desc[UR22][R78.64] ;  /* 0x000000164e49c981 */ /* 0x000f22000c1e1100 */
[----:B------:R-:W-:Y:S01]  /*e430*/  ISETP.GE.U32.AND P5, PT, R92, 0x7fffffa0, PT ;  /* 0x7fffffa05c00780c */ /* 0x000fe20003fa6070 */
[----:B------:R-:W-:-:S05]  /*e440*/  VIADD R92, R24, 0xffffffd7 ;  /* 0xffffffd7185c7836 */ /* 0x000fca0000000000 */
[----:B------:R-:W-:Y:S01]  /*e450*/  ISETP.GE.U32.AND P6, PT, R92, 0x7fffff98, PT ;  /* 0x7fffff985c00780c */ /* 0x000fe20003fc6070 */
[----:B------:R-:W-:Y:S04]  /*e460*/  STL [R1+0x106c], R2 ;  /* 0x00106c0201007387 */ /* 0x000fe80000100800 */
[----:B------:R-:W-:Y:S02]  /*e470*/  STL [R1+0x1068], R3 ;  /* 0x0010680301007387 */ /* 0x000fe40000100800 */
[-C--:B------:R-:W-:Y:S02]  /*e480*/  @!P5 LOP3.LUT R77, R77, R76.reuse, RZ, 0x3c, !PT ;  /* 0x0000004c4d4dd212 */ /* 0x080fe400078e3cff */
[----:B------:R-:W4:Y:S04]  /*e490*/  LDL R74, [R1+0xa84] ;  /* 0x000a8400014a7983 */ /* 0x000f280000100800 */
[----:B------:R-:W4:Y:S01]  /*e4a0*/  LDL R75, [R1+0xa88] ;  /* 0x000a8800014b7983 */ /* 0x000f220000100800 */
[----:B------:R-:W-:-:S02]  /*e4b0*/  @!P5 LOP3.LUT R76, R77, R76, RZ, 0x3c, !PT ;  /* 0x0000004c4d4cd212 */ /* 0x000fc400078e3cff */
[----:B------:R-:W-:Y:S01]  /*e4c0*/  PRMT R62, RZ, 0x7610, R62 ;  /* 0x00007610ff3e7816 */ /* 0x000fe2000000003e */
[----:B------:R-:W4:Y:S01]  /*e4d0*/  LDL.LU.64 R84, [R1+0x11c8] ;  /* 0x0011c80001547983 */ /* 0x000f220000300a00 */
[----:B------:R-:W-:Y:S02]  /*e4e0*/  @!P5 LOP3.LUT R77, R77, R76, RZ, 0x3c, !PT ;  /* 0x0000004c4d4dd212 */ /* 0x000fe400078e3cff */
[----:B------:R-:W-:-:S03]  /*e4f0*/  PRMT R68, RZ, 0x7610, R68 ;  /* 0x00007610ff447816 */ /* 0x000fc60000000044 */
[----:B------:R-:W4:Y:S01]  /*e500*/  @!P5 LDG.E.U8 R62, desc[UR22][R76.64] ;  /* 0x000000164c3ed981 */ /* 0x000f22000c1e1100 */
[----:B--2---:R-:W-:-:S04]  /*e510*/  @!P6 LOP3.LUT R71, R71, R70, RZ, 0x3c, !PT ;  /* 0x000000464747e212 */ /* 0x004fc800078e3cff */
[----:B------:R-:W-:-:S04]  /*e520*/  @!P6 LOP3.LUT R70, R71, R70, RZ, 0x3c, !PT ;  /* 0x000000464746e212 */ /* 0x000fc800078e3cff */
[----:B------:R-:W-:Y:S01]  /*e530*/  @!P6 LOP3.LUT R71, R71, R70, RZ, 0x3c, !PT ;  /* 0x000000464747e212 */ /* 0x000fe200078e3cff */
[----:B---3--:R1:W-:Y:S04]  /*e540*/  STL [R1+0x7fc], R69 ;  /* 0x0007fc4501007387 */ /* 0x0083e80000100800 */
[----:B------:R-:W2:Y:S04]  /*e550*/  LDL R72, [R1+0xac8] ;  /* 0x000ac80001487983 */ /* 0x000ea80000100800 */
[----:B------:R-:W3:Y:S04]  /*e560*/  @!P6 LDG.E.U8 R68, desc[UR22][R70.64] ;  /* 0x000000164644e981 */ /* 0x000ee8000c1e1100 */
[----:B-1----:R-:W2:Y:S04]  /*e570*/  LDL R69, [R1+0xac4] ;  /* 0x000ac40001457983 */ /* 0x002ea80000100800 */
[----:B------:R-:W2:Y:S04]  /*e580*/  LDL.LU.64 R82, [R1+0x11c0] ;  /* 0x0011c00001527983 */ /* 0x000ea80000300a00 */
[----:B----4-:R1:W-:Y:S04]  /*e590*/  STL [R1+0x7e8], R80 ;  /* 0x0007e85001007387 */ /* 0x0103e80000100800 */
[----:B-1----:R-:W4:Y:S04]  /*e5a0*/  LDL.LU R80, [R1+0x11b8] ;  /* 0x0011b80001507983 */ /* 0x002f280000300800 */
[----:B------:R-:W4:Y:S04]  /*e5b0*/  LDL.LU.64 R78, [R1+0x11b0] ;  /* 0x0011b000014e7983 */ /* 0x000f280000300a00 */
[----:B------:R1:W-:Y:S04]  /*e5c0*/  STL [R1+0x7e4], R73 ;  /* 0x0007e44901007387 */ /* 0x0003e80000100800 */
[----:B-1----:R-:W4:Y:S01]  /*e5d0*/  LDL R73, [R1+0x108] ;  /* 0x0001080001497983 */ /* 0x002f220000100800 */
[----:B------:R-:W-:Y:S01]  /*e5e0*/  VIADD R92, R24, 0xffffffcf ;  /* 0xffffffcf185c7836 */ /* 0x000fe20000000000 */
[----:B------:R-:W-:-:S02]  /*e5f0*/  PRMT R65, RZ, 0x7610, R65 ;  /* 0x00007610ff417816 */ /* 0x000fc40000000041 */
[----:B------:R-:W4:Y:S02]  /*e600*/  LDL.LU.64 R76, [R1+0x11a8] ;  /* 0x0011a800014c7983 */ /* 0x000f240000300a00 */
[----:B------:R-:W-:Y:S01]  /*e610*/  ISETP.GE.U32.AND P0, PT, R92, 0x7fffff90, PT ;  /* 0x7fffff905c00780c */ /* 0x000fe20003f06070 */
[----:B------:R-:W-:-:S05]  /*e620*/  VIADD R92, R24, 0xffffffc7 ;  /* 0xffffffc7185c7836 */ /* 0x000fca0000000000 */
[----:B------:R-:W-:Y:S01]  /*e630*/  ISETP.GE.U32.AND P4, PT, R92, 0x7fffff88, PT ;  /* 0x7fffff885c00780c */ /* 0x000fe20003f86070 */
[----:B------:R-:W-:-:S06]  /*e640*/  VIADD R92, R24, 0xfffffffe ;  /* 0xfffffffe185c7836 */ /* 0x000fcc0000000000 */
[----:B------:R-:W-:-:S04]  /*e650*/  @!P0 LOP3.LUT R75, R75, R74, RZ, 0x3c, !PT ;  /* 0x0000004a4b4b8212 */ /* 0x000fc800078e3cff */
[C---:B------:R-:W-:Y:S02]  /*e660*/  @!P0 LOP3.LUT R74, R75.reuse, R74, RZ, 0x3c, !PT ;  /* 0x0000004a4b4a8212 */ /* 0x040fe400078e3cff */
[----:B------:R-:W-:Y:S02]  /*e670*/  ISETP.GE.U32.AND P6, PT, R92, 0x7fffffbf, PT ;  /* 0x7fffffbf5c00780c */ /* 0x000fe40003fc6070 */
[----:B------:R-:W-:Y:S01]  /*e680*/  @!P0 LOP3.LUT R75, R75, R74, RZ, 0x3c, !PT ;  /* 0x0000004a4b4b8212 */ /* 0x000fe200078e3cff */
[----:B------:R1:W-:Y:S01]  /*e690*/  STL [R1+0x7e0], R62 ;  /* 0x0007e03e01007387 */ /* 0x0003e20000100800 */
[----:B------:R-:W-:-:S03]  /*e6a0*/  ISETP.GE.AND P5, PT, R63, RZ, PT ;  /* 0x000000ff3f00720c */ /* 0x000fc60003fa6270 */
[----:B------:R-:W4:Y:S01]  /*e6b0*/  LDL R63, [R1+0x148] ;  /* 0x00014800013f7983 */ /* 0x000f220000100800 */
[----:B------:R-:W-:-:S03]  /*e6c0*/  PRMT R64, RZ, 0x7610, R64 ;  /* 0x00007610ff407816 */ /* 0x000fc60000000040 */
[----:B------:R-:W4:Y:S04]  /*e6d0*/  LDL R70, [R1+0x184] ;  /* 0x0001840001467983 */ /* 0x000f280000100800 */
[----:B-1----:R-:W4:Y:S04]  /*e6e0*/  LDL R62, [R1+0x144] ;  /* 0x00014400013e7983 */ /* 0x002f280000100800 */
[----:B------:R-:W4:Y:S04]  /*e6f0*/  LDL R71, [R1+0x188] ;  /* 0x0001880001477983 */ /* 0x000f280000100800 */
[----:B------:R-:W4:Y:S01]  /*e700*/  @!P0 LDG.E.U8 R65, desc[UR22][R74.64] ;  /* 0x000000164a418981 */ /* 0x000f22000c1e1100 */
[----:B------:R-:W-:-:S03]  /*e710*/  PRMT R66, RZ, 0x7610, R66 ;  /* 0x00007610ff427816 */ /* 0x000fc60000000042 */
[----:B------:R-:W4:Y:S04]  /*e720*/  LDL.LU.64 R74, [R1+0x11a0] ;  /* 0x0011a000014a7983 */ /* 0x000f280000300a00 */
[----:B---3--:R2:W-:Y:S02]  /*e730*/  STL [R1+0x7dc], R68 ;  /* 0x0007dc4401007387 */ /* 0x0085e40000100800 */
[----:B--2---:R-:W-:-:S05]  /*e740*/  @!P4 IMAD.MOV.U32 R68, RZ, RZ, R72 ;  /* 0x000000ffff44c224 */ /* 0x004fca00078e0048 */
[----:B------:R-:W2:Y:S01]  /*e750*/  @!P4 LDG.E.U8 R64, desc[UR22][R68.64] ;  /* 0x000000164440c981 */ /* 0x000ea2000c1e1100 */
[----:B------:R-:W-:Y:S02]  /*e760*/  VIADD R92, R24, 0xfffffff6 ;  /* 0xfffffff6185c7836 */ /* 0x000fe40000000000 */
[----:B----4-:R-:W-:Y:S01]  /*e770*/  @!P6 IMAD.MOV.U32 R72, RZ, RZ, R73 ;  /* 0x000000ffff48e224 */ /* 0x010fe200078e0049 */
[----:B------:R-:W3:Y:S01]  /*e780*/  LDL R68, [R1+0x9cc] ;  /* 0x0009cc0001447983 */ /* 0x000ee20000100800 */
[----:B------:R-:W-:-:S03]  /*e790*/  @!P6 IMAD.MOV.U32 R73, RZ, RZ, R67 ;  /* 0x000000ffff49e224 */ /* 0x000fc600078e0043 */
[----:B------:R-:W3:Y:S04]  /*e7a0*/  LDL R69, [R1+0x9d0] ;  /* 0x0009d00001457983 */ /* 0x000ee80000100800 */
[----:B------:R-:W4:Y:S01]  /*e7b0*/  @!P6 LDG.E.U8 R66, desc[UR22][R72.64] ;  /* 0x000000164842e981 */ /* 0x000f22000c1e1100 */
[----:B------:R-:W-:Y:S01]  /*e7c0*/  ISETP.GE.U32.AND P0, PT, R92, 0x7fffffb7, PT ;  /* 0x7fffffb75c00780c */ /* 0x000fe20003f06070 */
[----:B------:R-:W-:-:S05]  /*e7d0*/  VIADD R92, R24, 0xffffffee ;  /* 0xffffffee185c7836 */ /* 0x000fca0000000000 */
[----:B------:R-:W-:Y:S02]  /*e7e0*/  ISETP.GE.U32.AND P4, PT, R92, 0x7fffffaf, PT ;  /* 0x7fffffaf5c00780c */ /* 0x000fe40003f86070 */
[----:B------:R-:W-:Y:S02]  /*e7f0*/  PRMT R60, RZ, 0x7610, R60 ;  /* 0x00007610ff3c7816 */ /* 0x000fe4000000003c */
[----:B------:R-:W-:-:S03]  /*e800*/  PRMT R61, RZ, 0x7610, R61 ;  /* 0x00007610ff3d7816 */ /* 0x000fc6000000003d */
[----:B------:R-:W-:-:S06]  /*e810*/  @!P0 LOP3.LUT R63, R63, R62, RZ, 0x3c, !PT ;  /* 0x0000003e3f3f8212 */ /* 0x000fcc00078e3cff */
[----:B------:R-:W-:Y:S02]  /*e820*/  @!P4 LOP3.LUT R71, R71, R70, RZ, 0x3c, !PT ;  /* 0x000000464747c212 */ /* 0x000fe400078e3cff */
[----:B------:R-:W-:Y:S02]  /*e830*/  @!P0 LOP3.LUT R62, R63, R62, RZ, 0x3c, !PT ;  /* 0x0000003e3f3e8212 */ /* 0x000fe400078e3cff */
[----:B------:R-:W-:Y:S02]  /*e840*/  @!P4 LOP3.LUT R70, R71, R70, RZ, 0x3c, !PT ;  /* 0x000000464746c212 */ /* 0x000fe400078e3cff */
[----:B------:R-:W-:Y:S02]  /*e850*/  @!P0 LOP3.LUT R63, R63, R62, RZ, 0x3c, !PT ;  /* 0x0000003e3f3f8212 */ /* 0x000fe400078e3cff */
[----:B------:R-:W-:-:S03]  /*e860*/  @!P4 LOP3.LUT R71, R71, R70, RZ, 0x3c, !PT ;  /* 0x000000464747c212 */ /* 0x000fc600078e3cff */
[----:B------:R-:W3:Y:S04]  /*e870*/  @!P0 LDG.E.U8 R61, desc[UR22][R62.64] ;  /* 0x000000163e3d8981 */ /* 0x000ee8000c1e1100 */
[----:B------:R-:W3:Y:S04]  /*e880*/  @!P4 LDG.E.U8 R60, desc[UR22][R70.64] ;  /* 0x00000016463cc981 */ /* 0x000ee8000c1e1100 */
[----:B--2---:R1:W-:Y:S04]  /*e890*/  STL [R1+0x7c4], R64 ;  /* 0x0007c44001007387 */ /* 0x0043e80000100800 */
[----:B-1----:R-:W2:Y:S04]  /*e8a0*/  LDL R64, [R1+0xa0c] ;  /* 0x000a0c0001407983 */ /* 0x002ea80000100800 */
[----:B------:R1:W-:Y:S04]  /*e8b0*/  STL [R1+0x7c8], R65 ;  /* 0x0007c84101007387 */ /* 0x0003e80000100800 */
[----:B-1----:R-:W2:Y:S04]  /*e8c0*/  LDL R65, [R1+0xa10] ;  /* 0x000a100001417983 */ /* 0x002ea80000100800 */
[----:B------:R-:W2:Y:S04]  /*e8d0*/  LDL.LU.64 R72, [R1+0x1198] ;  /* 0x0011980001487983 */ /* 0x000ea80000300a00 */
[----:B----4-:R1:W-:Y:S04]  /*e8e0*/  STL [R1+0x7c0], R66 ;  /* 0x0007c04201007387 */ /* 0x0103e80000100800 */
[----:B------:R-:W4:Y:S01]  /*e8f0*/  LDL R67, [R1+0xa50] ;  /* 0x000a500001437983 */ /* 0x000f220000100800 */
[----:B------:R-:W-:-:S03]  /*e900*/  VIADD R92, R24, 0xffffffe6 ;  /* 0xffffffe6185c7836 */ /* 0x000fc60000000000 */
[----:B------:R-:W4:Y:S04]  /*e910*/  LDL R62, [R1+0xa8c] ;  /* 0x000a8c00013e7983 */ /* 0x000f280000100800 */
[----:B-1----:R-:W4:Y:S01]  /*e920*/  LDL R66, [R1+0xa4c] ;  /* 0x000a4c0001427983 */ /* 0x002f220000100800 */
[----:B------:R-:W-:Y:S01]  /*e930*/  ISETP.GE.U32.AND P6, PT, R92, 0x7fffffa7, PT ;  /* 0x7fffffa75c00780c */ /* 0x000fe20003fc6070 */
[----:B------:R-:W-:Y:S02]  /*e940*/  VIADD R92, R24, 0xffffffde ;  /* 0xffffffde185c7836 */ /* 0x000fe40000000000 */
[----:B------:R-:W4:Y:S03]  /*e950*/  LDL R63, [R1+0xa90] ;  /* 0x000a9000013f7983 */ /* 0x000f260000100800 */
[----:B------:R-:W-:Y:S01]  /*e960*/  ISETP.GE.U32.AND P0, PT, R92, 0x7fffff9f, PT ;  /* 0x7fffff9f5c00780c */ /* 0x000fe20003f06070 */
[----:B------:R-:W-:Y:S01]  /*e970*/  VIADD R92, R24, 0xffffffd6 ;  /* 0xffffffd6185c7836 */ /* 0x000fe20000000000 */
[----:B------:R-:W4:Y:S04]  /*e980*/  LDL.LU.64 R70, [R1+0x1190] ;  /* 0x0011900001467983 */ /* 0x000f280000300a00 */
[----:B------:R-:W-:-:S02]  /*e990*/  ISETP.GE.U32.AND P4, PT, R92, 0x7fffff97, PT ;  /* 0x7fffff975c00780c */ /* 0x000fc40003f86070 */
[----:B------:R-:W-:Y:S02]  /*e9a0*/  PRMT R54, RZ, 0x7610, R54 ;  /* 0x00007610ff367816 */ /* 0x000fe40000000036 */
[----:B------:R-:W-:Y:S01]  /*e9b0*/  PRMT R55, RZ, 0x7610, R55 ;  /* 0x00007610ff377816 */ /* 0x000fe20000000037 */
[----:B---3--:R1:W-:Y:S04]  /*e9c0*/  STL [R1+0x7a8], R60 ;  /* 0x0007a83c01007387 */ /* 0x0083e80000100800 */
[----:B-1----:R-:W3:Y:S04]  /*e9d0*/  LDL R60, [R1+0xacc] ;  /* 0x000acc00013c7983 */ /* 0x002ee80000100800 */
[----:B------:R1:W-:Y:S04]  /*e9e0*/  STL [R1+0x7bc], R61 ;  /* 0x0007bc3d01007387 */ /* 0x0003e80000100800 */
[----:B-1----:R-:W3:Y:S01]  /*e9f0*/  LDL R61, [R1+0xad0] ;  /* 0x000ad000013d7983 */ /* 0x002ee20000100800 */
[----:B--2---:R-:W-:-:S04]  /*ea00*/  @!P0 LOP3.LUT R65, R65, R64, RZ, 0x3c, !PT ;  /* 0x0000004041418212 */ /* 0x004fc800078e3cff */
[----:B------:R-:W-:-:S04]  /*ea10*/  @!P0 LOP3.LUT R64, R65, R64, RZ, 0x3c, !PT ;  /* 0x0000004041408212 */ /* 0x000fc800078e3cff */
[----:B------:R-:W-:-:S05]  /*ea20*/  @!P0 LOP3.LUT R65, R65, R64, RZ, 0x3c, !PT ;  /* 0x0000004041418212 */ /* 0x000fca00078e3cff */
[----:B------:R-:W2:Y:S01]  /*ea30*/  @!P0 LDG.E.U8 R55, desc[UR22][R64.64] ;  /* 0x0000001640378981 */ /* 0x000ea2000c1e1100 */
[----:B----4-:R-:W-:-:S04]  /*ea40*/  @!P4 LOP3.LUT R67, R67, R66, RZ, 0x3c, !PT ;  /* 0x000000424343c212 */ /* 0x010fc800078e3cff */
[----:B------:R-:W-:-:S04]  /*ea50*/  @!P4 LOP3.LUT R66, R67, R66, RZ, 0x3c, !PT ;  /* 0x000000424342c212 */ /* 0x000fc800078e3cff */
[----:B------:R-:W-:-:S05]  /*ea60*/  @!P4 LOP3.LUT R67, R67, R66, RZ, 0x3c, !PT ;  /* 0x000000424343c212 */ /* 0x000fca00078e3cff */
[----:B------:R-:W4:Y:S01]  /*ea70*/  @!P4 LDG.E.U8 R54, desc[UR22][R66.64] ;  /* 0x000000164236c981 */ /* 0x000f22000c1e1100 */
[----:B------:R-:W-:-:S04]  /*ea80*/  @!P6 LOP3.LUT R69, R69, R68, RZ, 0x3c, !PT ;  /* 0x000000444545e212 */ /* 0x000fc800078e3cff */
[C---:B------:R-:W-:Y:S02]  /*ea90*/  @!P6 LOP3.LUT R68, R69.reuse, R68, RZ, 0x3c, !PT ;  /* 0x000000444544e212 */ /* 0x040fe400078e3cff */
[----:B------:R-:W-:Y:S02]  /*eaa0*/  PRMT R59, RZ, 0x7610, R59 ;  /* 0x00007610ff3b7816 */ /* 0x000fe4000000003b */
[----:B------:R-:W-:Y:S01]  /*eab0*/  @!P6 LOP3.LUT R69, R69, R68, RZ, 0x3c, !PT ;  /* 0x000000444545e212 */ /* 0x000fe200078e3cff */
[----:B------:R-:W-:-:S04]  /*eac0*/  VIADD R92, R24, 0xffffffce ;  /* 0xffffffce185c7836 */ /* 0x000fc80000000000 */
[----:B------:R-:W2:Y:S01]  /*ead0*/  @!P6 LDG.E.U8 R59, desc[UR22][R68.64] ;  /* 0x00000016443be981 */ /* 0x000ea2000c1e1100 */
[----:B------:R-:W-:Y:S01]  /*eae0*/  ISETP.GE.U32.AND P6, PT, R92, 0x7fffff8f, PT ;  /* 0x7fffff8f5c00780c */ /* 0x000fe20003fc6070 */
[----:B------:R-:W-:Y:S02]  /*eaf0*/  VIADD R92, R24, 0xffffffc6 ;  /* 0xffffffc6185c7836 */ /* 0x000fe40000000000 */
[----:B------:R-:W2:Y:S04]  /*eb00*/  LDL.LU.64 R68, [R1+0x1188] ;  /* 0x0011880001447983 */ /* 0x000ea80000300a00 */
[----:B------:R-:W2:Y:S04]  /*eb10*/  LDL R64, [R1+0x10c] ;  /* 0x00010c0001407983 */ /* 0x000ea80000100800 */
[----:B------:R-:W2:Y:S01]  /*eb20*/  LDL R65, [R1+0x110] ;  /* 0x0001100001417983 */ /* 0x000ea20000100800 */
[----:B------:R-:W-:-:S02]  /*eb30*/  ISETP.GE.U32.AND P0, PT, R92, 0x7fffff87, PT ;  /* 0x7fffff875c00780c */ /* 0x000fc40003f06070 */
[-C--:B------:R-:W-:Y:S01]  /*eb40*/  @!P6 LOP3.LUT R63, R63, R62.reuse, RZ, 0x3c, !PT ;  /* 0x0000003e3f3fe212 */ /* 0x080fe200078e3cff */
[----:B------:R-:W2:Y:S03]  /*eb50*/  LDL.LU.64 R66, [R1+0x1180] ;  /* 0x0011800001427983 */ /* 0x000ea60000300a00 */
[C---:B------:R-:W-:Y:S02]  /*eb60*/  @!P6 LOP3.LUT R62, R63.reuse, R62, RZ, 0x3c, !PT ;  /* 0x0000003e3f3ee212 */ /* 0x040fe400078e3cff */
[----:B------:R-:W-:Y:S02]  /*eb70*/  PRMT R57, RZ, 0x7610, R57 ;  /* 0x00007610ff397816 */ /* 0x000fe40000000039 */
[----:B------:R-:W-:Y:S02]  /*eb80*/  @!P6 LOP3.LUT R63, R63, R62, RZ, 0x3c, !PT ;  /* 0x0000003e3f3fe212 */ /* 0x000fe400078e3cff */
[----:B------:R-:W-:-:S03]  /*eb90*/  PRMT R56, RZ, 0x7610, R56 ;  /* 0x00007610ff387816 */ /* 0x000fc60000000038 */
[----:B------:R-:W2:Y:S01]  /*eba0*/  @!P6 LDG.E.U8 R57, desc[UR22][R62.64] ;  /* 0x000000163e39e981 */ /* 0x000ea2000c1e1100 */
[----:B---3--:R-:W-:-:S04]  /*ebb0*/  @!P0 LOP3.LUT R61, R61, R60, RZ, 0x3c, !PT ;  /* 0x0000003c3d3d8212 */ /* 0x008fc800078e3cff */
[----:B------:R-:W-:-:S04]  /*ebc0*/  @!P0 LOP3.LUT R60, R61, R60, RZ, 0x3c, !PT ;  /* 0x0000003c3d3c8212 */ /* 0x000fc800078e3cff */
[----:B------:R-:W-:-:S05]  /*ebd0*/  @!P0 LOP3.LUT R61, R61, R60, RZ, 0x3c, !PT ;  /* 0x0000003c3d3d8212 */ /* 0x000fca00078e3cff */
[----:B------:R-:W3:Y:S04]  /*ebe0*/  @!P0 LDG.E.U8 R56, desc[UR22][R60.64] ;  /* 0x000000163c388981 */ /* 0x000ee8000c1e1100 */
[----:B----4-:R1:W-:Y:S04]  /*ebf0*/  STL [R1+0x79c], R54 ;  /* 0x00079c3601007387 */ /* 0x0103e80000100800 */
[----:B-1----:R-:W4:Y:S04]  /*ec00*/  LDL R54, [R1+0x14c] ;  /* 0x00014c0001367983 */ /* 0x002f280000100800 */
[----:B--2---:R1:W-:Y:S04]  /*ec10*/  STL [R1+0x7a0], R55 ;  /* 0x0007a03701007387 */ /* 0x0043e80000100800 */
[----:B------:R-:W2:Y:S04]  /*ec20*/  LDL R62, [R1+0x994] ;  /* 0x00099400013e7983 */ /* 0x000ea80000100800 */
[----:B------:R-:W2:Y:S04]  /*ec30*/  LDL R63, [R1+0x998] ;  /* 0x00099800013f7983 */ /* 0x000ea80000100800 */
[----:B-1----:R-:W4:Y:S01]  /*ec40*/  LDL R55, [R1+0x150] ;  /* 0x0001500001377983 */ /* 0x002f220000100800 */
[----:B------:R-:W-:-:S05]  /*ec50*/  VIADD R92, R24, 0xfffffffd ;  /* 0xfffffffd185c7836 */ /* 0x000fca0000000000 */
[----:B------:R-:W-:Y:S01]  /*ec60*/  ISETP.GE.U32.AND P4, PT, R92, 0x7fffffbe, PT ;  /* 0x7fffffbe5c00780c */ /* 0x000fe20003f86070 */
[----:B------:R-:W-:Y:S01]  /*ec70*/  VIADD R92, R24, 0xfffffff5 ;  /* 0xfffffff5185c7836 */ /* 0x000fe20000000000 */
[----:B------:R-:W-:-:S11]  /*ec80*/  PRMT R58, RZ, 0x7610, R58 ;  /* 0x00007610ff3a7816 */ /* 0x000fd6000000003a */
[----:B------:R-:W-:-:S04]  /*ec90*/  @!P4 LOP3.LUT R65, R65, R64, RZ, 0x3c, !PT ;  /* 0x000000404141c212 */ /* 0x000fc800078e3cff */
[C---:B------:R-:W-:Y:S02]  /*eca0*/  @!P4 LOP3.LUT R64, R65.reuse, R64, RZ, 0x3c, !PT ;  /* 0x000000404140c212 */ /* 0x040fe400078e3cff */
[----:B------:R-:W-:Y:S02]  /*ecb0*/  ISETP.GE.U32.AND P6, PT, R92, 0x7fffffb6, PT ;  /* 0x7fffffb65c00780c */ /* 0x000fe40003fc6070 */
[----:B------:R-:W-:Y:S01]  /*ecc0*/  @!P4 LOP3.LUT R65, R65, R64, RZ, 0x3c, !PT ;  /* 0x000000404141c212 */ /* 0x000fe200078e3cff */
[----:B------:R-:W-:-:S04]  /*ecd0*/  VIADD R92, R24, 0xffffffed ;  /* 0xffffffed185c7836 */ /* 0x000fc80000000000 */
[----:B------:R-:W2:Y:S01]  /*ece0*/  @!P4 LDG.E.U8 R58, desc[UR22][R64.64] ;  /* 0x00000016403ac981 */ /* 0x000ea2000c1e1100 */
[----:B------:R-:W-:-:S03]  /*ecf0*/  ISETP.GE.U32.AND P0, PT, R92, 0x7fffffae, PT ;  /* 0x7fffffae5c00780c */ /* 0x000fc60003f06070 */
[----:B------:R-:W-:Y:S04]  /*ed00*/  STL [R1+0x7a4], R59 ;  /* 0x0007a43b01007387 */ /* 0x000fe80000100800 */
[----:B------:R-:W2:Y:S04]  /*ed10*/  LDL R60, [R1+0x9d4] ;  /* 0x0009d400013c7983 */ /* 0x000ea80000100800 */
[----:B------:R-:W2:Y:S01]  /*ed20*/  LDL R61, [R1+0x9d8] ;  /* 0x0009d800013d7983 */ /* 0x000ea20000100800 */
[----:B------:R-:W-:-:S03]  /*ed30*/  PRMT R52, RZ, 0x7610, R52 ;  /* 0x00007610ff347816 */ /* 0x000fc60000000034 */
[----:B---3--:R1:W-:Y:S01]  /*ed40*/  STL [R1+0x784], R56 ;  /* 0x0007843801007387 */ /* 0x0083e20000100800 */
[----:B------:R-:W-:-:S03]  /*ed50*/  PRMT R53, RZ, 0x7610, R53 ;  /* 0x00007610ff357816 */ /* 0x000fc60000000035 */
[----:B-1----:R-:W3:Y:S04]  /*ed60*/  LDL R56, [R1+0xa14] ;  /* 0x000a140001387983 */ /* 0x002ee80000100800 */
[----:B------:R1:W-:Y:S04]  /*ed70*/  STL [R1+0x788], R57 ;  /* 0x0007883901007387 */ /* 0x0003e80000100800 */
[----:B-1----:R-:W3:Y:S01]  /*ed80*/  LDL R57, [R1+0xa18] ;  /* 0x000a180001397983 */ /* 0x002ee20000100800 */
[----:B----4-:R-:W-:Y:S01]  /*ed90*/  @!P6 LOP3.LUT R55, R55, R54, RZ, 0x3c, !PT ;  /* 0x000000363737e212 */ /* 0x010fe200078e3cff */
[----:B------:R-:W-:Y:S01]  /*eda0*/  VIADD R92, R24, 0xffffffe5 ;  /* 0xffffffe5185c7836 */ /* 0x000fe20000000000 */
[----:B--2---:R-:W-:Y:S01]  /*edb0*/  @!P0 LOP3.LUT R63, R63, R62, RZ, 0x3c, !PT ;  /* 0x0000003e3f3f8212 */ /* 0x004fe200078e3cff */
[----:B------:R-:W2:Y:S01]  /*edc0*/  LDL.LU.64 R64, [R1+0x1178] ;  /* 0x0011780001407983 */ /* 0x000ea20000300a00 */
[----:B------:R-:W-:-:S02]  /*edd0*/  @!P6 LOP3.LUT R54, R55, R54, RZ, 0x3c, !PT ;  /* 0x000000363736e212 */ /* 0x000fc400078e3cff */
[----:B------:R-:W-:Y:S02]  /*ede0*/  @!P0 LOP3.LUT R62, R63, R62, RZ, 0x3c, !PT ;  /* 0x0000003e3f3e8212 */ /* 0x000fe400078e3cff */
[----:B------:R-:W-:Y:S02]  /*edf0*/  @!P6 LOP3.LUT R55, R55, R54, RZ, 0x3c, !PT ;  /* 0x000000363737e212 */ /* 0x000fe400078e3cff */
[----:B------:R-:W-:-:S03]  /*ee00*/  @!P0 LOP3.LUT R63, R63, R62, RZ, 0x3c, !PT ;  /* 0x0000003e3f3f8212 */ /* 0x000fc600078e3cff */
[----:B------:R-:W4:Y:S04]  /*ee10*/  @!P6 LDG.E.U8 R53, desc[UR22][R54.64] ;  /* 0x000000163635e981 */ /* 0x000f28000c1e1100 */
[----:B------:R-:W2:Y:S01]  /*ee20*/  @!P0 LDG.E.U8 R52, desc[UR22][R62.64] ;  /* 0x000000163e348981 */ /* 0x000ea2000c1e1100 */
[----:B------:R-:W-:Y:S01]  /*ee30*/  ISETP.GE.U32.AND P4, PT, R92, 0x7fffffa6, PT ;  /* 0x7fffffa65c00780c */ /* 0x000fe20003f86070 */
[----:B------:R-:W-:Y:S02]  /*ee40*/  VIADD R92, R24, 0xffffffdd ;  /* 0xffffffdd185c7836 */ /* 0x000fe40000000000 */
[----:B------:R1:W-:Y:S04]  /*ee50*/  STL [R1+0x780], R58 ;  /* 0x0007803a01007387 */ /* 0x0003e80000100800 */
[----:B------:R-:W4:Y:S01]  /*ee60*/  LDL R59, [R1+0xa58] ;  /* 0x000a5800013b7983 */ /* 0x000f220000100800 */
[----:B------:R-:W-:-:S03]  /*ee70*/  ISETP.GE.U32.AND P6, PT, R92, 0x7fffff9e, PT ;  /* 0x7fffff9e5c00780c */ /* 0x000fc60003fc6070 */
[----:B------:R-:W4:Y:S04]  /*ee80*/  LDL R54, [R1+0xa94] ;  /* 0x000a940001367983 */ /* 0x000f280000100800 */
[----:B-1----:R-:W4:Y:S01]  /*ee90*/  LDL R58, [R1+0xa54] ;  /* 0x000a5400013a7983 */ /* 0x002f220000100800 */
[----:B------:R-:W-:-:S03]  /*eea0*/  @!P4 LOP3.LUT R61, R61, R60, RZ, 0x3c, !PT ;  /* 0x0000003c3d3dc212 */ /* 0x000fc600078e3cff */
[----:B------:R-:W4:Y:S01]  /*eeb0*/  LDL R55, [R1+0xa98] ;  /* 0x000a980001377983 */ /* 0x000f220000100800 */
[C---:B------:R-:W-:Y:S02]  /*eec0*/  @!P4 LOP3.LUT R60, R61.reuse, R60, RZ, 0x3c, !PT ;  /* 0x0000003c3d3cc212 */ /* 0x040fe400078e3cff */
[----:B------:R-:W-:Y:S01]  /*eed0*/  PRMT R51, RZ, 0x7610, R51 ;  /* 0x00007610ff337816 */ /* 0x000fe20000000033 */
[----:B------:R-:W4:Y:S01]  /*eee0*/  LDL.LU.64 R62, [R1+0x1170] ;  /* 0x00117000013e7983 */ /* 0x000f220000300a00 */
[----:B------:R-:W-:Y:S02]  /*eef0*/  @!P4 LOP3.LUT R61, R61, R60, RZ, 0x3c, !PT ;  /* 0x0000003c3d3dc212 */ /* 0x000fe400078e3cff */
[----:B------:R-:W-:-:S03]  /*ef00*/  PRMT R47, RZ, 0x7610, R47 ;  /* 0x00007610ff2f7816 */ /* 0x000fc6000000002f */
[----:B------:R-:W4:Y:S01]  /*ef10*/  @!P4 LDG.E.U8 R51, desc[UR22][R60.64] ;  /* 0x000000163c33c981 */ /* 0x000f22000c1e1100 */
[----:B---3--:R-:W-:-:S04]  /*ef20*/  @!P6 LOP3.LUT R57, R57, R56, RZ, 0x3c, !PT ;  /* 0x000000383939e212 */ /* 0x008fc800078e3cff */
[----:B------:R-:W-:-:S04]  /*ef30*/  @!P6 LOP3.LUT R56, R57, R56, RZ, 0x3c, !PT ;  /* 0x000000383938e212 */ /* 0x000fc800078e3cff */
[----:B------:R-:W-:-:S05]  /*ef40*/  @!P6 LOP3.LUT R57, R57, R56, RZ, 0x3c, !PT ;  /* 0x000000383939e212 */ /* 0x000fca00078e3cff */
[----:B------:R1:W3:Y:S04]  /*ef50*/  @!P6 LDG.E.U8 R47, desc[UR22][R56.64] ;  /* 0x00000016382fe981 */ /* 0x0002e8000c1e1100 */
[----:B--2---:R2:W-:Y:S04]  /*ef60*/  STL [R1+0x768], R52 ;  /* 0x0007683401007387 */ /* 0x0045e80000100800 */
[----:B--2---:R-:W2:Y:S04]  /*ef70*/  LDL R52, [R1+0xad4] ;  /* 0x000ad40001347983 */ /* 0x004ea80000100800 */
[----:B----4-:R4:W-:Y:S04]  /*ef80*/  STL [R1+0x77c], R53 ;  /* 0x00077c3501007387 */ /* 0x0109e80000100800 */
[----:B----4-:R-:W2:Y:S04]  /*ef90*/  LDL R53, [R1+0xad8] ;  /* 0x000ad80001357983 */ /* 0x010ea80000100800 */
[----:B------:R-:W4:Y:S04]  /*efa0*/  LDL.LU.64 R60, [R1+0x1168] ;  /* 0x00116800013c7983 */ /* 0x000f280000300a00 */
[----:B------:R-:W1:Y:S04]  /*efb0*/  LDL R56, [R1+0x114] ;  /* 0x0001140001387983 */ /* 0x000e680000100800 */
[----:B------:R-:W1:Y:S01]  /*efc0*/  LDL R57, [R1+0x118] ;  /* 0x0001180001397983 */ /* 0x000e620000100800 */
        /* <DEDUP_REMOVED lines=9> */
[----:B------:R-:W3:Y:S01]  /*f060*/  @!P0 LDG.E.U8 R46, desc[UR22][R58.64] ;  /* 0x000000163a2e8981 */ /* 0x000ee2000c1e1100 */
[----:B------:R-:W-:Y:S01]  /*f070*/  ISETP.GE.U32.AND P6, PT, R92, 0x7fffff86, PT ;  /* 0x7fffff865c00780c */ /* 0x000fe20003fc6070 */
[----:B------:R-:W-:-:S05]  /*f080*/  VIADD R92, R24, 0xfffffffc ;  /* 0xfffffffc185c7836 */ /* 0x000fca0000000000 */
[----:B------:R-:W-:Y:S02]  /*f090*/  ISETP.GE.U32.AND P0, PT, R92, 0x7fffffbd, PT ;  /* 0x7fffffbd5c00780c */ /* 0x000fe40003f06070 */
[-C--:B------:R-:W-:Y:S01]  /*f0a0*/  @!P4 LOP3.LUT R55, R55, R54.reuse, RZ, 0x3c, !PT ;  /* 0x000000363737c212 */ /* 0x080fe200078e3cff */
[----:B------:R-:W4:Y:S01]  /*f0b0*/  LDL.LU.64 R58, [R1+0x1160] ;  /* 0x00116000013a7983 */ /* 0x000f220000300a00 */
[----:B------:R-:W-:Y:S02]  /*f0c0*/  PRMT R48, RZ, 0x7610, R48 ;  /* 0x00007610ff307816 */ /* 0x000fe40000000030 */
[C---:B------:R-:W-:Y:S02]  /*f0d0*/  @!P4 LOP3.LUT R54, R55.reuse, R54, RZ, 0x3c, !PT ;  /* 0x000000363736c212 */ /* 0x040fe400078e3cff */
[----:B------:R-:W-:Y:S02]  /*f0e0*/  PRMT R49, RZ, 0x7610, R49 ;  /* 0x00007610ff317816 */ /* 0x000fe40000000031 */
[----:B------:R-:W-:-:S02]  /*f0f0*/  @!P4 LOP3.LUT R55, R55, R54, RZ, 0x3c, !PT ;  /* 0x000000363737c212 */ /* 0x000fc400078e3cff */
[----:B------:R-:W-:-:S03]  /*f100*/  PRMT R50, RZ, 0x7610, R50 ;  /* 0x00007610ff327816 */ /* 0x000fc60000000032 */
[----:B------:R-:W4:Y:S01]  /*f110*/  @!P4 LDG.E.U8 R49, desc[UR22][R54.64] ;  /* 0x000000163631c981 */ /* 0x000f22000c1e1100 */
[----:B--2---:R-:W-:-:S04]  /*f120*/  @!P6 LOP3.LUT R53, R53, R52, RZ, 0x3c, !PT ;  /* 0x000000343535e212 */ /* 0x004fc800078e3cff */
[----:B------:R-:W-:-:S04]  /*f130*/  @!P6 LOP3.LUT R52, R53, R52, RZ, 0x3c, !PT ;  /* 0x000000343534e212 */ /* 0x000fc800078e3cff */
[----:B------:R-:W-:Y:S02]  /*f140*/  @!P6 LOP3.LUT R53, R53, R52, RZ, 0x3c, !PT ;  /* 0x000000343535e212 */ /* 0x000fe400078e3cff */
[----:B-1----:R-:W-:-:S03]  /*f150*/  @!P0 LOP3.LUT R57, R57, R56, RZ, 0x3c, !PT ;  /* 0x0000003839398212 */ /* 0x002fc600078e3cff */
[----:B------:R-:W2:Y:S01]  /*f160*/  @!P6 LDG.E.U8 R48, desc[UR22][R52.64] ;  /* 0x000000163430e981 */ /* 0x000ea2000c1e1100 */
[----:B------:R-:W-:-:S04]  /*f170*/  @!P0 LOP3.LUT R56, R57, R56, RZ, 0x3c, !PT ;  /* 0x0000003839388212 */ /* 0x000fc800078e3cff */
[----:B------:R-:W-:-:S05]  /*f180*/  @!P0 LOP3.LUT R57, R57, R56, RZ, 0x3c, !PT ;  /* 0x0000003839398212 */ /* 0x000fca00078e3cff */
[----:B------:R-:W4:Y:S04]  /*f190*/  @!P0 LDG.E.U8 R50, desc[UR22][R56.64] ;  /* 0x0000001638328981 */ /* 0x000f28000c1e1100 */
[----:B---3--:R1:W-:Y:S04]  /*f1a0*/  STL [R1+0x75c], R46 ;  /* 0x00075c2e01007387 */ /* 0x0083e80000100800 */
[----:B-1----:R-:W3:Y:S04]  /*f1b0*/  LDL R46, [R1+0x154] ;  /* 0x00015400012e7983 */ /* 0x002ee80000100800 */
[----:B------:R1:W-:Y:S04]  /*f1c0*/  STL [R1+0x760], R47 ;  /* 0x0007602f01007387 */ /* 0x0003e80000100800 */
[----:B------:R-:W3:Y:S04]  /*f1d0*/  LDL R54, [R1+0x99c] ;  /* 0x00099c0001367983 */ /* 0x000ee80000100800 */
[----:B------:R-:W3:Y:S04]  /*f1e0*/  LDL R55, [R1+0x9a0] ;  /* 0x0009a00001377983 */ /* 0x000ee80000100800 */
[----:B-1----:R-:W3:Y:S04]  /*f1f0*/  LDL R47, [R1+0x158] ;  /* 0x00015800012f7983 */ /* 0x002ee80000100800 */
[----:B------:R-:W-:Y:S04]  /*f200*/  STL [R1+0x764], R51 ;  /* 0x0007643301007387 */ /* 0x000fe80000100800 */
[----:B------:R-:W3:Y:S04]  /*f210*/  LDL R52, [R1+0x9dc] ;  /* 0x0009dc0001347983 */ /* 0x000ee80000100800 */
[----:B------:R-:W3:Y:S04]  /*f220*/  LDL R53, [R1+0x9e0] ;  /* 0x0009e00001357983 */ /* 0x000ee80000100800 */
[----:B--2---:R1:W-:Y:S04]  /*f230*/  STL [R1+0x744], R48 ;  /* 0x0007443001007387 */ /* 0x0043e80000100800 */
[----:B-1----:R-:W2:Y:S04]  /*f240*/  LDL R48, [R1+0xa1c] ;  /* 0x000a1c0001307983 */ /* 0x002ea80000100800 */
[----:B----4-:R1:W-:Y:S04]  /*f250*/  STL [R1+0x748], R49 ;  /* 0x0007483101007387 */ /* 0x0103e80000100800 */
[----:B-1----:R-:W2:Y:S04]  /*f260*/  LDL R49, [R1+0xa20] ;  /* 0x000a200001317983 */ /* 0x002ea80000100800 */
[----:B------:R-:W4:Y:S04]  /*f270*/  LDL.LU.64 R56, [R1+0x1158] ;  /* 0x0011580001387983 */ /* 0x000f280000300a00 */
[----:B------:R1:W-:Y:S04]  /*f280*/  STL [R1+0x740], R50 ;  /* 0x0007403201007387 */ /* 0x0003e80000100800 */
[----:B------:R-:W4:Y:S04]  /*f290*/  LDL R51, [R1+0xa60] ;  /* 0x000a600001337983 */ /* 0x000f280000100800 */
[----:B-1----:R-:W4:Y:S01]  /*f2a0*/  LDL R50, [R1+0xa5c] ;  /* 0x000a5c0001327983 */ /* 0x002f220000100800 */
[----:B------:R-:W-:-:S05]  /*f2b0*/  VIADD R92, R24, 0xfffffff4 ;  /* 0xfffffff4185c7836 */ /* 0x000fca0000000000 */
[----:B------:R-:W-:Y:S01]  /*f2c0*/  ISETP.GE.U32.AND P4, PT, R92, 0x7fffffb5, PT ;  /* 0x7fffffb55c00780c */ /* 0x000fe20003f86070 */
[----:B------:R-:W-:-:S05]  /*f2d0*/  VIADD R92, R24, 0xffffffec ;  /* 0xffffffec185c7836 */ /* 0x000fca0000000000 */
[----:B------:R-:W-:Y:S01]  /*f2e0*/  ISETP.GE.U32.AND P6, PT, R92, 0x7fffffad, PT ;  /* 0x7fffffad5c00780c */ /* 0x000fe20003fc6070 */
[----:B------:R-:W-:-:S06]  /*f2f0*/  VIADD R92, R24, 0xffffffe4 ;  /* 0xffffffe4185c7836 */ /* 0x000fcc0000000000 */
[----:B---3--:R-:W-:-:S04]  /*f300*/  @!P4 LOP3.LUT R47, R47, R46, RZ, 0x3c, !PT ;  /* 0x0000002e2f2fc212 */ /* 0x008fc800078e3cff */
[----:B------:R-:W-:Y:S02]  /*f310*/  @!P4 LOP3.LUT R46, R47, R46, RZ, 0x3c, !PT ;  /* 0x0000002e2f2ec212 */ /* 0x000fe400078e3cff */
[----:B------:R-:W-:Y:S02]  /*f320*/  @!P6 LOP3.LUT R55, R55, R54, RZ, 0x3c, !PT ;  /* 0x000000363737e212 */ /* 0x000fe400078e3cff */
[----:B------:R-:W-:Y:S02]  /*f330*/  PRMT R45, RZ, 0x7610, R45 ;  /* 0x00007610ff2d7816 */ /* 0x000fe4000000002d */
[----:B------:R-:W-:Y:S01]  /*f340*/  ISETP.GE.U32.AND P0, PT, R92, 0x7fffffa5, PT ;  /* 0x7fffffa55c00780c */ /* 0x000fe20003f06070 */
[----:B------:R-:W-:Y:S01]  /*f350*/  VIADD R92, R24, 0xffffffdc ;  /* 0xffffffdc185c7836 */ /* 0x000fe20000000000 */
[----:B------:R-:W-:Y:S02]  /*f360*/  @!P4 LOP3.LUT R47, R47, R46, RZ, 0x3c, !PT ;  /* 0x0000002e2f2fc212 */ /* 0x000fe400078e3cff */
[----:B------:R-:W-:-:S02]  /*f370*/  @!P6 LOP3.LUT R54, R55, R54, RZ, 0x3c, !PT ;  /* 0x000000363736e212 */ /* 0x000fc400078e3cff */
[----:B------:R-:W-:Y:S01]  /*f380*/  PRMT R44, RZ, 0x7610, R44 ;  /* 0x00007610ff2c7816 */ /* 0x000fe2000000002c */
[----:B------:R1:W3:Y:S01]  /*f390*/  @!P4 LDG.E.U8 R45, desc[UR22][R46.64] ;  /* 0x000000162e2dc981 */ /* 0x0002e2000c1e1100 */
[----:B------:R-:W-:Y:S01]  /*f3a0*/  ISETP.GE.U32.AND P4, PT, R92, 0x7fffff9d, PT ;  /* 0x7fffff9d5c00780c */ /* 0x000fe20003f86070 */
[----:B------:R-:W-:Y:S01]  /*f3b0*/  VIADD R92, R24, 0xffffffd4 ;  /* 0xffffffd4185c7836 */ /* 0x000fe20000000000 */
[----:B------:R-:W-:-:S05]  /*f3c0*/  @!P6 LOP3.LUT R55, R55, R54, RZ, 0x3c, !PT ;  /* 0x000000363737e212 */ /* 0x000fca00078e3cff */
[----:B------:R-:W3:Y:S04]  /*f3d0*/  @!P6 LDG.E.U8 R44, desc[UR22][R54.64] ;  /* 0x00000016362ce981 */ /* 0x000ee8000c1e1100 */
[----:B------:R-:W1:Y:S04]  /*f3e0*/  LDL R46, [R1+0xa9c] ;  /* 0x000a9c00012e7983 */ /* 0x000e680000100800 */
[----:B------:R-:W1:Y:S01]  /*f3f0*/  LDL R47, [R1+0xaa0] ;  /* 0x000aa000012f7983 */ /* 0x000e620000100800 */
[----:B------:R-:W-:Y:S02]  /*f400*/  ISETP.GE.U32.AND P6, PT, R92, 0x7fffff95, PT ;  /* 0x7fffff955c00780c */ /* 0x000fe40003fc6070 */
[----:B------:R-:W-:Y:S01]  /*f410*/  PRMT R38, RZ, 0x7610, R38 ;  /* 0x00007610ff267816 */ /* 0x000fe20000000026 */
[----:B------:R-:W3:Y:S01]  /*f420*/  LDL.LU.64 R54, [R1+0x1150] ;  /* 0x0011500001367983 */ /* 0x000ee20000300a00 */
[----:B------:R-:W-:-:S02]  /*f430*/  PRMT R39, RZ, 0x7610, R39 ;  /* 0x00007610ff277816 */ /* 0x000fc40000000027 */
        /* <DEDUP_REMOVED lines=10> */
[----:B------:R-:W-:Y:S01]  /*f4e0*/  PRMT R43, RZ, 0x7610, R43 ;  /* 0x00007610ff2b7816 */ /* 0x000fe2000000002b */
[----:B------:R-:W-:Y:S01]  /*f4f0*/  VIADD R92, R24, 0xffffffcc ;  /* 0xffffffcc185c7836 */ /* 0x000fe20000000000 */
[----:B------:R-:W-:-:S05]  /*f500*/  @!P0 LOP3.LUT R53, R53, R52, RZ, 0x3c, !PT ;  /* 0x0000003435358212 */ /* 0x000fca00078e3cff */
[----:B------:R-:W2:Y:S01]  /*f510*/  @!P0 LDG.E.U8 R43, desc[UR22][R52.64] ;  /* 0x00000016342b8981 */ /* 0x000ea2000c1e1100 */
[----:B------:R-:W-:Y:S02]  /*f520*/  ISETP.GE.U32.AND P0, PT, R92, 0x7fffff8d, PT ;  /* 0x7fffff8d5c00780c */ /* 0x000fe40003f06070 */
[----:B------:R-:W-:-:S11]  /*f530*/  PRMT R42, RZ, 0x7610, R42 ;  /* 0x00007610ff2a7816 */ /* 0x000fd6000000002a */
[----:B-1----:R-:W-:-:S04]  /*f540*/  @!P0 LOP3.LUT R47, R47, R46, RZ, 0x3c, !PT ;  /* 0x0000002e2f2f8212 */ /* 0x002fc800078e3cff */
[C---:B------:R-:W-:Y:S01]  /*f550*/  @!P0 LOP3.LUT R46, R47.reuse, R46, RZ, 0x3c, !PT ;  /* 0x0000002e2f2e8212 */ /* 0x040fe200078e3cff */
[----:B---3--:R1:W-:Y:S03]  /*f560*/  STL [R1+0x728], R44 ;  /* 0x0007282c01007387 */ /* 0x0083e60000100800 */
[----:B------:R-:W-:-:S05]  /*f570*/  @!P0 LOP3.LUT R47, R47, R46, RZ, 0x3c, !PT ;  /* 0x0000002e2f2f8212 */ /* 0x000fca00078e3cff */
[----:B------:R-:W3:Y:S04]  /*f580*/  @!P0 LDG.E.U8 R42, desc[UR22][R46.64] ;  /* 0x000000162e2a8981 */ /* 0x000ee8000c1e1100 */
[----:B-1----:R-:W3:Y:S04]  /*f590*/  LDL R44, [R1+0xadc] ;  /* 0x000adc00012c7983 */ /* 0x002ee80000100800 */
[----:B------:R1:W-:Y:S04]  /*f5a0*/  STL [R1+0x73c], R45 ;  /* 0x00073c2d01007387 */ /* 0x0003e80000100800 */
[----:B-1----:R-:W3:Y:S04]  /*f5b0*/  LDL R45, [R1+0xae0] ;  /* 0x000ae000012d7983 */ /* 0x002ee80000100800 */
[----:B------:R-:W3:Y:S04]  /*f5c0*/  LDL.LU.64 R52, [R1+0x1148] ;  /* 0x0011480001347983 */ /* 0x000ee80000300a00 */
[----:B------:R-:W3:Y:S04]  /*f5d0*/  LDL R48, [R1+0x11c] ;  /* 0x00011c0001307983 */ /* 0x000ee80000100800 */
[----:B------:R-:W3:Y:S04]  /*f5e0*/  LDL R49, [R1+0x120] ;  /* 0x0001200001317983 */ /* 0x000ee80000100800 */
[----:B------:R-:W3:Y:S04]  /*f5f0*/  LDL.LU.64 R50, [R1+0x1140] ;  /* 0x0011400001327983 */ /* 0x000ee80000300a00 */
        /* <DEDUP_REMOVED lines=9> */
[----:B------:R1:W-:Y:S04]  /*f690*/  STL [R1+0x724], R43 ;  /* 0x0007242b01007387 */ /* 0x0003e80000100800 */
[----:B------:R-:W-:Y:S01]  /*f6a0*/  ISETP.GE.U32.AND P6, PT, R92, 0x7fffffbc, PT ;  /* 0x7fffffbc5c00780c */ /* 0x000fe20003fc6070 */
[----:B------:R-:W-:Y:S01]  /*f6b0*/  VIADD R92, R24, 0xfffffff3 ;  /* 0xfffffff3185c7836 */ /* 0x000fe20000000000 */
[----:B------:R-:W-:-:S04]  /*f6c0*/  PRMT R35, RZ, 0x7610, R35 ;  /* 0x00007610ff237816 */ /* 0x000fc80000000023 */
[----:B------:R-:W-:Y:S01]  /*f6d0*/  ISETP.GE.U32.AND P0, PT, R92, 0x7fffffb4, PT ;  /* 0x7fffffb45c00780c */ /* 0x000fe20003f06070 */
[----:B------:R-:W-:Y:S01]  /*f6e0*/  VIADD R92, R24, 0xffffffeb ;  /* 0xffffffeb185c7836 */ /* 0x000fe20000000000 */
[----:B---3--:R3:W-:Y:S01]  /*f6f0*/  STL [R1+0x708], R42 ;  /* 0x0007082a01007387 */ /* 0x0087e20000100800 */
[----:B-1----:R-:W-:Y:S01]  /*f700*/  @!P4 IMAD.MOV.U32 R43, RZ, RZ, R44 ;  /* 0x000000ffff2bc224 */ /* 0x002fe200078e002c */
[----:B------:R-:W-:Y:S02]  /*f710*/  PRMT R34, RZ, 0x7610, R34 ;  /* 0x00007610ff227816 */ /* 0x000fe40000000022 */
[----:B------:R-:W2:Y:S01]  /*f720*/  LDL R44, [R1+0x9e4] ;  /* 0x0009e400012c7983 */ /* 0x000ea20000100800 */
[----:B---3--:R-:W-:Y:S01]  /*f730*/  @!P4 IMAD.MOV.U32 R42, RZ, RZ, R45 ;  /* 0x000000ffff2ac224 */ /* 0x008fe200078e002d */
[----:B------:R-:W-:Y:S02]  /*f740*/  PRMT R36, RZ, 0x7610, R36 ;  /* 0x00007610ff247816 */ /* 0x000fe40000000024 */
[----:B------:R-:W3:Y:S04]  /*f750*/  LDL R45, [R1+0x9e8] ;  /* 0x0009e800012d7983 */ /* 0x000ee80000100800 */
[----:B------:R1:W3:Y:S01]  /*f760*/  @!P4 LDG.E.U8 R35, desc[UR22][R42.64] ;  /* 0x000000162a23c981 */ /* 0x0002e2000c1e1100 */
[----:B------:R-:W-:-:S02]  /*f770*/  ISETP.GE.U32.AND P4, PT, R92, 0x7fffffac, PT ;  /* 0x7fffffac5c00780c */ /* 0x000fc40003f86070 */
[----:B------:R-:W-:-:S04]  /*f780*/  @!P6 LOP3.LUT R49, R49, R48, RZ, 0x3c, !PT ;  /* 0x000000303131e212 */ /* 0x000fc800078e3cff */
[C---:B------:R-:W-:Y:S01]  /*f790*/  @!P6 LOP3.LUT R48, R49.reuse, R48, RZ, 0x3c, !PT ;  /* 0x000000303130e212 */ /* 0x040fe200078e3cff */
[----:B------:R-:W1:Y:S03]  /*f7a0*/  LDL R42, [R1+0xa24] ;  /* 0x000a2400012a7983 */ /* 0x000e660000100800 */
[----:B------:R-:W-:Y:S01]  /*f7b0*/  @!P6 LOP3.LUT R49, R49, R48, RZ, 0x3c, !PT ;  /* 0x000000303131e212 */ /* 0x000fe200078e3cff */
[----:B------:R-:W1:Y:S01]  /*f7c0*/  LDL R43, [R1+0xa28] ;  /* 0x000a2800012b7983 */ /* 0x000e620000100800 */
[----:B------:R-:W-:-:S03]  /*f7d0*/  PRMT R37, RZ, 0x7610, R37 ;  /* 0x00007610ff257816 */ /* 0x000fc60000000025 */
[----:B------:R-:W3:Y:S01]  /*f7e0*/  @!P6 LDG.E.U8 R34, desc[UR22][R48.64] ;  /* 0x000000163022e981 */ /* 0x000ee2000c1e1100 */
[----:B----4-:R-:W-:Y:S01]  /*f7f0*/  @!P0 LOP3.LUT R39, R39, R38, RZ, 0x3c, !PT ;  /* 0x0000002627278212 */ /* 0x010fe200078e3cff */
[----:B------:R-:W-:Y:S01]  /*f800*/  VIADD R92, R24, 0xffffffe3 ;  /* 0xffffffe3185c7836 */ /* 0x000fe20000000000 */
[----:B--2---:R-:W-:Y:S01]  /*f810*/  @!P4 LOP3.LUT R47, R47, R46, RZ, 0x3c, !PT ;  /* 0x0000002e2f2fc212 */ /* 0x004fe200078e3cff */
[----:B------:R-:W2:Y:S01]  /*f820*/  LDL.LU.64 R48, [R1+0x1138] ;  /* 0x0011380001307983 */ /* 0x000ea20000300a00 */
[----:B------:R-:W-:Y:S02]  /*f830*/  @!P0 LOP3.LUT R38, R39, R38, RZ, 0x3c, !PT ;  /* 0x0000002627268212 */ /* 0x000fe400078e3cff */
[----:B------:R-:W-:Y:S02]  /*f840*/  @!P4 LOP3.LUT R46, R47, R46, RZ, 0x3c, !PT ;  /* 0x0000002e2f2ec212 */ /* 0x000fe400078e3cff */
[----:B------:R-:W-:Y:S02]  /*f850*/  @!P0 LOP3.LUT R39, R39, R38, RZ, 0x3c, !PT ;  /* 0x0000002627278212 */ /* 0x000fe400078e3cff */
[----:B------:R-:W-:-:S03]  /*f860*/  @!P4 LOP3.LUT R47, R47, R46, RZ, 0x3c, !PT ;  /* 0x0000002e2f2fc212 */ /* 0x000fc600078e3cff */
[----:B------:R-:W4:Y:S04]  /*f870*/  @!P0 LDG.E.U8 R37, desc[UR22][R38.64] ;  /* 0x0000001626258981 */ /* 0x000f28000c1e1100 */
[----:B------:R-:W2:Y:S01]  /*f880*/  @!P4 LDG.E.U8 R36, desc[UR22][R46.64] ;  /* 0x000000162e24c981 */ /* 0x000ea2000c1e1100 */
[----:B------:R-:W-:Y:S01]  /*f890*/  ISETP.GE.U32.AND P6, PT, R92, 0x7fffffa4, PT ;  /* 0x7fffffa45c00780c */ /* 0x000fe20003fc6070 */
[----:B------:R-:W-:-:S05]  /*f8a0*/  VIADD R92, R24, 0xffffffdb ;  /* 0xffffffdb185c7836 */ /* 0x000fca0000000000 */
[----:B------:R-:W-:Y:S02]  /*f8b0*/  ISETP.GE.U32.AND P0, PT, R92, 0x7fffff9c, PT ;  /* 0x7fffff9c5c00780c */ /* 0x000fe40003f06070 */
[----:B------:R-:W-:Y:S02]  /*f8c0*/  PRMT R40, RZ, 0x7610, R40 ;  /* 0x00007610ff287816 */ /* 0x000fe40000000028 */
[----:B------:R-:W-:-:S03]  /*f8d0*/  PRMT R41, RZ, 0x7610, R41 ;  /* 0x00007610ff297816 */ /* 0x000fc60000000029 */
[----:B---3--:R-:W-:-:S04]  /*f8e0*/  @!P6 LOP3.LUT R45, R45, R44, RZ, 0x3c, !PT ;  /* 0x0000002c2d2de212 */ /* 0x008fc800078e3cff */
[----:B------:R-:W-:-:S04]  /*f8f0*/  @!P6 LOP3.LUT R44, R45, R44, RZ, 0x3c, !PT ;  /* 0x0000002c2d2ce212 */ /* 0x000fc800078e3cff */
[----:B------:R-:W-:-:S05]  /*f900*/  @!P6 LOP3.LUT R45, R45, R44, RZ, 0x3c, !PT ;  /* 0x0000002c2d2de212 */ /* 0x000fca00078e3cff */
[----:B------:R-:W3:Y:S01]  /*f910*/  @!P6 LDG.E.U8 R41, desc[UR22][R44.64] ;  /* 0x000000162c29e981 */ /* 0x000ee2000c1e1100 */
[----:B-1----:R-:W-:-:S03]  /*f920*/  @!P0 LOP3.LUT R43, R43, R42, RZ, 0x3c, !PT ;  /* 0x0000002a2b2b8212 */ /* 0x002fc600078e3cff */
[----:B------:R1:W-:Y:S01]  /*f930*/  STL [R1+0x700], R34 ;  /* 0x0007002201007387 */ /* 0x0003e20000100800 */
[----:B------:R-:W-:-:S04]  /*f940*/  @!P0 LOP3.LUT R42, R43, R42, RZ, 0x3c, !PT ;  /* 0x0000002a2b2a8212 */ /* 0x000fc800078e3cff */
[----:B------:R-:W-:Y:S01]  /*f950*/  @!P0 LOP3.LUT R43, R43, R42, RZ, 0x3c, !PT ;  /* 0x0000002a2b2b8212 */ /* 0x000fe200078e3cff */
[----:B-1----:R-:W3:Y:S04]  /*f960*/  LDL R34, [R1+0xa64] ;  /* 0x000a640001227983 */ /* 0x002ee80000100800 */
[----:B------:R1:W-:Y:S04]  /*f970*/  STL [R1+0x704], R35 ;  /* 0x0007042301007387 */ /* 0x0003e80000100800 */
[----:B------:R-:W3:Y:S04]  /*f980*/  LDL R38, [R1+0xaa4] ;  /* 0x000aa40001267983 */ /* 0x000ee80000100800 */
[----:B------:R-:W3:Y:S04]  /*f990*/  LDL R39, [R1+0xaa8] ;  /* 0x000aa80001277983 */ /* 0x000ee80000100800 */
[----:B-1----:R-:W3:Y:S04]  /*f9a0*/  LDL R35, [R1+0xa68] ;  /* 0x000a680001237983 */ /* 0x002ee80000100800 */
[----:B------:R-:W3:Y:S04]  /*f9b0*/  LDL.LU.64 R46, [R1+0x1130] ;  /* 0x00113000012e7983 */ /* 0x000ee80000300a00 */
[----:B------:R-:W3:Y:S04]  /*f9c0*/  @!P0 LDG.E.U8 R40, desc[UR22][R42.64] ;  /* 0x000000162a288981 */ /* 0x000ee8000c1e1100 */
[----:B--2---:R1:W-:Y:S04]  /*f9d0*/  STL [R1+0x6e8], R36 ;  /* 0x0006e82401007387 */ /* 0x0043e80000100800 */
[----:B-1----:R-:W2:Y:S04]  /*f9e0*/  LDL R36, [R1+0xae4] ;  /* 0x000ae40001247983 */ /* 0x002ea80000100800 */
[----:B----4-:R1:W-:Y:S04]  /*f9f0*/  STL [R1+0x6fc], R37 ;  /* 0x0006fc2501007387 */ /* 0x0103e80000100800 */
[----:B-1----:R-:W2:Y:S01]  /*fa00*/  LDL R37, [R1+0xae8] ;  /* 0x000ae80001257983 */ /* 0x002ea20000100800 */
[----:B------:R-:W-:-:S03]  /*fa10*/  VIADD R92, R24, 0xffffffd3 ;  /* 0xffffffd3185c7836 */ /* 0x000fc60000000000 */
[----:B------:R-:W4:Y:S02]  /*fa20*/  LDL.LU.64 R44, [R1+0x1128] ;  /* 0x00112800012c7983 */ /* 0x000f240000300a00 */
[----:B------:R-:W-:Y:S01]  /*fa30*/  ISETP.GE.U32.AND P4, PT, R92, 0x7fffff94, PT ;  /* 0x7fffff945c00780c */ /* 0x000fe20003f86070 */
[----:B------:R-:W-:Y:S01]  /*fa40*/  VIADD R92, R24, 0xffffffcb ;  /* 0xffffffcb185c7836 */ /* 0x000fe20000000000 */
[----:B------:R-:W4:Y:S04]  /*fa50*/  LDL.LU.64 R42, [R1+0x1120] ;  /* 0x00112000012a7983 */ /* 0x000f280000300a00 */
[----:B------:R-:W-:Y:S01]  /*fa60*/  ISETP.GE.U32.AND P6, PT, R92, 0x7fffff8c, PT ;  /* 0x7fffff8c5c00780c */ /* 0x000fe20003fc6070 */
[----:B------:R-:W-:-:S05]  /*fa70*/  VIADD R92, R24, 0xffffffc3 ;  /* 0xffffffc3185c7836 */ /* 0x000fca0000000000 */
[----:B------:R-:W-:Y:S02]  /*fa80*/  ISETP.GE.U32.AND P0, PT, R92, 0x7fffff84, PT ;  /* 0x7fffff845c00780c */ /* 0x000fe40003f06070 */
[----:B------:R-:W-:Y:S02]  /*fa90*/  PRMT R29, RZ, 0x7610, R29 ;  /* 0x00007610ff1d7816 */ /* 0x000fe4000000001d */
[----:B------:R-:W-:Y:S02]  /*faa0*/  PRMT R31, RZ, 0x7610, R31 ;  /* 0x00007610ff1f7816 */ /* 0x000fe4000000001f */
[----:B------:R-:W-:Y:S02]  /*fab0*/  PRMT R28, RZ, 0x7610, R28 ;  /* 0x00007610ff1c7816 */ /* 0x000fe4000000001c */
[----:B---3--:R-:W-:Y:S02]  /*fac0*/  @!P6 LOP3.LUT R39, R39, R38, RZ, 0x3c, !PT ;  /* 0x000000262727e212 */ /* 0x008fe400078e3cff */
[----:B------:R-:W-:-:S02]  /*fad0*/  @!P4 LOP3.LUT R35, R35, R34, RZ, 0x3c, !PT ;  /* 0x000000222323c212 */ /* 0x000fc400078e3cff */
[----:B------:R-:W-:Y:S02]  /*fae0*/  @!P6 LOP3.LUT R38, R39, R38, RZ, 0x3c, !PT ;  /* 0x000000262726e212 */ /* 0x000fe400078e3cff */
[----:B------:R-:W-:Y:S01]  /*faf0*/  @!P4 LOP3.LUT R34, R35, R34, RZ, 0x3c, !PT ;  /* 0x000000222322c212 */ /* 0x000fe200078e3cff */
[----:B------:R1:W-:Y:S01]  /*fb00*/  STL [R1+0x6d0], R40 ;  /* 0x0006d02801007387 */ /* 0x0003e20000100800 */
[----:B------:R-:W-:Y:S02]  /*fb10*/  @!P6 LOP3.LUT R39, R39, R38, RZ, 0x3c, !PT ;  /* 0x000000262727e212 */ /* 0x000fe400078e3cff */
[----:B------:R-:W-:-:S03]  /*fb20*/  @!P4 LOP3.LUT R35, R35, R34, RZ, 0x3c, !PT ;  /* 0x000000222323c212 */ /* 0x000fc600078e3cff */
[----:B------:R3:W3:Y:S04]  /*fb30*/  @!P6 LDG.E.U8 R29, desc[UR22][R38.64] ;  /* 0x00000016261de981 */ /* 0x0006e8000c1e1100 */
[----:B-1----:R-:W3:Y:S04]  /*fb40*/  LDL R40, [R1+0x124] ;  /* 0x0001240001287983 */ /* 0x002ee80000100800 */
[----:B------:R1:W-:Y:S04]  /*fb50*/  STL [R1+0x6e4], R41 ;  /* 0x0006e42901007387 */ /* 0x0003e80000100800 */
[----:B------:R-:W3:Y:S04]  /*fb60*/  LDL R38, [R1+0x9ac] ;  /* 0x0009ac0001267983 */ /* 0x000ee80000100800 */
[----:B------:R-:W3:Y:S04]  /*fb70*/  LDL R39, [R1+0x9b0] ;  /* 0x0009b00001277983 */ /* 0x000ee80000100800 */
[----:B-1----:R-:W3:Y:S04]  /*fb80*/  LDL R41, [R1+0x128] ;  /* 0x0001280001297983 */ /* 0x002ee80000100800 */
[----:B------:R1:W4:Y:S04]  /*fb90*/  @!P4 LDG.E.U8 R31, desc[UR22][R34.64] ;  /* 0x00000016221fc981 */ /* 0x000328000c1e1100 */
[----:B------:R-:W1:Y:S04]  /*fba0*/  LDL R34, [R1+0x164] ;  /* 0x0001640001227983 */ /* 0x000e680000100800 */
[----:B------:R-:W1:Y:S01]  /*fbb0*/  LDL R35, [R1+0x168] ;  /* 0x0001680001237983 */ /* 0x000e620000100800 */
[----:B--2---:R-:W-:-:S04]  /*fbc0*/  @!P0 LOP3.LUT R37, R37, R36, RZ, 0x3c, !PT ;  /* 0x0000002425258212 */ /* 0x004fc800078e3cff */
[----:B------:R-:W-:-:S04]  /*fbd0*/  @!P0 LOP3.LUT R36, R37, R36, RZ, 0x3c, !PT ;  /* 0x0000002425248212 */ /* 0x000fc800078e3cff */
[----:B------:R-:W-:-:S05]  /*fbe0*/  @!P0 LOP3.LUT R37, R37, R36, RZ, 0x3c, !PT ;  /* 0x0000002425258212 */ /* 0x000fca00078e3cff */
[----:B------:R-:W2:Y:S01]  /*fbf0*/  @!P0 LDG.E.U8 R28, desc[UR22][R36.64] ;  /* 0x00000016241c8981 */ /* 0x000ea2000c1e1100 */
[----:B------:R-:W-:-:S05]  /*fc00*/  VIADD R92, R24, 0xfffffffa ;  /* 0xfffffffa185c7836 */ /* 0x000fca0000000000 */
[----:B------:R-:W-:Y:S01]  /*fc10*/  ISETP.GE.U32.AND P4, PT, R92, 0x7fffffbb, PT ;  /* 0x7fffffbb5c00780c */ /* 0x000fe20003f86070 */
[----:B------:R-:W-:Y:S01]  /*fc20*/  VIADD R92, R24, 0xfffffff2 ;  /* 0xfffffff2185c7836 */ /* 0x000fe20000000000 */
[----:B------:R-:W-:Y:S01]  /*fc30*/  PRMT R27, RZ, 0x7610, R27 ;  /* 0x00007610ff1b7816 */ /* 0x000fe2000000001b */
[----:B------:R-:W4:Y:S03]  /*fc40*/  LDL R36, [R1+0x9ec] ;  /* 0x0009ec0001247983 */ /* 0x000f260000100800 */
[----:B------:R-:W-:Y:S01]  /*fc50*/  ISETP.GE.U32.AND P6, PT, R92, 0x7fffffb3, PT ;  /* 0x7fffffb35c00780c */ /* 0x000fe20003fc6070 */
[----:B------:R-:W-:Y:S01]  /*fc60*/  VIADD R92, R24, 0xffffffea ;  /* 0xffffffea185c7836 */ /* 0x000fe20000000000 */
[----:B------:R-:W4:Y:S04]  /*fc70*/  LDL R37, [R1+0x9f0] ;  /* 0x0009f00001257983 */ /* 0x000f280000100800 */
[----:B------:R-:W-:-:S02]  /*fc80*/  ISETP.GE.U32.AND P0, PT, R92, 0x7fffffab, PT ;  /* 0x7fffffab5c00780c */ /* 0x000fc40003f06070 */
[----:B------:R-:W-:Y:S02]  /*fc90*/  PRMT R32, RZ, 0x7610, R32 ;  /* 0x00007610ff207816 */ /* 0x000fe40000000020 */
[----:B------:R-:W-:Y:S02]  /*fca0*/  PRMT R33, RZ, 0x7610, R33 ;  /* 0x00007610ff217816 */ /* 0x000fe40000000021 */
[----:B---3--:R-:W-:-:S07]  /*fcb0*/  @!P4 LOP3.LUT R41, R41, R40, RZ, 0x3c, !PT ;  /* 0x000000282929c212 */ /* 0x008fce00078e3cff */
[----:B------:R-:W-:Y:S02]  /*fcc0*/  @!P0 LOP3.LUT R39, R39, R38, RZ, 0x3c, !PT ;  /* 0x0000002627278212 */ /* 0x000fe400078e3cff */
[----:B------:R-:W-:Y:S02]  /*fcd0*/  @!P4 LOP3.LUT R40, R41, R40, RZ, 0x3c, !PT ;  /* 0x000000282928c212 */ /* 0x000fe400078e3cff */
[----:B------:R-:W-:Y:S02]  /*fce0*/  @!P0 LOP3.LUT R38, R39, R38, RZ, 0x3c, !PT ;  /* 0x0000002627268212 */ /* 0x000fe400078e3cff */
[----:B------:R-:W-:Y:S02]  /*fcf0*/  @!P4 LOP3.LUT R41, R41, R40, RZ, 0x3c, !PT ;  /* 0x000000282929c212 */ /* 0x000fe400078e3cff */
[----:B------:R-:W-:-:S03]  /*fd00*/  @!P0 LOP3.LUT R39, R39, R38, RZ, 0x3c, !PT ;  /* 0x0000002627278212 */ /* 0x000fc600078e3cff */
[----:B------:R-:W3:Y:S04]  /*fd10*/  @!P4 LDG.E.U8 R27, desc[UR22][R40.64] ;  /* 0x00000016281bc981 */ /* 0x000ee8000c1e1100 */
[----:B------:R-:W4:Y:S01]  /*fd20*/  @!P0 LDG.E.U8 R32, desc[UR22][R38.64] ;  /* 0x0000001626208981 */ /* 0x000f22000c1e1100 */
[----:B-1----:R-:W-:-:S04]  /*fd30*/  @!P6 LOP3.LUT R35, R35, R34, RZ, 0x3c, !PT ;  /* 0x000000222323e212 */ /* 0x002fc800078e3cff */
[----:B------:R-:W-:-:S04]  /*fd40*/  @!P6 LOP3.LUT R34, R35, R34, RZ, 0x3c, !PT ;  /* 0x000000222322e212 */ /* 0x000fc800078e3cff */
[----:B------:R-:W-:-:S05]  /*fd50*/  @!P6 LOP3.LUT R35, R35, R34, RZ, 0x3c, !PT ;  /* 0x000000222323e212 */ /* 0x000fca00078e3cff */
[----:B------:R-:W4:Y:S04]  /*fd60*/  @!P6 LDG.E.U8 R33, desc[UR22][R34.64] ;  /* 0x000000162221e981 */ /* 0x000f28000c1e1100 */
[----:B--2---:R1:W-:Y:S04]  /*fd70*/  STL [R1+0x6c4], R28 ;  /* 0x0006c41c01007387 */ /* 0x0043e80000100800 */
[----:B-1----:R-:W2:Y:S04]  /*fd80*/  LDL R28, [R1+0xa2c] ;  /* 0x000a2c00011c7983 */ /* 0x002ea80000100800 */
[----:B------:R1:W-:Y:S04]  /*fd90*/  STL [R1+0x6c8], R29 ;  /* 0x0006c81d01007387 */ /* 0x0003e80000100800 */
[----:B-1----:R-:W2:Y:S01]  /*fda0*/  LDL R29, [R1+0xa30] ;  /* 0x000a3000011d7983 */ /* 0x002ea20000100800 */
[----:B------:R-:W-:-:S03]  /*fdb0*/  VIADD R92, R24, 0xffffffe2 ;  /* 0xffffffe2185c7836 */ /* 0x000fc60000000000 */
[----:B------:R-:W2:Y:S02]  /*fdc0*/  LDL.LU.64 R40, [R1+0x1118] ;  /* 0x0011180001287983 */ /* 0x000ea40000300a00 */
[----:B------:R-:W-:Y:S01]  /*fdd0*/  ISETP.GE.U32.AND P4, PT, R92, 0x7fffffa3, PT ;  /* 0x7fffffa35c00780c */ /* 0x000fe20003f86070 */
[----:B------:R-:W-:-:S05]  /*fde0*/  VIADD R92, R24, 0xffffffda ;  /* 0xffffffda185c7836 */ /* 0x000fca0000000000 */
[----:B------:R-:W-:Y:S02]  /*fdf0*/  ISETP.GE.U32.AND P6, PT, R92, 0x7fffff9b, PT ;  /* 0x7fffff9b5c00780c */ /* 0x000fe40003fc6070 */
[----:B------:R-:W-:Y:S01]  /*fe00*/  PRMT R26, RZ, 0x7610, R26 ;  /* 0x00007610ff1a7816 */ /* 0x000fe2000000001a */
[----:B---3--:R1:W-:Y:S04]  /*fe10*/  STL [R1+0x6b0], R27 ;  /* 0x0006b01b01007387 */ /* 0x0083e80000100800 */
[----:B-1----:R-:W3:Y:S04]  /*fe20*/  LDL R27, [R1+0xa6c] ;  /* 0x000a6c00011b7983 */ /* 0x002ee80000100800 */
[----:B----4-:R1:W-:Y:S04]  /*fe30*/  STL [R1+0x6cc], R31 ;  /* 0x0006cc1f01007387 */ /* 0x0103e80000100800 */
[----:B------:R-:W4:Y:S04]  /*fe40*/  LDL R34, [R1+0xaac] ;  /* 0x000aac0001227983 */ /* 0x000f280000100800 */
[----:B------:R-:W4:Y:S04]  /*fe50*/  LDL R35, [R1+0xab0] ;  /* 0x000ab00001237983 */ /* 0x000f280000100800 */
[----:B-1----:R-:W3:Y:S04]  /*fe60*/  LDL R31, [R1+0xa70] ;  /* 0x000a7000011f7983 */ /* 0x002ee80000100800 */
[----:B------:R-:W3:Y:S04]  /*fe70*/  LDL.LU.64 R38, [R1+0x1110] ;  /* 0x0011100001267983 */ /* 0x000ee80000300a00 */
[----:B------:R1:W-:Y:S04]  /*fe80*/  STL [R1+0x6a8], R32 ;  /* 0x0006a82001007387 */ /* 0x0003e80000100800 */
[----:B-1----:R-:W3:Y:S04]  /*fe90*/  LDL R32, [R1+0xaec] ;  /* 0x000aec0001207983 */ /* 0x002ee80000100800 */
[----:B------:R1:W-:Y:S04]  /*fea0*/  STL [R1+0x6ac], R33 ;  /* 0x0006ac2101007387 */ /* 0x0003e80000100800 */
[----:B-1----:R-:W3:Y:S01]  /*feb0*/  LDL R33, [R1+0xaf0] ;  /* 0x000af00001217983 */ /* 0x002ee20000100800 */
[----:B--2---:R-:W-:-:S04]  /*fec0*/  @!P6 LOP3.LUT R29, R29, R28, RZ, 0x3c, !PT ;  /* 0x0000001c1d1de212 */ /* 0x004fc800078e3cff */
[----:B------:R-:W-:-:S04]  /*fed0*/  @!P6 LOP3.LUT R28, R29, R28, RZ, 0x3c, !PT ;  /* 0x0000001c1d1ce212 */ /* 0x000fc800078e3cff */
[----:B------:R-:W-:-:S05]  /*fee0*/  @!P6 LOP3.LUT R29, R29, R28, RZ, 0x3c, !PT ;  /* 0x0000001c1d1de212 */ /* 0x000fca00078e3cff */
[----:B------:R-:W2:Y:S01]  /*fef0*/  @!P6 LDG.E.U8 R26, desc[UR22][R28.64] ;  /* 0x000000161c1ae981 */ /* 0x000ea2000c1e1100 */
[----:B------:R-:W-:Y:S01]  /*ff00*/  @!P4 LOP3.LUT R37, R37, R36, RZ, 0x3c, !PT ;  /* 0x000000242525c212 */ /* 0x000fe200078e3cff */
[----:B------:R-:W-:-:S03]  /*ff10*/  VIADD R92, R24, 0xffffffd2 ;  /* 0xffffffd2185c7836 */ /* 0x000fc60000000000 */
[C---:B------:R-:W-:Y:S02]  /*ff20*/  @!P4 LOP3.LUT R36, R37.reuse, R36, RZ, 0x3c, !PT ;  /* 0x000000242524c212 */ /* 0x040fe400078e3cff */
[----:B------:R-:W-:Y:S02]  /*ff30*/  PRMT R93, RZ, 0x7610, R93 ;  /* 0x00007610ff5d7816 */ /* 0x000fe4000000005d */
[----:B------:R-:W-:Y:S01]  /*ff40*/  ISETP.GE.U32.AND P0, PT, R92, 0x7fffff93, PT ;  /* 0x7fffff935c00780c */ /* 0x000fe20003f06070 */
[----:B------:R-:W-:Y:S01]  /*ff50*/  VIADD R92, R24, 0xffffffca ;  /* 0xffffffca185c7836 */ /* 0x000fe20000000000 */
[----:B------:R-:W-:-:S05]  /*ff60*/  @!P4 LOP3.LUT R37, R37, R36, RZ, 0x3c, !PT ;  /* 0x000000242525c212 */ /* 0x000fca00078e3cff */
[----:B------:R-:W2:Y:S01]  /*ff70*/  @!P4 LDG.E.U8 R93, desc[UR22][R36.64] ;  /* 0x00000016245dc981 */ /* 0x000ea2000c1e1100 */
[----:B------:R-:W-:Y:S01]  /*ff80*/  ISETP.GE.U32.AND P4, PT, R92, 0x7fffff8b, PT ;  /* 0x7fffff8b5c00780c */ /* 0x000fe20003f86070 */
[----:B------:R-:W-:-:S05]  /*ff90*/  VIADD R92, R24, 0xffffffc2 ;  /* 0xffffffc2185c7836 */ /* 0x000fca0000000000 */
[----:B------:R-:W-:Y:S02]  /*ffa0*/  ISETP.GE.U32.AND P6, PT, R92, 0x7fffff83, PT ;  /* 0x7fffff835c00780c */ /* 0x000fe40003fc6070 */
[----:B------:R-:W-:Y:S01]  /*ffb0*/  PRMT R23, RZ, 0x7610, R23 ;  /* 0x00007610ff177816 */ /* 0x000fe20000000017 */
[----:B------:R-:W2:Y:S01]  /*ffc0*/  LDL.LU.64 R36, [R1+0x1108] ;  /* 0x0011080001247983 */ /* 0x000ea20000300a00 */
[----:B------:R-:W-:-:S03]  /*ffd0*/  PRMT R25, RZ, 0x7610, R25 ;  /* 0x00007610ff197816 */ /* 0x000fc60000000019 */
[----:B------:R-:W2:Y:S04]  /*ffe0*/  LDL R28, [R1+0x12c] ;  /* 0x00012c00011c7983 */ /* 0x000ea80000100800 */
[----:B------:R-:W2:Y:S01]  /*fff0*/  LDL R29, [R1+0x130] ;  /* 0x00013000011d7983 */ /* 0x000ea20000100800 */
[----:B------:R-:W-:Y:S02]  /*10000*/  PRMT R30, RZ, 0x7610, R30 ;  /* 0x00007610ff1e7816 */ /* 0x000fe4000000001e */
[----:B----4-:R-:W-:-:S04]  /*10010*/  @!P4 LOP3.LUT R35, R35, R34, RZ, 0x3c, !PT ;  /* 0x000000222323c212 */ /* 0x010fc800078e3cff */
[----:B------:R-:W-:-:S04]  /*10020*/  @!P4 LOP3.LUT R34, R35, R34, RZ, 0x3c, !PT ;  /* 0x000000222322c212 */ /* 0x000fc800078e3cff */
[----:B------:R-:W-:-:S05]  /*10030*/  @!P4 LOP3.LUT R35, R35, R34, RZ, 0x3c, !PT ;  /* 0x000000222323c212 */ /* 0x000fca00078e3cff */
[----:B------:R-:W4:Y:S01]  /*10040*/  @!P4 LDG.E.U8 R23, desc[UR22][R34.64] ;  /* 0x000000162217c981 */ /* 0x000f22000c1e1100 */
[----:B---3--:R-:W-:-:S04]  /*10050*/  @!P6 LOP3.LUT R33, R33, R32, RZ, 0x3c, !PT ;  /* 0x000000202121e212 */ /* 0x008fc800078e3cff */
[----:B------:R-:W-:-:S04]  /*10060*/  @!P6 LOP3.LUT R32, R33, R32, RZ, 0x3c, !PT ;  /* 0x000000202120e212 */ /* 0x000fc800078e3cff */
[----:B------:R-:W-:-:S05]  /*10070*/  @!P6 LOP3.LUT R33, R33, R32, RZ, 0x3c, !PT ;  /* 0x000000202121e212 */ /* 0x000fca00078e3cff */
[----:B------:R-:W3:Y:S04]  /*10080*/  @!P6 LDG.E.U8 R30, desc[UR22][R32.64] ;  /* 0x00000016201ee981 */ /* 0x000ee8000c1e1100 */
[----:B--2---:R1:W-:Y:S02]  /*10090*/  STL [R1+0x690], R26 ;  /* 0x0006901a01007387 */ /* 0x0043e40000100800 */
[----:B-1----:R-:W-:-:S05]  /*100a0*/  @!P0 IMAD.MOV.U32 R26, RZ, RZ, R31 ;  /* 0x000000ffff1a8224 */ /* 0x002fca00078e001f */
[----:B------:R-:W2:Y:S04]  /*100b0*/  @!P0 LDG.E.U8 R25, desc[UR22][R26.64] ;  /* 0x000000161a198981 */ /* 0x000ea8000c1e1100 */
[----:B------:R-:W3:Y:S04]  /*100c0*/  LDL R26, [R1+0x16c] ;  /* 0x00016c00011a7983 */ /* 0x000ee80000100800 */
[----:B------:R-:W3:Y:S04]  /*100d0*/  LDL R27, [R1+0x170] ;  /* 0x00017000011b7983 */ /* 0x000ee80000100800 */
[----:B------:R-:W3:Y:S04]  /*100e0*/  LDL.LU.64 R34, [R1+0x1100] ;  /* 0x0011000001227983 */ /* 0x000ee80000300a00 */
[----:B----4-:R1:W-:Y:S04]  /*100f0*/  STL [R1+0x688], R23 ;  /* 0x0006881701007387 */ /* 0x0103e80000100800 */
[----:B-1----:R-:W4:Y:S04]  /*10100*/  LDL R23, [R1+0x9b4] ;  /* 0x0009b40001177983 */ /* 0x002f280000100800 */
[----:B--2---:R1:W-:Y:S04]  /*10110*/  STL [R1+0x68c], R25 ;  /* 0x00068c1901007387 */ /* 0x0043e80000100800 */
[----:B-1----:R-:W2:Y:S04]  /*10120*/  LDL R25, [R1+0x9b8] ;  /* 0x0009b80001197983 */ /* 0x002ea80000100800 */
[----:B------:R-:W-:Y:S04]  /*10130*/  STL [R1+0x6a4], R93 ;  /* 0x0006a45d01007387 */ /* 0x000fe80000100800 */
[----:B------:R-:W2:Y:S04]  /*10140*/  LDL R32, [R1+0x9f4] ;  /* 0x0009f40001207983 */ /* 0x000ea80000100800 */
[----:B------:R-:W2:Y:S04]  /*10150*/  LDL R33, [R1+0x9f8] ;  /* 0x0009f80001217983 */ /* 0x000ea80000100800 */
[----:B---3--:R1:W-:Y:S04]  /*10160*/  STL [R1+0x684], R30 ;  /* 0x0006841e01007387 */ /* 0x0083e80000100800 */
[----:B------:R-:W3:Y:S04]  /*10170*/  LDL R31, [R1+0xa38] ;  /* 0x000a3800011f7983 */ /* 0x000ee80000100800 */
[----:B-1----:R-:W3:Y:S01]  /*10180*/  LDL R30, [R1+0xa34] ;  /* 0x000a3400011e7983 */ /* 0x002ee20000100800 */
[----:B------:R-:W-:-:S05]  /*10190*/  VIADD R92, R24, 0xfffffff9 ;  /* 0xfffffff9185c7836 */ /* 0x000fca0000000000 */
[----:B------:R-:W-:Y:S01]  /*101a0*/  ISETP.GE.U32.AND P0, PT, R92, 0x7fffffba, PT ;  /* 0x7fffffba5c00780c */ /* 0x000fe20003f06070 */
[----:B------:R-:W-:-:S05]  /*101b0*/  VIADD R92, R24, 0xfffffff1 ;  /* 0xfffffff1185c7836 */ /* 0x000fca0000000000 */
[----:B------:R-:W-:Y:S01]  /*101c0*/  ISETP.GE.U32.AND P4, PT, R92, 0x7fffffb2, PT ;  /* 0x7fffffb25c00780c */ /* 0x000fe20003f86070 */
[----:B------:R-:W-:-:S06]  /*101d0*/  VIADD R92, R24, 0xffffffe9 ;  /* 0xffffffe9185c7836 */ /* 0x000fcc0000000000 */
[----:B------:R-:W-:-:S04]  /*101e0*/  @!P0 LOP3.LUT R29, R29, R28, RZ, 0x3c, !PT ;  /* 0x0000001c1d1d8212 */ /* 0x000fc800078e3cff */
        /* <DEDUP_REMOVED lines=8> */
[----:B------:R-:W4:Y:S01]  /*10270*/  @!P0 LDG.E.U8 R22, desc[UR22][R28.64] ;  /* 0x000000161c168981 */ /* 0x000f22000c1e1100 */
[----:B------:R-:W-:Y:S01]  /*10280*/  ISETP.GE.U32.AND P0, PT, R92, 0x7fffffa2, PT ;  /* 0x7fffffa25c00780c */ /* 0x000fe20003f06070 */
[----:B------:R-:W-:Y:S01]  /*10290*/  VIADD R92, R24, 0xffffffd9 ;  /* 0xffffffd9185c7836 */ /* 0x000fe20000000000 */
[----:B------:R-:W-:-:S05]  /*102a0*/  @!P4 LOP3.LUT R27, R27, R26, RZ, 0x3c, !PT ;  /* 0x0000001a1b1bc212 */ /* 0x000fca00078e3cff */
[----:B------:R-:W4:Y:S01]  /*102b0*/  @!P4 LDG.E.U8 R21, desc[UR22][R26.64] ;  /* 0x000000161a15c981 */ /* 0x000f22000c1e1100 */
[----:B------:R-:W-:Y:S02]  /*102c0*/  ISETP.GE.U32.AND P4, PT, R92, 0x7fffff9a, PT ;  /* 0x7fffff9a5c00780c */ /* 0x000fe40003f86070 */
[----:B------:R-:W-:Y:S01]  /*102d0*/  PRMT R18, RZ, 0x7610, R18 ;  /* 0x00007610ff127816 */ /* 0x000fe20000000012 */
[----:B------:R-:W4:Y:S01]  /*102e0*/  LDL R28, [R1+0xa74] ;  /* 0x000a7400011c7983 */ /* 0x000f220000100800 */
[----:B------:R-:W-:-:S03]  /*102f0*/  PRMT R19, RZ, 0x7610, R19 ;  /* 0x00007610ff137816 */ /* 0x000fc60000000013 */
[----:B------:R-:W4:Y:S04]  /*10300*/  LDL R29, [R1+0xa78] ;  /* 0x000a7800011d7983 */ /* 0x000f280000100800 */
[----:B------:R-:W4:Y:S04]  /*10310*/  LDL R26, [R1+0xab4] ;  /* 0x000ab400011a7983 */ /* 0x000f280000100800 */
[----:B------:R-:W4:Y:S01]  /*10320*/  LDL R27, [R1+0xab8] ;  /* 0x000ab800011b7983 */ /* 0x000f220000100800 */
[----:B--2---:R-:W-:-:S04]  /*10330*/  @!P0 LOP3.LUT R33, R33, R32, RZ, 0x3c, !PT ;  /* 0x0000002021218212 */ /* 0x004fc800078e3cff */
[----:B------:R-:W-:Y:S02]  /*10340*/  @!P0 LOP3.LUT R32, R33, R32, RZ, 0x3c, !PT ;  /* 0x0000002021208212 */ /* 0x000fe400078e3cff */
[----:B---3--:R-:W-:-:S04]  /*10350*/  @!P4 LOP3.LUT R31, R31, R30, RZ, 0x3c, !PT ;  /* 0x0000001e1f1fc212 */ /* 0x008fc800078e3cff */
[----:B------:R-:W-:Y:S02]  /*10360*/  @!P4 LOP3.LUT R30, R31, R30, RZ, 0x3c, !PT ;  /* 0x0000001e1f1ec212 */ /* 0x000fe400078e3cff */
[----:B------:R-:W-:Y:S02]  /*10370*/  @!P0 LOP3.LUT R33, R33, R32, RZ, 0x3c, !PT ;  /* 0x0000002021218212 */ /* 0x000fe400078e3cff */
[----:B------:R-:W-:-:S03]  /*10380*/  @!P4 LOP3.LUT R31, R31, R30, RZ, 0x3c, !PT ;  /* 0x0000001e1f1fc212 */ /* 0x000fc600078e3cff */
[----:B------:R-:W2:Y:S04]  /*10390*/  @!P0 LDG.E.U8 R19, desc[UR22][R32.64] ;  /* 0x0000001620138981 */ /* 0x000ea8000c1e1100 */
[----:B------:R-:W3:Y:S01]  /*103a0*/  @!P4 LDG.E.U8 R18, desc[UR22][R30.64] ;  /* 0x000000161e12c981 */ /* 0x000ee2000c1e1100 */
[----:B------:R-:W-:Y:S01]  /*103b0*/  PRMT R20, RZ, 0x7610, R20 ;  /* 0x00007610ff147816 */ /* 0x000fe20000000014 */
[----:B------:R-:W-:Y:S02]  /*103c0*/  VIADD R92, R24, 0xffffffd1 ;  /* 0xffffffd1185c7836 */ /* 0x000fe40000000000 */
[----:B----4-:R1:W-:Y:S02]  /*103d0*/  STL [R1+0x670], R22 ;  /* 0x0006701601007387 */ /* 0x0103e40000100800 */
[----:B-1----:R-:W-:-:S05]  /*103e0*/  @!P6 IMAD.MOV.U32 R22, RZ, RZ, R25 ;  /* 0x000000ffff16e224 */ /* 0x002fca00078e0019 */
[----:B------:R-:W4:Y:S01]  /*103f0*/  @!P6 LDG.E.U8 R20, desc[UR22][R22.64] ;  /* 0x000000161614e981 */ /* 0x000f22000c1e1100 */
[----:B------:R-:W-:Y:S01]  /*10400*/  ISETP.GE.U32.AND P6, PT, R92, 0x7fffff92, PT ;  /* 0x7fffff925c00780c */ /* 0x000fe20003fc6070 */
[----:B------:R-:W-:Y:S02]  /*10410*/  VIADD R92, R24, 0xffffffc9 ;  /* 0xffffffc9185c7836 */ /* 0x000fe40000000000 */
[----:B------:R1:W-:Y:S03]  /*10420*/  STL [R1+0x66c], R21 ;  /* 0x00066c1501007387 */ /* 0x0003e60000100800 */
[----:B------:R-:W-:Y:S01]  /*10430*/  ISETP.GE.U32.AND P0, PT, R92, 0x7fffff8a, PT ;  /* 0x7fffff8a5c00780c */ /* 0x000fe20003f06070 */
[----:B------:R-:W4:Y:S04]  /*10440*/  LDL R22, [R1+0xaf8] ;  /* 0x000af80001167983 */ /* 0x000f280000100800 */
[----:B-1----:R-:W4:Y:S04]  /*10450*/  LDL R21, [R1+0xaf4] ;  /* 0x000af40001157983 */ /* 0x002f280000100800 */
[----:B------:R-:W4:Y:S01]  /*10460*/  LDL.LU.64 R32, [R1+0x10f8] ;  /* 0x0010f80001207983 */ /* 0x000f220000300a00 */
[----:B------:R-:W-:-:S03]  /*10470*/  PRMT R17, RZ, 0x7610, R17 ;  /* 0x00007610ff117816 */ /* 0x000fc60000000011 */
[----:B------:R-:W4:Y:S04]  /*10480*/  LDL.LU.64 R30, [R1+0x10f0] ;  /* 0x0010f000011e7983 */ /* 0x000f280000300a00 */
[----:B------:R-:W4:Y:S04]  /*10490*/  LDL R23, [R1+0x134] ;  /* 0x0001340001177983 */ /* 0x000f280000100800 */
[----:B------:R-:W4:Y:S01]  /*104a0*/  LDL R25, [R1+0x138] ;  /* 0x0001380001197983 */ /* 0x000f220000100800 */
[----:B------:R-:W-:-:S03]  /*104b0*/  PRMT R16, RZ, 0x7610, R16 ;  /* 0x00007610ff107816 */ /* 0x000fc60000000010 */
[----:B---3--:R1:W-:Y:S04]  /*104c0*/  STL [R1+0x650], R18 ;  /* 0x0006501201007387 */ /* 0x0083e80000100800 */
[----:B--2---:R2:W-:Y:S01]  /*104d0*/  STL [R1+0x664], R19 ;  /* 0x0006641301007387 */ /* 0x0045e20000100800 */
[----:B-1----:R-:W-:Y:S02]  /*104e0*/  @!P6 IMAD.MOV.U32 R18, RZ, RZ, R29 ;  /* 0x000000ffff12e224 */ /* 0x002fe400078e001d */
[----:B------:R-:W-:Y:S01]  /*104f0*/  VIADD R92, R24, 0xffffffc1 ;  /* 0xffffffc1185c7836 */ /* 0x000fe20000000000 */
[----:B------:R-:W3:Y:S01]  /*10500*/  LDL R29, [R1+0x178] ;  /* 0x00017800011d7983 */ /* 0x000ee20000100800 */
[----:B--2---:R-:W-:-:S03]  /*10510*/  @!P6 IMAD.MOV.U32 R19, RZ, RZ, R28 ;  /* 0x000000ffff13e224 */ /* 0x004fc600078e001c */
[----:B------:R-:W-:Y:S01]  /*10520*/  ISETP.GE.U32.AND P4, PT, R92, 0x7fffff82, PT ;  /* 0x7fffff825c00780c */ /* 0x000fe20003f86070 */
[----:B------:R-:W3:Y:S04]  /*10530*/  LDL R28, [R1+0x174] ;  /* 0x00017400011c7983 */ /* 0x000ee80000100800 */
[----:B------:R1:W2:Y:S02]  /*10540*/  @!P6 LDG.E.U8 R17, desc[UR22][R18.64] ;  /* 0x000000161211e981 */ /* 0x0002a4000c1e1100 */
[----:B-1----:R-:W-:Y:S02]  /*10550*/  @!P0 IMAD.MOV.U32 R18, RZ, RZ, R27 ;  /* 0x000000ffff128224 */ /* 0x002fe400078e001b */
[----:B------:R-:W-:-:S05]  /*10560*/  @!P0 IMAD.MOV.U32 R19, RZ, RZ, R26 ;  /* 0x000000ffff138224 */ /* 0x000fca00078e001a */
[----:B------:R-:W2:Y:S01]  /*10570*/  @!P0 LDG.E.U8 R16, desc[UR22][R18.64] ;  /* 0x0000001612108981 */ /* 0x000ea2000c1e1100 */
[----:B------:R-:W-:-:S03]  /*10580*/  PRMT R10, RZ, 0x7610, R10 ;  /* 0x00007610ff0a7816 */ /* 0x000fc6000000000a */
[----:B----4-:R-:W-:Y:S04]  /*10590*/  STL [R1+0x668], R20 ;  /* 0x0006681401007387 */ /* 0x010fe80000100800 */
[----:B------:R-:W4:Y:S04]  /*105a0*/  LDL R26, [R1+0x9bc] ;  /* 0x0009bc00011a7983 */ /* 0x000f280000100800 */
[----:B------:R-:W4:Y:S01]  /*105b0*/  LDL R27, [R1+0x9c0] ;  /* 0x0009c000011b7983 */ /* 0x000f220000100800 */
[----:B------:R-:W-:-:S05]  /*105c0*/  VIADD R92, R24, 0xfffffff8 ;  /* 0xfffffff8185c7836 */ /* 0x000fca0000000000 */
[----:B------:R-:W-:Y:S01]  /*105d0*/  ISETP.GE.U32.AND P6, PT, R92, 0x7fffffb9, PT ;  /* 0x7fffffb95c00780c */ /* 0x000fe20003fc6070 */
[----:B------:R-:W-:Y:S01]  /*105e0*/  VIADD R92, R24, 0xfffffff0 ;  /* 0xfffffff0185c7836 */ /* 0x000fe20000000000 */
[----:B--2---:R1:W-:Y:S04]  /*105f0*/  STL [R1+0x648], R16 ;  /* 0x0006481001007387 */ /* 0x0043e80000100800 */
[----:B------:R2:W-:Y:S01]  /*10600*/  STL [R1+0x64c], R17 ;  /* 0x00064c1101007387 */ /* 0x0005e20000100800 */
[----:B-1----:R-:W-:Y:S02]  /*10610*/  @!P4 IMAD.MOV.U32 R16, RZ, RZ, R22 ;  /* 0x000000ffff10c224 */ /* 0x002fe400078e0016 */
[----:B--2---:R-:W-:-:S05]  /*10620*/  @!P4 IMAD.MOV.U32 R17, RZ, RZ, R21 ;  /* 0x000000ffff11c224 */ /* 0x004fca00078e0015 */
[----:B------:R-:W2:Y:S01]  /*10630*/  @!P4 LDG.E.U8 R10, desc[UR22][R16.64] ;  /* 0x00000016100ac981 */ /* 0x000ea2000c1e1100 */
[----:B------:R-:W-:Y:S02]  /*10640*/  ISETP.GE.U32.AND P0, PT, R92, 0x7fffffb1, PT ;  /* 0x7fffffb15c00780c */ /* 0x000fe40003f06070 */
[----:B------:R-:W-:-:S11]  /*10650*/  PRMT R11, RZ, 0x7610, R11 ;  /* 0x00007610ff0b7816 */ /* 0x000fd6000000000b */
[----:B---3--:R-:W-:-:S04]  /*10660*/  @!P0 LOP3.LUT R29, R29, R28, RZ, 0x3c, !PT ;  /* 0x0000001c1d1d8212 */ /* 0x008fc800078e3cff */
[----:B------:R-:W-:-:S04]  /*10670*/  @!P0 LOP3.LUT R28, R29, R28, RZ, 0x3c, !PT ;  /* 0x0000001c1d1c8212 */ /* 0x000fc800078e3cff */
[----:B------:R-:W-:-:S05]  /*10680*/  @!P0 LOP3.LUT R29, R29, R28, RZ, 0x3c, !PT ;  /* 0x0000001c1d1d8212 */ /* 0x000fca00078e3cff */
[----:B------:R-:W3:Y:S01]  /*10690*/  @!P0 LDG.E.U8 R11, desc[UR22][R28.64] ;  /* 0x000000161c0b8981 */ /* 0x000ee2000c1e1100 */
[----:B------:R-:W-:-:S03]  /*106a0*/  VIADD R92, R24, 0xffffffe8 ;  /* 0xffffffe8185c7836 */ /* 0x000fc60000000000 */
[----:B--2---:R1:W-:Y:S04]  /*106b0*/  STL [R1+0x644], R10 ;  /* 0x0006440a01007387 */ /* 0x0043e80000100800 */
[----:B------:R-:W2:Y:S04]  /*106c0*/  LDL R16, [R1+0xa00] ;  /* 0x000a000001107983 */ /* 0x000ea80000100800 */
[----:B------:R-:W2:Y:S04]  /*106d0*/  LDL R17, [R1+0xa3c] ;  /* 0x000a3c0001117983 */ /* 0x000ea80000100800 */
[----:B-1----:R-:W2:Y:S04]  /*106e0*/  LDL R10, [R1+0x9fc] ;  /* 0x0009fc00010a7983 */ /* 0x002ea80000100800 */
[----:B------:R-:W2:Y:S04]  /*106f0*/  LDL R18, [R1+0xa40] ;  /* 0x000a400001127983 */ /* 0x000ea80000100800 */
[----:B------:R-:W2:Y:S04]  /*10700*/  LDL.LU R19, [R1+0x48] ;  /* 0x0000480001137983 */ /* 0x000ea80000300800 */
[----:B------:R-:W2:Y:S04]  /*10710*/  LDL R20, [R1+0xa7c] ;  /* 0x000a7c0001147983 */ /* 0x000ea80000100800 */
[----:B------:R-:W2:Y:S01]  /*10720*/  LDL R21, [R1+0xa80] ;  /* 0x000a800001157983 */ /* 0x000ea20000100800 */
[----:B------:R-:W-:Y:S01]  /*10730*/  ISETP.GE.U32.AND P4, PT, R92, 0x7fffffa9, PT ;  /* 0x7fffffa95c00780c */ /* 0x000fe20003f86070 */
[----:B------:R-:W-:Y:S01]  /*10740*/  @!P6 IMAD.MOV.U32 R22, RZ, RZ, R25 ;  /* 0x000000ffff16e224 */ /* 0x000fe200078e0019 */
[----:B------:R-:W-:Y:S01]  /*10750*/  PRMT R12, RZ, 0x7610, R12 ;  /* 0x00007610ff0c7816 */ /* 0x000fe2000000000c */
[----:B------:R-:W-:-:S05]  /*10760*/  VIADD R92, R24, 0xffffffe0 ;  /* 0xffffffe0185c7836 */ /* 0x000fca0000000000 */
[----:B------:R-:W2:Y:S01]  /*10770*/  @!P6 LDG.E.U8 R12, desc[UR22][R22.64] ;  /* 0x00000016160ce981 */ /* 0x000ea2000c1e1100 */
[----:B------:R-:W-:-:S04]  /*10780*/  ISETP.GE.U32.AND P6, PT, R92, 0x7fffffa1, PT ;  /* 0x7fffffa15c00780c */ /* 0x000fc80003fc6070 */
[----:B----4-:R-:W-:Y:S01]  /*10790*/  @!P4 LOP3.LUT R27, R27, R26, RZ, 0x3c, !PT ;  /* 0x0000001a1b1bc212 */ /* 0x010fe200078e3cff */
[----:B------:R-:W-:-:S03]  /*107a0*/  VIADD R92, R24, 0xffffffd8 ;  /* 0xffffffd8185c7836 */ /* 0x000fc60000000000 */
[C---:B------:R-:W-:Y:S01]  /*107b0*/  @!P4 LOP3.LUT R26, R27.reuse, R26, RZ, 0x3c, !PT ;  /* 0x0000001a1b1ac212 */ /* 0x040fe200078e3cff */
[----:B------:R-:W4:Y:S01]  /*107c0*/  LDL.LU R22, [R1+0x4c] ;  /* 0x00004c0001167983 */ /* 0x000f220000300800 */
[----:B------:R-:W-:Y:S02]  /*107d0*/  PRMT R9, RZ, 0x7610, R9 ;  /* 0x00007610ff097816 */ /* 0x000fe40000000009 */
[----:B------:R-:W-:Y:S01]  /*107e0*/  @!P4 LOP3.LUT R27, R27, R26, RZ, 0x3c, !PT ;  /* 0x0000001a1b1bc212 */ /* 0x000fe200078e3cff */
[----:B------:R-:W4:Y:S01]  /*107f0*/  LDL R23, [R1+0xabc] ;  /* 0x000abc0001177983 */ /* 0x000f220000100800 */
[----:B------:R-:W-:Y:S01]  /*10800*/  ISETP.GE.U32.AND P0, PT, R92, 0x7fffff99, PT ;  /* 0x7fffff995c00780c */ /* 0x000fe20003f06070 */
[----:B------:R-:W-:Y:S02]  /*10810*/  VIADD R92, R24, 0xffffffd0 ;  /* 0xffffffd0185c7836 */ /* 0x000fe40000000000 */
[----:B------:R-:W4:Y:S01]  /*10820*/  LDL R25, [R1+0xac0] ;  /* 0x000ac00001197983 */ /* 0x000f220000100800 */
[----:B------:R-:W-:-:S03]  /*10830*/  PRMT R7, RZ, 0x7610, R7 ;  /* 0x00007610ff077816 */ /* 0x000fc60000000007 */
[----:B------:R-:W4:Y:S04]  /*10840*/  LDL.LU.64 R28, [R1+0x10e8] ;  /* 0x0010e800011c7983 */ /* 0x000f280000300a00 */
[----:B------:R-:W4:Y:S01]  /*10850*/  @!P4 LDG.E.U8 R9, desc[UR22][R26.64] ;  /* 0x000000161a09c981 */ /* 0x000f22000c1e1100 */
[----:B------:R-:W-:-:S03]  /*10860*/  ISETP.GE.U32.AND P4, PT, R92, 0x7fffff91, PT ;  /* 0x7fffff915c00780c */ /* 0x000fc60003f86070 */
[----:B------:R-:W4:Y:S04]  /*10870*/  LDL.LU.64 R26, [R1+0x10e0] ;  /* 0x0010e000011a7983 */ /* 0x000f280000300a00 */
[----:B---3--:R2:W-:Y:S01]  /*10880*/  STL [R1+0x62c], R11 ;  /* 0x00062c0b01007387 */ /* 0x0085e20000100800 */
[----:B------:R-:W-:Y:S02]  /*10890*/  PRMT R3, RZ, 0x7610, R3 ;  /* 0x00007610ff037816 */ /* 0x000fe40000000003 */
[----:B------:R-:W-:Y:S01]  /*108a0*/  PRMT R2, RZ, 0x7610, R2 ;  /* 0x00007610ff027816 */ /* 0x000fe20000000002 */
[----:B--2---:R-:W-:Y:S02]  /*108b0*/  @!P6 IMAD.MOV.U32 R11, RZ, RZ, R10 ;  /* 0x000000ffff0be224 */ /* 0x004fe400078e000a */
[----:B------:R-:W-:-:S05]  /*108c0*/  @!P6 IMAD.MOV.U32 R10, RZ, RZ, R16 ;  /* 0x000000ffff0ae224 */ /* 0x000fca00078e0010 */
[----:B------:R1:W2:Y:S02]  /*108d0*/  @!P6 LDG.E.U8 R7, desc[UR22][R10.64] ;  /* 0x000000160a07e981 */ /* 0x0002a4000c1e1100 */
[----:B-1----:R-:W-:Y:S02]  /*108e0*/  @!P0 IMAD.MOV.U32 R10, RZ, RZ, R18 ;  /* 0x000000ffff0a8224 */ /* 0x002fe400078e0012 */
[----:B------:R-:W-:-:S05]  /*108f0*/  @!P0 IMAD.MOV.U32 R11, RZ, RZ, R17 ;  /* 0x000000ffff0b8224 */ /* 0x000fca00078e0011 */
[----:B------:R1:W3:Y:S02]  /*10900*/  @!P0 LDG.E.U8 R3, desc[UR22][R10.64] ;  /* 0x000000160a038981 */ /* 0x0002e4000c1e1100 */
[----:B-1----:R-:W-:Y:S02]  /*10910*/  @!P4 IMAD.MOV.U32 R10, RZ, RZ, R21 ;  /* 0x000000ffff0ac224 */ /* 0x002fe400078e0015 */
[----:B------:R-:W-:-:S05]  /*10920*/  @!P4 IMAD.MOV.U32 R11, RZ, RZ, R20 ;  /* 0x000000ffff0bc224 */ /* 0x000fca00078e0014 */
[----:B------:R-:W2:Y:S01]  /*10930*/  @!P4 LDG.E.U8 R2, desc[UR22][R10.64] ;  /* 0x000000160a02c981 */ /* 0x000ea2000c1e1100 */
[----:B------:R-:W-:-:S05]  /*10940*/  VIADD R92, R24, 0xffffffc8 ;  /* 0xffffffc8185c7836 */ /* 0x000fca0000000000 */
[----:B------:R-:W-:Y:S01]  /*10950*/  ISETP.GE.U32.AND P6, PT, R92, 0x7fffff89, PT ;  /* 0x7fffff895c00780c */ /* 0x000fe20003fc6070 */
[----:B------:R-:W-:Y:S01]  /*10960*/  STL [R1+0x630], R12 ;  /* 0x0006300c01007387 */ /* 0x000fe20000100800 */
[----:B------:R-:W-:-:S03]  /*10970*/  PRMT R0, RZ, 0x7610, R0 ;  /* 0x00007610ff007816 */ /* 0x000fc60000000000 */
[----:B--2---:R4:W-:Y:S04]  /*10980*/  STL [R1+0x60c], R2 ;  /* 0x00060c0201007387 */ /* 0x0049e80000100800 */
[----:B---3--:R1:W-:Y:S04]  /*10990*/  STL [R1+0x610], R3 ;  /* 0x0006100301007387 */ /* 0x0083e80000100800 */
[----:B----4-:R-:W-:Y:S02]  /*109a0*/  @!P6 IMAD.MOV.U32 R2, RZ, RZ, R25 ;  /* 0x000000ffff02e224 */ /* 0x010fe400078e0019 */
[----:B-1----:R-:W-:-:S05]  /*109b0*/  @!P6 IMAD.MOV.U32 R3, RZ, RZ, R23 ;  /* 0x000000ffff03e224 */ /* 0x002fca00078e0017 */
[----:B------:R-:W2:Y:S01]  /*109c0*/  @!P6 LDG.E.U8 R0, desc[UR22][R2.64] ;  /* 0x000000160200e981 */ /* 0x000ea2000c1e1100 */
[----:B------:R-:W-:-:S05]  /*109d0*/  @!P5 IMAD.MOV R15, RZ, RZ, -R15 ;  /* 0x000000ffff0fd224 */ /* 0x000fca00078e0a0f */
[----:B------:R-:W-:Y:S04]  /*109e0*/  STL [R1+0x1098], R15 ;  /* 0x0010980f01007387 */ /* 0x000fe80000100800 */
[----:B--2---:R1:W-:Y:S04]  /*109f0*/  STL [R1+0x608], R0 ;  /* 0x0006080001007387 */ /* 0x0043e80000100800 */
[----:B------:R-:W-:Y:S01]  /*10a00*/  STL [R1+0x628], R9 ;  /* 0x0006280901007387 */ /* 0x000fe20000100800 */
[----:B-1----:R-:W-:-:S03]  /*10a10*/  LOP3.LUT R0, R14, 0x1b6, RZ, 0xfc, !PT ;  /* 0x000001b60e007812 */ /* 0x002fc600078efcff */
[----:B------:R1:W-:Y:S04]  /*10a20*/  STL [R1+0xe40], R14 ;  /* 0x000e400e01007387 */ /* 0x0003e80000100800 */
[----:B------:R2:W-:Y:S04]  /*10a30*/  STL [R1+0x90], R0 ;  /* 0x0000900001007387 */ /* 0x0005e80000100800 */
[----:B-1----:R-:W3:Y:S01]  /*10a40*/  LDL.LU R14, [R1+0x90] ;  /* 0x00009000010e7983 */ /* 0x002ee20000300800 */
[----:B------:R-:W-:Y:S01]  /*10a50*/  ISETP.GE.AND P0, PT, R19, RZ, PT ;  /* 0x000000ff1300720c */ /* 0x000fe20003f06270 */
[----:B------:R-:W1:Y:S01]  /*10a60*/  S2R R25, SR_TID.X ;  /* 0x0000000000197919 */ /* 0x000e620000002100 */
[----:B------:R-:W-:Y:S01]  /*10a70*/  ISETP.GE.AND P4, PT, R22, RZ, PT ;  /* 0x000000ff1600720c */ /* 0x000fe20003f86270 */
[----:B--2---:R-:W-:Y:S01]  /*10a80*/  VIADD R0, R24, 0x3f ;  /* 0x0000003f18007836 */ /* 0x004fe20000000000 */
[----:B------:R-:W-:-:S02]  /*10a90*/  ISETP.NE.AND P5, PT, R5, RZ, PT ;  /* 0x000000ff0500720c */ /* 0x000fc40003fa5270 */
[----:B------:R-:W-:Y:S01]  /*10aa0*/  LOP3.LUT R92, RZ, R5, RZ, 0x33, !PT ;  /* 0x00000005ff5c7212 */ /* 0x000fe200078e33ff */
[----:B------:R2:W-:Y:S06]  /*10ab0*/  STL [R1+0x624], R7 ;  /* 0x0006240701007387 */ /* 0x0005ec0000100800 */
[----:B------:R-:W-:Y:S01]  /*10ac0*/  @!P0 IMAD.MOV R6, RZ, RZ, -R6 ;  /* 0x000000ffff068224 */ /* 0x000fe200078e0a06 */
[----:B------:R-:W-:Y:S01]  /*10ad0*/  ISETP.GT.AND P0, PT, R0, 0x3f, PT ;  /* 0x0000003f0000780c */ /* 0x000fe20003f04270 */
[----:B--2---:R-:W-:-:S03]  /*10ae0*/  IMAD R7, R8, 0x3f, RZ ;  /* 0x0000003f08077824 */ /* 0x004fc600078e02ff */
[----:B------:R-:W-:Y:S01]  /*10af0*/  STL [R1+0x109c], R6 ;  /* 0x00109c0601007387 */ /* 0x000fe20000100800 */
[C---:B------:R-:W-:Y:S01]  /*10b00*/  SEL R91, R92.reuse, R91, !P5 ;  /* 0x0000005b5c5b7207 */ /* 0x040fe20006800000 */
[----:B------:R-:W-:Y:S01]  /*10b10*/  @!P4 IMAD.MOV R4, RZ, RZ, -R4 ;  /* 0x000000ffff04c224 */ /* 0x000fe200078e0a04 */
[C---:B------:R-:W-:Y:S02]  /*10b20*/  SEL R2, R92.reuse, R90, !P5 ;  /* 0x0000005a5c027207 */ /* 0x040fe40006800000 */
[----:B------:R-:W-:Y:S02]  /*10b30*/  SEL R3, R92, R88, !P5 ;  /* 0x000000585c037207 */ /* 0x000fe40006800000 */
[----:B-1----:R-:W-:-:S04]  /*10b40*/  LOP3.LUT R25, R25, 0x3f, RZ, 0xc0, !PT ;  /* 0x0000003f19197812 */ /* 0x002fc800078ec0ff */
[----:B------:R-:W-:Y:S02]  /*10b50*/  ISETP.LT.AND P0, PT, R25, R24, P0 ;  /* 0x000000181900720c */ /* 0x000fe40000701270 */
[C---:B------:R-:W-:Y:S02]  /*10b60*/  SEL R10, R92.reuse, R87, !P5 ;  /* 0x000000575c0a7207 */ /* 0x040fe40006800000 */
[C---:B------:R-:W-:Y:S02]  /*10b70*/  SEL R9, R92.reuse, R86, !P5 ;  /* 0x000000565c097207 */ /* 0x040fe40006800000 */
[C---:B------:R-:W-:Y:S02]  /*10b80*/  SEL R12, R92.reuse, R84, !P5 ;  /* 0x000000545c0c7207 */ /* 0x040fe40006800000 */
[----:B------:R-:W-:Y:S02]  /*10b90*/  SEL R90, R92, R83, !P5 ;  /* 0x000000535c5a7207 */ /* 0x000fe40006800000 */
[----:B---3--:R-:W-:-:S05]  /*10ba0*/  IABS R5, R14 ;  /* 0x0000000e00057213 */ /* 0x008fca0000000000 */
[----:B------:R-:W-:-:S04]  /*10bb0*/  IMAD.MOV.U32 R0, RZ, RZ, R5 ;  /* 0x000000ffff007224 */ /* 0x000fc800078e0005 */
[----:B------:R-:W-:Y:S01]  /*10bc0*/  IMAD.HI.U32 R93, R13, R0, RZ ;  /* 0x000000000d5d7227 */ /* 0x000fe200078e00ff */
[----:B------:R1:W-:Y:S04]  /*10bd0*/  STL [R1+0x98], R0 ;  /* 0x0000980001007387 */ /* 0x0003e80000100800 */
[----:B------:R-:W-:Y:S04]  /*10be0*/  STL [R1+0x10a0], R7 ;  /* 0x0010a00701007387 */ /* 0x000fe80000100800 */
[----:B------:R-:W-:Y:S01]  /*10bf0*/  STL [R1+0xcdc], R8 ;  /* 0x000cdc0801007387 */ /* 0x000fe20000100800 */
[----:B-1----:R-:W-:-:S03]  /*10c00*/  IMAD R0, R91, UR12, RZ ;  /* 0x0000000c5b007c24 */ /* 0x002fc6000f8e02ff */
[----:B------:R-:W-:Y:S04]  /*10c10*/  STL [R1+0xd38], R8 ;  /* 0x000d380801007387 */ /* 0x000fe80000100800 */
[----:B------:R-:W-:Y:S04]  /*10c20*/  STL [R1+0x1040], R93 ;  /* 0x0010405d01007387 */ /* 0x000fe80000100800 */
[----:B------:R-:W-:Y:S04]  /*10c30*/  STL [R1+0x103c], R14 ;  /* 0x00103c0e01007387 */ /* 0x000fe80000100800 */
[----:B------:R-:W-:Y:S04]  /*10c40*/  STL [R1+0xe38], R13 ;  /* 0x000e380d01007387 */ /* 0x000fe80000100800 */
[----:B------:R1:W-:Y:S04]  /*10c50*/  STL [R1+0x10a4], R4 ;  /* 0x0010a40401007387 */ /* 0x0003e80000100800 */
[----:B------:R-:W2:Y:S04]  /*10c60*/  LDL.LU R5, [R1+0x1b8] ;  /* 0x0001b80001057983 */ /* 0x000ea80000300800 */
[----:B------:R-:W3:Y:S04]  /*10c70*/  LDL.LU R91, [R1+0x1e0] ;  /* 0x0001e000015b7983 */ /* 0x000ee80000300800 */
[----:B------:R4:W-:Y:S04]  /*10c80*/  STL [R1+0x8c], R0 ;  /* 0x00008c0001007387 */ /* 0x0009e80000100800 */
[----:B-1----:R-:W2:Y:S04]  /*10c90*/  LDL.LU R4, [R1+0x1e4] ;  /* 0x0001e40001047983 */ /* 0x002ea80000300800 */
[----:B------:R-:W3:Y:S04]  /*10ca0*/  LDL.LU R7, [R1+0x1e8] ;  /* 0x0001e80001077983 */ /* 0x000ee80000300800 */
[----:B------:R-:W3:Y:S04]  /*10cb0*/  LDL.LU R6, [R1+0x1c8] ;  /* 0x0001c80001067983 */ /* 0x000ee80000300800 */
[----:B------:R-:W3:Y:S04]  /*10cc0*/  LDL.LU R15, [R1+0x1d8] ;  /* 0x0001d800010f7983 */ /* 0x000ee80000300800 */
[----:B------:R-:W3:Y:S04]  /*10cd0*/  LDL.LU R16, [R1+0x1cc] ;  /* 0x0001cc0001107983 */ /* 0x000ee80000300800 */
[----:B------:R-:W3:Y:S04]  /*10ce0*/  LDL.LU R17, [R1+0x1d4] ;  /* 0x0001d40001117983 */ /* 0x000ee80000300800 */
[----:B------:R-:W3:Y:S04]  /*10cf0*/  LDL.LU R18, [R1+0x1d0] ;  /* 0x0001d00001127983 */ /* 0x000ee80000300800 */
[----:B------:R-:W3:Y:S01]  /*10d00*/  LDL.LU R19, [R1+0x74] ;  /* 0x0000740001137983 */ /* 0x000ee20000300800 */
[----:B----4-:R-:W-:-:S03]  /*10d10*/  SEL R0, R92, R89, !P5 ;  /* 0x000000595c007207 */ /* 0x010fc60006800000 */
[----:B------:R-:W4:Y:S04]  /*10d20*/  LDL.LU R20, [R1+0x70] ;  /* 0x0000700001147983 */ /* 0x000f280000300800 */
[----:B------:R-:W4:Y:S04]  /*10d30*/  LDL.LU R21, [R1+0xb8] ;  /* 0x0000b80001157983 */ /* 0x000f280000300800 */
[----:B------:R-:W4:Y:S04]  /*10d40*/  LDL.LU R22, [R1+0x88] ;  /* 0x0000880001167983 */ /* 0x000f280000300800 */
[----:B------:R-:W4:Y:S04]  /*10d50*/  LDL.LU R23, [R1+0xfc] ;  /* 0x0000fc0001177983 */ /* 0x000f280000300800 */
[----:B------:R-:W4:Y:S04]  /*10d60*/  LDL.LU R24, [R1+0xf4] ;  /* 0x0000f40001187983 */ /* 0x000f280000300800 */
[----:B------:R-:W4:Y:S04]  /*10d70*/  LDL.LU R25, [R1+0x1a8] ;  /* 0x0001a80001197983 */ /* 0x000f280000300800 */
[----:B------:R1:W-:Y:S04]  /*10d80*/  STL [R1+0x10a8], R2 ;  /* 0x0010a80201007387 */ /* 0x0003e80000100800 */
[----:B-1----:R-:W4:Y:S04]  /*10d90*/  LDL.LU R2, [R1+0x1dc] ;  /* 0x0001dc0001027983 */ /* 0x002f280000300800 */
[----:B------:R1:W-:Y:S04]  /*10da0*/  STL [R1+0x10ac], R0 ;  /* 0x0010ac0001007387 */ /* 0x0003e80000100800 */
[----:B-1----:R-:W4:Y:S04]  /*10db0*/  LDL.LU R0, [R1+0x1c4] ;  /* 0x0001c40001007983 */ /* 0x002f280000300800 */
[----:B------:R1:W-:Y:S04]  /*10dc0*/  STL [R1+0x10b0], R3 ;  /* 0x0010b00301007387 */ /* 0x0003e80000100800 */
[----:B-1----:R-:W4:Y:S04]  /*10dd0*/  LDL.LU R3, [R1+0x1c0] ;  /* 0x0001c00001037983 */ /* 0x002f280000300800 */
[----:B------:R-:W4:Y:S01]  /*10de0*/  LDL.LU R87, [R1+0x1f4] ;  /* 0x0001f40001577983 */ /* 0x000f220000300800 */
[----:B------:R-:W-:-:S03]  /*10df0*/  SEL R13, R92, R85, !P5 ;  /* 0x000000555c0d7207 */ /* 0x000fc60006800000 */
[----:B------:R1:W-:Y:S04]  /*10e00*/  STL [R1+0x10b4], R10 ;  /* 0x0010b40a01007387 */ /* 0x0003e80000100800 */
[----:B-1----:R-:W4:Y:S04]  /*10e10*/  LDL.LU R10, [R1+0x1f0] ;  /* 0x0001f000010a7983 */ /* 0x002f280000300800 */
[----:B------:R1:W-:Y:S04]  /*10e20*/  STL [R1+0x10b8], R9 ;  /* 0x0010b80901007387 */ /* 0x0003e80000100800 */
[----:B-1----:R-:W4:Y:S04]  /*10e30*/  LDL.LU R9, [R1+0x1ec] ;  /* 0x0001ec0001097983 */ /* 0x002f280000300800 */
[----:B------:R1:W-:Y:S04]  /*10e40*/  STL [R1+0x10bc], R13 ;  /* 0x0010bc0d01007387 */ /* 0x0003e80000100800 */
[----:B-1----:R-:W4:Y:S04]  /*10e50*/  LDL.LU R13, [R1+0x1bc] ;  /* 0x0001bc00010d7983 */ /* 0x002f280000300800 */
[----:B------:R1:W-:Y:S04]  /*10e60*/  STL [R1+0x10c0], R12 ;  /* 0x0010c00c01007387 */ /* 0x0003e80000100800 */
[----:B-1----:R-:W4:Y:S04]  /*10e70*/  LDL.LU R12, [R1+0x1b4] ;  /* 0x0001b400010c7983 */ /* 0x002f280000300800 */
[----:B------:R1:W-:Y:S04]  /*10e80*/  STL [R1+0x10c4], R90 ;  /* 0x0010c45a01007387 */ /* 0x0003e80000100800 */
[----:B-1----:R-:W4:Y:S01]  /*10e90*/  LDL.LU R90, [R1+0x1b0] ;  /* 0x0001b000015a7983 */ /* 0x002f220000300800 */
[----:B------:R-:W-:-:S02]  /*10ea0*/  SEL R89, R92, R82, !P5 ;  /* 0x000000525c597207 */ /* 0x000fc40006800000 */
[C---:B------:R-:W-:Y:S02]  /*10eb0*/  SEL R88, R92.reuse, R81, !P5 ;  /* 0x000000515c587207 */ /* 0x040fe40006800000 */
[C---:B------:R-:W-:Y:S02]  /*10ec0*/  SEL R93, R92.reuse, R80, !P5 ;  /* 0x000000505c5d7207 */ /* 0x040fe40006800000 */
[C---:B------:R-:W-:Y:S01]  /*10ed0*/  SEL R86, R92.reuse, R79, !P5 ;  /* 0x0000004f5c567207 */ /* 0x040fe20006800000 */
[----:B------:R-:W-:Y:S01]  /*10ee0*/  STL [R1+0x10c8], R89 ;  /* 0x0010c85901007387 */ /* 0x000fe20000100800 */
[C---:B------:R-:W-:Y:S02]  /*10ef0*/  SEL R85, R92.reuse, R78, !P5 ;  /* 0x0000004e5c557207 */ /* 0x040fe40006800000 */
[C---:B------:R-:W-:Y:S01]  /*10f00*/  SEL R8, R92.reuse, R77, !P5 ;  /* 0x0000004d5c087207 */ /* 0x040fe20006800000 */
[----:B------:R-:W-:Y:S01]  /*10f10*/  STL [R1+0x10cc], R88 ;  /* 0x0010cc5801007387 */ /* 0x000fe20000100800 */
[----:B------:R-:W-:-:S02]  /*10f20*/  SEL R78, R92, R69, !P5 ;  /* 0x000000455c4e7207 */ /* 0x000fc40006800000 */
[C---:B------:R-:W-:Y:S01]  /*10f30*/  SEL R69, R92.reuse, R60, !P5 ;  /* 0x0000003c5c457207 */ /* 0x040fe20006800000 */
[----:B------:R-:W-:Y:S01]  /*10f40*/  STL [R1+0x1048], R93 ;  /* 0x0010485d01007387 */ /* 0x000fe20000100800 */
        /* <DEDUP_REMOVED lines=8> */
[----:B------:R1:W-:Y:S01]  /*10fd0*/  STL [R1+0x1044], R8 ;  /* 0x0010440801007387 */ /* 0x0003e20000100800 */
[C---:B------:R-:W-:Y:S02]  /*10fe0*/  SEL R71, R92.reuse, R62, !P5 ;  /* 0x0000003e5c477207 */ /* 0x040fe40006800000 */
[C---:B------:R-:W-:Y:S01]  /*10ff0*/  SEL R62, R92.reuse, R53, !P5 ;  /* 0x000000355c3e7207 */ /* 0x040fe20006800000 */
[----:B------:R-:W-:Y:S01]  /*11000*/  STL [R1+0x10d8], R84 ;  /* 0x0010d85401007387 */ /* 0x000fe20000100800 */
[C---:B------:R-:W-:Y:S02]  /*11010*/  SEL R53, R92.reuse, R44, !P5 ;  /* 0x0000002c5c357207 */ /* 0x040fe40006800000 */
[C---:B------:R-:W-:Y:S01]  /*11020*/  SEL R44, R92.reuse, R36, !P5 ;  /* 0x000000245c2c7207 */ /* 0x040fe20006800000 */
[----:B------:R-:W-:Y:S04]  /*11030*/  STL [R1+0x104c], R14 ;  /* 0x00104c0e01007387 */ /* 0x000fe80000100800 */
[----:B------:R-:W-:Y:S01]  /*11040*/  STL [R1+0x1050], R11 ;  /* 0x0010500b01007387 */ /* 0x000fe20000100800 */
[----:B------:R-:W-:-:S02]  /*11050*/  SEL R83, R92, R75, !P5 ;  /* 0x0000004b5c537207 */ /* 0x000fc40006800000 */
[C---:B------:R-:W-:Y:S02]  /*11060*/  SEL R75, R92.reuse, R66, !P5 ;  /* 0x000000425c4b7207 */ /* 0x040fe40006800000 */
[C---:B------:R-:W-:Y:S02]  /*11070*/  SEL R76, R92.reuse, R67, !P5 ;  /* 0x000000435c4c7207 */ /* 0x040fe40006800000 */
[C---:B------:R-:W-:Y:S02]  /*11080*/  SEL R66, R92.reuse, R57, !P5 ;  /* 0x000000395c427207 */ /* 0x040fe40006800000 */
[C---:B------:R-:W-:Y:S02]  /*11090*/  SEL R67, R92.reuse, R58, !P5 ;  /* 0x0000003a5c437207 */ /* 0x040fe40006800000 */
[C---:B------:R-:W-:Y:S02]  /*110a0*/  SEL R57, R92.reuse, R48, !P5 ;  /* 0x000000305c397207 */ /* 0x040fe40006800000 */
        /* <DEDUP_REMOVED lines=33> */
[C---:B--2---:R-:W-:Y:S02]  /*112c0*/  SEL R41, R92.reuse, R4, !P5 ;  /* 0x000000045c297207 */ /* 0x044fe40006800000 */
[C---:B---3--:R-:W-:Y:S02]  /*112d0*/  SEL R46, R92.reuse, R6, !P5 ;  /* 0x000000065c2e7207 */ /* 0x048fe40006800000 */
[C---:B----4-:R-:W-:Y:S02]  /*112e0*/  SEL R36, R92.reuse, R2, !P5 ;  /* 0x000000025c247207 */ /* 0x050fe40006800000 */
[----:B------:R-:W-:-:S02]  /*112f0*/  SEL R2, R92, R7, !P5 ;  /* 0x000000075c027207 */ /* 0x000fc40006800000 */
[C---:B------:R-:W-:Y:S02]  /*11300*/  SEL R34, R92.reuse, R3, !P5 ;  /* 0x000000035c227207 */ /* 0x040fe40006800000 */
[C---:B------:R-:W-:Y:S02]  /*11310*/  SEL R3, R92.reuse, R0, !P5 ;  /* 0x000000005c037207 */ /* 0x040fe40006800000 */
[C---:B-1----:R-:W-:Y:S02]  /*11320*/  SEL R8, R92.reuse, R87, !P5 ;  /* 0x000000575c087207 */ /* 0x042fe40006800000 */
[----:B------:R-:W-:-:S03]  /*11330*/  SEL R0, R92, R91, !P5 ;  /* 0x0000005b5c007207 */ /* 0x000fc60006800000 */
[----:B------:R-:W-:Y:S04]  /*11340*/  STL [R1+0xa0], R8 ;  /* 0x0000a00801007387 */ /* 0x000fe80000100800 */
[----:B------:R-:W-:Y:S04]  /*11350*/  STL [R1+0xa4], R3 ;  /* 0x0000a40301007387 */ /* 0x000fe80000100800 */
[----:B------:R1:W-:Y:S04]  /*11360*/  STL [R1+0xa8], R0 ;  /* 0x0000a80001007387 */ /* 0x0003e80000100800 */
[----:B------:R2:W-:Y:S01]  /*11370*/  STL [R1+0xac], R2 ;  /* 0x0000ac0201007387 */ /* 0x0005e20000100800 */
[----:B-1----:R-:W-:-:S02]  /*11380*/  SEL R0, R92, R15, !P5 ;  /* 0x0000000f5c007207 */ /* 0x002fc40006800000 */
[----:B--2---:R-:W-:-:S03]  /*11390*/  SEL R2, R92, R17, !P5 ;  /* 0x000000115c027207 */ /* 0x004fc60006800000 */
[----:B------:R1:W-:Y:S04]  /*113a0*/  STL [R1+0xb4], R0 ;  /* 0x0000b40001007387 */ /* 0x0003e80000100800 */
[----:B------:R2:W-:Y:S01]  /*113b0*/  STL [R1+0xc0], R2 ;  /* 0x0000c00201007387 */ /* 0x0005e20000100800 */
[C---:B-1----:R-:W-:Y:S02]  /*113c0*/  SEL R0, R92.reuse, R19, !P5 ;  /* 0x000000135c007207 */ /* 0x042fe40006800000 */
[----:B--2---:R-:W-:-:S03]  /*113d0*/  SEL R2, R92, R21, !P5 ;  /* 0x000000155c027207 */ /* 0x004fc60006800000 */
[----:B------:R1:W-:Y:S01]  /*113e0*/  STL [R1+0xc8], R0 ;  /* 0x0000c80001007387 */ /* 0x0003e20000100800 */
[----:B------:R-:W-:-:S03]  /*113f0*/  SEL R3, R92, R23, !P5 ;  /* 0x000000175c037207 */ /* 0x000fc60006800000 */
[----:B------:R2:W-:Y:S01]  /*11400*/  STL [R1+0xb8], R2 ;  /* 0x0000b80201007387 */ /* 0x0005e20000100800 */
[C---:B-1----:R-:W-:Y:S02]  /*11410*/  SEL R0, R92.reuse, R22, !P5 ;  /* 0x000000165c007207 */ /* 0x042fe40006800000 */
[----:B--2---:R-:W-:-:S03]  /*11420*/  SEL R2, R92, R24, !P5 ;  /* 0x000000185c027207 */ /* 0x004fc60006800000 */
[----:B------:R1:W-:Y:S04]  /*11430*/  STL [R1+0x1c], R0 ;  /* 0x00001c0001007387 */ /* 0x0003e80000100800 */
[----:B------:R2:W-:Y:S04]  /*11440*/  STL [R1+0x88], R3 ;  /* 0x0000880301007387 */ /* 0x0005e80000100800 */
[----:B------:R-:W3:Y:S01]  /*11450*/  LDL.LU R84, [R1+0x194] ;  /* 0x0001940001547983 */ /* 0x000ee20000300800 */
[----:B-1----:R-:W-:-:S03]  /*11460*/  SEL R0, R92, R25, !P5 ;  /* 0x000000195c007207 */ /* 0x002fc60006800000 */
[----:B------:R-:W-:Y:S04]  /*11470*/  STL [R1+0x48], R2 ;  /* 0x0000480201007387 */ /* 0x000fe80000100800 */
[----:B------:R-:W4:Y:S04]  /*11480*/  LDL.LU R85, [R1+0x19c] ;  /* 0x00019c0001557983 */ /* 0x000f280000300800 */
[----:B------:R1:W-:Y:S04]  /*11490*/  STL [R1+0xd4], R0 ;  /* 0x0000d40001007387 */ /* 0x0003e80000100800 */
[----:B------:R-:W4:Y:S01]  /*114a0*/  LDL.LU R86, [R1+0x18c] ;  /* 0x00018c0001567983 */ /* 0x000f220000300800 */
[----:B------:R-:W-:-:S03]  /*114b0*/  SEL R27, R92, R90, !P5 ;  /* 0x0000005a5c1b7207 */ /* 0x000fc60006800000 */
        /* <DEDUP_REMOVED lines=8> */
[----:B------:R-:W4:Y:S04]  /*11540*/  LDL.LU R13, [R1+0xec] ;  /* 0x0000ec00010d7983 */ /* 0x000f280000300800 */
[----:B------:R-:W4:Y:S04]  /*11550*/  LDL.LU R9, [R1+0xe4] ;  /* 0x0000e40001097983 */ /* 0x000f280000300800 */
[----:B------:R-:W4:Y:S04]  /*11560*/  LDL.LU R10, [R1+0xe0] ;  /* 0x0000e000010a7983 */ /* 0x000f280000300800 */
[----:B--2---:R-:W2:Y:S04]  /*11570*/  LDL.LU R3, [R1+0xcc] ;  /* 0x0000cc0001037983 */ /* 0x004ea80000300800 */
[----:B-1----:R-:W2:Y:S04]  /*11580*/  LDL.LU R0, [R1+0xd0] ;  /* 0x0000d00001007983 */ /* 0x002ea80000300800 */
[----:B------:R-:W2:Y:S04]  /*11590*/  LDL.LU R2, [R1+0xb0] ;  /* 0x0000b00001027983 */ /* 0x000ea80000300800 */
[----:B------:R-:W2:Y:S04]  /*115a0*/  LDL.LU R4, [R1+0x9c] ;  /* 0x00009c0001047983 */ /* 0x000ea80000300800 */
[----:B------:R-:W2:Y:S04]  /*115b0*/  LDL.LU R7, [R1+0x94] ;  /* 0x0000940001077983 */ /* 0x000ea80000300800 */
[----:B------:R-:W2:Y:S04]  /*115c0*/  LDL.LU R6, [R1+0x84] ;  /* 0x0000840001067983 */ /* 0x000ea80000300800 */
[----:B------:R-:W2:Y:S04]  /*115d0*/  LDL.LU R15, [R1+0x6c] ;  /* 0x00006c00010f7983 */ /* 0x000ea80000300800 */
[----:B------:R-:W2:Y:S04]  /*115e0*/  LDL.LU R25, [R1+0x68] ;  /* 0x0000680001197983 */ /* 0x000ea80000300800 */
[----:B------:R-:W2:Y:S04]  /*115f0*/  LDL.LU R24, [R1+0x5c] ;  /* 0x00005c0001187983 */ /* 0x000ea80000300800 */
[----:B------:R-:W2:Y:S01]  /*11600*/  LDL.LU R23, [R1+0x58] ;  /* 0x0000580001177983 */ /* 0x000ea20000300800 */
[----:B------:R-:W-:-:S03]  /*11610*/  SEL R91, R92, R20, !P5 ;  /* 0x000000145c5b7207 */ /* 0x000fc60006800000 */
        /* <DEDUP_REMOVED lines=10> */
[----:B------:R-:W2:Y:S04]  /*116c0*/  LDL.LU R14, [R1+0x2c] ;  /* 0x00002c00010e7983 */ /* 0x000ea80000300800 */
[----:B------:R-:W2:Y:S04]  /*116d0*/  LDL.LU R8, [R1+0x28] ;  /* 0x0000280001087983 */ /* 0x000ea80000300800 */
[----:B------:R-:W2:Y:S01]  /*116e0*/  LDL.LU R93, [R1+0x24] ;  /* 0x00002400015d7983 */ /* 0x000ea20000300800 */
[----:B---3--:R-:W-:-:S05]  /*116f0*/  SEL R84, R92, R84, !P5 ;  /* 0x000000545c547207 */ /* 0x008fca0006800000 */
[----:B------:R1:W-:Y:S01]  /*11700*/  STL [R1+0x4c], R84 ;  /* 0x00004c5401007387 */ /* 0x0003e20000100800 */
[----:B----4-:R-:W-:-:S03]  /*11710*/  SEL R85, R92, R85, !P5 ;  /* 0x000000555c557207 */ /* 0x010fc60006800000 */
[----:B-1----:R-:W3:Y:S01]  /*11720*/  LDL.LU R84, [R1+0x10d8] ;  /* 0x0010d80001547983 */ /* 0x002ee20000300800 */
[----:B------:R-:W-:-:S03]  /*11730*/  SEL R86, R92, R86, !P5 ;  /* 0x000000565c567207 */ /* 0x000fc60006800000 */
[----:B------:R1:W-:Y:S01]  /*11740*/  STL [R1+0xdc], R85 ;  /* 0x0000dc5501007387 */ /* 0x0003e20000100800 */
[C---:B------:R-:W-:Y:S02]  /*11750*/  SEL R88, R92.reuse, R88, !P5 ;  /* 0x000000585c587207 */ /* 0x040fe40006800000 */
[C---:B------:R-:W-:Y:S01]  /*11760*/  SEL R89, R92.reuse, R89, !P5 ;  /* 0x000000595c597207 */ /* 0x040fe20006800000 */
[----:B-1----:R-:W4:Y:S01]  /*11770*/  LDL.LU R85, [R1+0x10d4] ;  /* 0x0010d40001557983 */ /* 0x002f220000300800 */
[----:B------:R-:W-:-:S03]  /*11780*/  SEL R90, R92, R90, !P5 ;  /* 0x0000005a5c5a7207 */ /* 0x000fc60006800000 */
[----:B------:R1:W-:Y:S01]  /*11790*/  STL [R1+0x60], R86 ;  /* 0x0000605601007387 */ /* 0x0003e20000100800 */
[C---:B------:R-:W-:Y:S02]  /*117a0*/  SEL R12, R92.reuse, R12, !P5 ;  /* 0x0000000c5c0c7207 */ /* 0x040fe40006800000 */
[C---:B------:R-:W-:Y:S01]  /*117b0*/  SEL R13, R92.reuse, R13, !P5 ;  /* 0x0000000d5c0d7207 */ /* 0x040fe20006800000 */
[----:B-1----:R-:W3:Y:S04]  /*117c0*/  LDL.LU R86, [R1+0x10d0] ;  /* 0x0010d00001567983 */ /* 0x002ee80000300800 */
[----:B------:R1:W-:Y:S01]  /*117d0*/  STL [R1+0xf0], R88 ;  /* 0x0000f05801007387 */ /* 0x0003e20000100800 */
[C---:B------:R-:W-:Y:S02]  /*117e0*/  SEL R9, R92.reuse, R9, !P5 ;  /* 0x000000095c097207 */ /* 0x040fe40006800000 */
[C---:B------:R-:W-:Y:S01]  /*117f0*/  SEL R10, R92.reuse, R10, !P5 ;  /* 0x0000000a5c0a7207 */ /* 0x040fe20006800000 */
[----:B-1----:R-:W3:Y:S04]  /*11800*/  LDL.LU R88, [R1+0x10cc] ;  /* 0x0010cc0001587983 */ /* 0x002ee80000300800 */
[----:B------:R1:W-:Y:S01]  /*11810*/  STL [R1+0x64], R89 ;  /* 0x0000645901007387 */ /* 0x0003e20000100800 */
[----:B--2---:R-:W-:-:S03]  /*11820*/  SEL R3, R92, R3, !P5 ;  /* 0x000000035c037207 */ /* 0x004fc60006800000 */
[----:B-1----:R-:W2:Y:S04]  /*11830*/  LDL.LU R89, [R1+0x10c8] ;  /* 0x0010c80001597983 */ /* 0x002ea80000300800 */
[----:B------:R1:W-:Y:S01]  /*11840*/  STL [R1+0xbc], R90 ;  /* 0x0000bc5a01007387 */ /* 0x0003e20000100800 */
[----:B------:R-:W-:-:S03]  /*11850*/  SEL R0, R92, R0, !P5 ;  /* 0x000000005c007207 */ /* 0x000fc60006800000 */
        /* <DEDUP_REMOVED lines=33> */
[----:B-1----:R-:W3:Y:S04]  /*11a70*/  LDL.LU R15, [R1+0x1098] ;  /* 0x00109800010f7983 */ /* 0x002ee80000300800 */
[----:B------:R1:W-:Y:S01]  /*11a80*/  STL [R1+0x68], R25 ;  /* 0x0000681901007387 */ /* 0x0003e20000100800 */
[----:B------:R-:W-:-:S03]  /*11a90*/  SEL R19, R92, R19, !P5 ;  /* 0x000000135c137207 */ /* 0x000fc60006800000 */
[----:B-1----:R-:W3:Y:S04]  /*11aa0*/  LDL.LU R25, [R1+0x1094] ;  /* 0x0010940001197983 */ /* 0x002ee80000300800 */
[----:B------:R1:W-:Y:S01]  /*11ab0*/  STL [R1+0x5c], R24 ;  /* 0x00005c1801007387 */ /* 0x0003e20000100800 */
[----:B------:R-:W-:-:S03]  /*11ac0*/  SEL R18, R92, R18, !P5 ;  /* 0x000000125c127207 */ /* 0x000fc60006800000 */
[----:B-1----:R-:W4:Y:S04]  /*11ad0*/  LDL.LU R24, [R1+0x1090] ;  /* 0x0010900001187983 */ /* 0x002f280000300800 */
[----:B------:R1:W-:Y:S01]  /*11ae0*/  STL [R1+0x94], R23 ;  /* 0x0000941701007387 */ /* 0x0003e20000100800 */
[----:B------:R-:W-:-:S03]  /*11af0*/  SEL R17, R92, R17, !P5 ;  /* 0x000000115c117207 */ /* 0x000fc60006800000 */
[----:B-1----:R-:W4:Y:S04]  /*11b00*/  LDL.LU R23, [R1+0x108c] ;  /* 0x00108c0001177983 */ /* 0x002f280000300800 */
[----:B------:R1:W-:Y:S04]  /*11b10*/  STL [R1+0x54], R22 ;  /* 0x0000541601007387 */ /* 0x0003e80000100800 */
[----:B-1----:R-:W4:Y:S04]  /*11b20*/  LDL.LU R22, [R1+0x1088] ;  /* 0x0010880001167983 */ /* 0x002f280000300800 */
[----:B------:R1:W-:Y:S04]  /*11b30*/  STL [R1+0xb0], R21 ;  /* 0x0000b01501007387 */ /* 0x0003e80000100800 */
        /* <DEDUP_REMOVED lines=12> */
[----:B------:R-:W-:-:S05]  /*11c00*/  SEL R11, R92, R11, !P5 ;  /* 0x0000000b5c0b7207 */ /* 0x000fca0006800000 */
[----:B------:R1:W-:Y:S02]  /*11c10*/  STL [R1+0xe4], R11 ;  /* 0x0000e40b01007387 */ /* 0x0003e40000100800 */
[C---:B-1----:R-:W-:Y:S02]  /*11c20*/  SEL R11, R92.reuse, R14, !P5 ;  /* 0x0000000e5c0b7207 */ /* 0x042fe40006800000 */
[C---:B------:R-:W-:Y:S02]  /*11c30*/  SEL R14, R92.reuse, R8, !P5 ;  /* 0x000000085c0e7207 */ /* 0x040fe40006800000 */
[C---:B------:R-:W-:Y:S01]  /*11c40*/  SEL R8, R92.reuse, R93, !P5 ;  /* 0x0000005d5c087207 */ /* 0x040fe20006800000 */
[----:B------:R3:W-:Y:S04]  /*11c50*/  STL [R1+0x2c], R11 ;  /* 0x00002c0b01007387 */ /* 0x0007e80000100800 */
[----:B------:R4:W-:Y:S04]  /*11c60*/  STL [R1+0xec], R14 ;  /* 0x0000ec0e01007387 */ /* 0x0009e80000100800 */
[----:B------:R1:W-:Y:S01]  /*11c70*/  STL [R1+0x24], R8 ;  /* 0x0000240801007387 */ /* 0x0003e20000100800 */
[----:B--2---:R-:W-:-:S02]  /*11c80*/  SEL R6, R92, R6, !P5 ;  /* 0x000000065c067207 */ /* 0x004fc40006800000 */
[----:B---3--:R-:W-:-:S05]  /*11c90*/  SEL R11, R92, R25, !P5 ;  /* 0x000000195c0b7207 */ /* 0x008fca0006800000 */
[----:B------:R2:W-:Y:S01]  /*11ca0*/  STL [R1+0xf4], R11 ;  /* 0x0000f40b01007387 */ /* 0x0005e20000100800 */
[----:B----4-:R-:W-:-:S05]  /*11cb0*/  SEL R14, R92, R24, !P5 ;  /* 0x000000185c0e7207 */ /* 0x010fca0006800000 */
[----:B------:R3:W-:Y:S01]  /*11cc0*/  STL [R1+0x28], R14 ;  /* 0x0000280e01007387 */ /* 0x0007e20000100800 */
[----:B-1----:R-:W-:-:S05]  /*11cd0*/  SEL R8, R92, R23, !P5 ;  /* 0x000000175c087207 */ /* 0x002fca0006800000 */
[----:B------:R1:W-:Y:S01]  /*11ce0*/  STL [R1+0xf8], R8 ;  /* 0x0000f80801007387 */ /* 0x0003e20000100800 */
[----:B--2---:R-:W-:-:S05]  /*11cf0*/  SEL R11, R92, R22, !P5 ;  /* 0x000000165c0b7207 */ /* 0x004fca0006800000 */
[----:B------:R2:W-:Y:S01]  /*11d00*/  STL [R1+0x30], R11 ;  /* 0x0000300b01007387 */ /* 0x0005e20000100800 */
[----:B---3--:R-:W-:-:S05]  /*11d10*/  SEL R14, R92, R21, !P5 ;  /* 0x000000155c0e7207 */ /* 0x008fca0006800000 */
[----:B------:R-:W-:Y:S01]  /*11d20*/  STL [R1+0xfc], R14 ;  /* 0x0000fc0e01007387 */ /* 0x000fe20000100800 */
[C---:B-1----:R-:W-:Y:S02]  /*11d30*/  SEL R8, R92.reuse, R20, !P5 ;  /* 0x000000145c087207 */ /* 0x042fe40006800000 */
[C---:B------:R-:W-:Y:S02]  /*11d40*/  SEL R93, R92.reuse, R15, !P5 ;  /* 0x0000000f5c5d7207 */ /* 0x040fe40006800000 */
[----:B--2---:R-:W-:-:S05]  /*11d50*/  SEL R11, R92, R19, !P5 ;  /* 0x000000135c0b7207 */ /* 0x004fca0006800000 */
[----:B------:R-:W-:Y:S04]  /*11d60*/  STL [R1+0x1054], R11 ;  /* 0x0010540b01007387 */ /* 0x000fe80000100800 */
[----:B------:R1:W-:Y:S02]  /*11d70*/  STL [R1+0x38], R8 ;  /* 0x0000380801007387 */ /* 0x0003e40000100800 */
[C---:B-1----:R-:W-:Y:S02]  /*11d80*/  SEL R8, R92.reuse, R18, !P5 ;  /* 0x000000125c087207 */ /* 0x042fe40006800000 */
[----:B------:R-:W-:-:S05]  /*11d90*/  SEL R14, R92, R17, !P5 ;  /* 0x000000115c0e7207 */ /* 0x000fca0006800000 */
[----:B------:R-:W-:Y:S04]  /*11da0*/  STL [R1+0x1058], R14 ;  /* 0x0010580e01007387 */ /* 0x000fe80000100800 */
[----:B------:R1:W-:Y:S04]  /*11db0*/  STL [R1+0x40], R8 ;  /* 0x0000400801007387 */ /* 0x0003e80000100800 */
[----:B------:R2:W-:Y:S01]  /*11dc0*/  STL [R1+0x105c], R93 ;  /* 0x00105c5d01007387 */ /* 0x0005e20000100800 */
[----:B-1----:R-:W-:-:S05]  /*11dd0*/  SEL R8, R92, R16, !P5 ;  /* 0x000000105c087207 */ /* 0x002fca0006800000 */
[----:B------:R1:W-:Y:S01]  /*11de0*/  STL [R1+0x50], R8 ;  /* 0x0000500801007387 */ /* 0x0003e20000100800 */
[----:B--2---:R-:W-:-:S03]  /*11df0*/  IMAD R93, R2, UR12, RZ ;  /* 0x0000000c025d7c24 */ /* 0x004fc6000f8e02ff */
[----:B------:R-:W-:Y:S04]  /*11e00*/  STL [R1+0xe3c], R92 ;  /* 0x000e3c5c01007387 */ /* 0x000fe80000100800 */
[----:B------:R2:W-:Y:S04]  /*11e10*/  STL [R1+0x58], R6 ;  /* 0x0000580601007387 */ /* 0x0005e80000100800 */
[----:B------:R-:W3:Y:S01]  /*11e20*/  LDL.LU R2, [R1+0x106c] ;  /* 0x00106c0001027983 */ /* 0x000ee20000300800 */
[----:B-1----:R-:W-:Y:S01]  /*11e30*/  SEL R8, R92, R4, !P5 ;  /* 0x000000045c087207 */ /* 0x002fe20006800000 */
[----:B------:R-:W-:-:S02]  /*11e40*/  IMAD R4, R3, UR12, RZ ;  /* 0x0000000c03047c24 */ /* 0x000fc4000f8e02ff */
[----:B------:R-:W4:Y:S01]  /*11e50*/  LDL.LU R3, [R1+0x1068] ;  /* 0x0010680001037983 */ /* 0x000f220000300800 */
[----:B------:R-:W-:-:S03]  /*11e60*/  IMAD R14, R10, UR12, RZ ;  /* 0x0000000c0a0e7c24 */ /* 0x000fc6000f8e02ff */
[----:B------:R-:W4:Y:S04]  /*11e70*/  LDL.LU R10, [R1+0x1064] ;  /* 0x00106400010a7983 */ /* 0x000f280000300800 */
[----:B------:R-:W-:Y:S04]  /*11e80*/  STL [R1+0xf1c], R89 ;  /* 0x000f1c5901007387 */ /* 0x000fe80000100800 */
        /* <DEDUP_REMOVED lines=29> */
[----:B------:R-:W-:Y:S01]  /*12060*/  STL [R1+0x1010], R89 ;  /* 0x0010105901007387 */ /* 0x000fe20000100800 */
[----:B------:R-:W-:-:S03]  /*12070*/  IMAD R11, R12, UR12, RZ ;  /* 0x0000000c0c0b7c24 */ /* 0x000fc6000f8e02ff */
[----:B------:R-:W-:Y:S04]  /*12080*/  STL [R1+0x1018], R89 ;  /* 0x0010185901007387 */ /* 0x000fe80000100800 */
[----:B------:R-:W-:Y:S04]  /*12090*/  STL [R1+0x1020], R89 ;  /* 0x0010205901007387 */ /* 0x000fe80000100800 */
[----:B------:R-:W-:Y:S04]  /*120a0*/  STL [R1+0x1028], R89 ;  /* 0x0010285901007387 */ /* 0x000fe80000100800 */
[----:B------:R-:W-:Y:S04]  /*120b0*/  STL [R1+0x1030], R89 ;  /* 0x0010305901007387 */ /* 0x000fe80000100800 */
[----:B------:R-:W-:Y:S04]  /*120c0*/  STL [R1+0xf20], R86 ;  /* 0x000f205601007387 */ /* 0x000fe80000100800 */
[----:B------:R-:W-:Y:S01]  /*120d0*/  STL [R1+0xf10], R82 ;  /* 0x000f105201007387 */ /* 0x000fe20000100800 */
[----:B--2---:R-:W-:-:S03]  /*120e0*/  IMAD R6, R13, UR12, RZ ;  /* 0x0000000c0d067c24 */ /* 0x004fc6000f8e02ff */
[----:B------:R-:W-:Y:S01]  /*120f0*/  STL [R1+0xf04], R79 ;  /* 0x000f044f01007387 */ /* 0x000fe20000100800 */
[----:B---3--:R-:W-:-:S03]  /*12100*/  IADD3 R12, P4, PT, R7, R2, RZ ;  /* 0x00000002070c7210 */ /* 0x008fc60007f9e0ff */
[----:B------:R-:W-:Y:S04]  /*12110*/  STL [R1+0xce0], R2 ;  /* 0x000ce00201007387 */ /* 0x000fe80000100800 */
[----:B------:R1:W-:Y:S01]  /*12120*/  STL [R1+0xd40], R2 ;  /* 0x000d400201007387 */ /* 0x0003e20000100800 */
[----:B----4-:R-:W-:-:S03]  /*12130*/  LEA.HI.X.SX32 R13, R7, R3, 0x1, P4 ;  /* 0x00000003070d7211 */ /* 0x010fc600020f0eff */
[----:B------:R-:W-:Y:S04]  /*12140*/  STL [R1+0x190], R12 ;  /* 0x0001900c01007387 */ /* 0x000fe80000100800 */
[----:B------:R-:W-:Y:S04]  /*12150*/  STL [R1+0xe44], R12 ;  /* 0x000e440c01007387 */ /* 0x000fe80000100800 */
[----:B------:R-:W2:Y:S04]  /*12160*/  LDL.LU R7, [R1+0x1060] ;  /* 0x0010600001077983 */ /* 0x000ea80000300800 */
[----:B------:R-:W1:Y:S04]  /*12170*/  LDL.LU R25, [R1+0x8c] ;  /* 0x00008c0001197983 */ /* 0x000e680000300800 */
        /* <DEDUP_REMOVED lines=43> */
[----:B------:R-:W-:-:S03]  /*12430*/  SEL R5, R92, R5, !P5 ;  /* 0x000000055c057207 */ /* 0x000fc60006800000 */
[----:B------:R-:W-:Y:S04]  /*12440*/  STL [R1+0xfe4], R3 ;  /* 0x000fe40301007387 */ /* 0x000fe80000100800 */
[----:B------:R-:W-:Y:S04]  /*12450*/  STL [R1+0xfec], R3 ;  /* 0x000fec0301007387 */ /* 0x000fe80000100800 */
[----:B------:R-:W-:Y:S04]  /*12460*/  STL [R1+0xff4], R3 ;  /* 0x000ff40301007387 */ /* 0x000fe80000100800 */
[----:B------:R-:W-:Y:S01]  /*12470*/  STL [R1+0xffc], R3 ;  /* 0x000ffc0301007387 */ /* 0x000fe20000100800 */
[----:B------:R-:W-:-:S03]  /*12480*/  IMAD R20, R77, UR12, RZ ;  /* 0x0000000c4d147c24 */ /* 0x000fc6000f8e02ff */
[----:B------:R-:W-:Y:S01]  /*12490*/  STL [R1+0x1004], R3 ;  /* 0x0010040301007387 */ /* 0x000fe20000100800 */
[----:B------:R-:W-:-:S03]  /*124a0*/  IMAD R77, R5, UR12, RZ ;  /* 0x0000000c054d7c24 */ /* 0x000fc6000f8e02ff */
[----:B------:R-:W-:Y:S01]  /*124b0*/  STL [R1+0x100c], R3 ;  /* 0x00100c0301007387 */ /* 0x000fe20000100800 */
[----:B------:R-:W-:-:S03]  /*124c0*/  IADD3 R5, P4, PT, R4, R10, RZ ;  /* 0x0000000a04057210 */ /* 0x000fc60007f9e0ff */
[----:B------:R-:W-:Y:S04]  /*124d0*/  STL [R1+0x1014], R3 ;  /* 0x0010140301007387 */ /* 0x000fe80000100800 */
[----:B------:R-:W-:Y:S04]  /*124e0*/  STL [R1+0x101c], R3 ;  /* 0x00101c0301007387 */ /* 0x000fe80000100800 */
[----:B------:R-:W-:Y:S04]  /*124f0*/  STL [R1+0x1024], R3 ;  /* 0x0010240301007387 */ /* 0x000fe80000100800 */
[----:B------:R-:W-:Y:S01]  /*12500*/  STL [R1+0x102c], R3 ;  /* 0x00102c0301007387 */ /* 0x000fe20000100800 */
[----:B------:R-:W-:-:S03]  /*12510*/  IMAD R15, R89, UR12, RZ ;  /* 0x0000000c590f7c24 */ /* 0x000fc6000f8e02ff */
[----:B------:R-:W-:Y:S01]  /*12520*/  STL [R1+0x1034], R3 ;  /* 0x0010340301007387 */ /* 0x000fe20000100800 */
[----:B------:R-:W-:Y:S02]  /*12530*/  IMAD R16, R86, UR12, RZ ;  /* 0x0000000c56107c24 */ /* 0x000fe4000f8e02ff */
[----:B------:R-:W-:Y:S02]  /*12540*/  IMAD R18, R82, UR12, RZ ;  /* 0x0000000c52127c24 */ /* 0x000fe4000f8e02ff */
[----:B------:R-:W-:Y:S02]  /*12550*/  IMAD R17, R84, UR12, RZ ;  /* 0x0000000c54117c24 */ /* 0x000fe4000f8e02ff */
[----:B------:R-:W-:Y:S02]  /*12560*/  IMAD R19, R79, UR12, RZ ;  /* 0x0000000c4f137c24 */ /* 0x000fe4000f8e02ff */
[----:B------:R-:W-:Y:S01]  /*12570*/  IMAD R21, R75, UR12, RZ ;  /* 0x0000000c4b157c24 */ /* 0x000fe2000f8e02ff */
[----:B-1----:R-:W-:-:S05]  /*12580*/  IADD3 R2, P6, PT, R25, R10, RZ ;  /* 0x0000000a19027210 */ /* 0x002fca0007fde0ff */
[----:B------:R1:W-:Y:S01]  /*12590*/  STL [R1+0x198], R2 ;  /* 0x0001980201007387 */ /* 0x0003e20000100800 */
[----:B--2---:R-:W-:-:S03]  /*125a0*/  LEA.HI.X.SX32 R4, R4, R7, 0x1, P4 ;  /* 0x0000000704047211 */ /* 0x004fc600020f0eff */
[----:B------:R2:W-:Y:S01]  /*125b0*/  STL [R1+0x1b8], R5 ;  /* 0x0001b80501007387 */ /* 0x0005e20000100800 */
[----:B-1----:R-:W-:Y:S02]  /*125c0*/  LEA.HI.X.SX32 R2, R25, R7, 0x1, P6 ;  /* 0x0000000719027211 */ /* 0x002fe400030f0eff */
[----:B--2---:R-:W-:-:S03]  /*125d0*/  IADD3 R5, P6, PT, R6, R10, RZ ;  /* 0x0000000a06057210 */ /* 0x004fc60007fde0ff */
[----:B------:R1:W-:Y:S04]  /*125e0*/  STL [R1+0x194], R2 ;  /* 0x0001940201007387 */ /* 0x0003e80000100800 */
[----:B------:R-:W-:Y:S04]  /*125f0*/  STL [R1+0x1d8], R5 ;  /* 0x0001d80501007387 */ /* 0x000fe80000100800 */
[----:B------:R-:W2:Y:S01]  /*12600*/  LDL.LU R82, [R1+0x1c] ;  /* 0x00001c0001527983 */ /* 0x000ea20000300800 */
[----:B-1----:R-:W-:-:S03]  /*12610*/  IADD3 R2, P4, PT, R15, R10, RZ ;  /* 0x0000000a0f027210 */ /* 0x002fc60007f9e0ff */
[----:B------:R-:W-:Y:S04]  /*12620*/  STL [R1+0x1b4], R4 ;  /* 0x0001b40401007387 */ /* 0x000fe80000100800 */
[----:B------:R1:W-:Y:S02]  /*12630*/  STL [R1+0x1f8], R2 ;  /* 0x0001f80201007387 */ /* 0x0003e40000100800 */
[----:B-1----:R-:W-:Y:S02]  /*12640*/  LEA.HI.X.SX32 R2, R6, R7, 0x1, P6 ;  /* 0x0000000706027211 */ /* 0x002fe400030f0eff */
[----:B------:R-:W-:-:S03]  /*12650*/  IADD3 R5, P6, PT, R16, R10, RZ ;  /* 0x0000000a10057210 */ /* 0x000fc60007fde0ff */
[----:B------:R1:W-:Y:S01]  /*12660*/  STL [R1+0x1d4], R2 ;  /* 0x0001d40201007387 */ /* 0x0003e20000100800 */
[----:B------:R-:W-:-:S03]  /*12670*/  LEA.HI.X.SX32 R4, R15, R7, 0x1, P4 ;  /* 0x000000070f047211 */ /* 0x000fc600020f0eff */
[----:B------:R-:W-:Y:S04]  /*12680*/  STL [R1+0x218], R5 ;  /* 0x0002180501007387 */ /* 0x000fe80000100800 */
[----:B------:R-:W3:Y:S01]  /*12690*/  LDL.LU R25, [R1+0x48] ;  /* 0x0000480001197983 */ /* 0x000ee20000300800 */
[----:B-1----:R-:W-:-:S03]  /*126a0*/  IADD3 R2, P4, PT, R17, R10, RZ ;  /* 0x0000000a11027210 */ /* 0x002fc60007f9e0ff */
[----:B------:R1:W-:Y:S04]  /*126b0*/  STL [R1+0x1f4], R4 ;  /* 0x0001f40401007387 */ /* 0x0003e80000100800 */
[----:B------:R4:W-:Y:S01]  /*126c0*/  STL [R1+0x238], R2 ;  /* 0x0002380201007387 */ /* 0x0009e20000100800 */
[-C--:B-1----:R-:W-:Y:S02]  /*126d0*/  LEA.HI.X.SX32 R4, R17, R7.reuse, 0x1, P4 ;  /* 0x0000000711047211 */ /* 0x082fe400020f0eff */
[----:B----4-:R-:W-:Y:S02]  /*126e0*/  LEA.HI.X.SX32 R2, R16, R7, 0x1, P6 ;  /* 0x0000000710027211 */ /* 0x010fe400030f0eff */
[----:B------:R-:W-:-:S03]  /*126f0*/  IADD3 R5, P6, PT, R18, R10, RZ ;  /* 0x0000000a12057210 */ /* 0x000fc60007fde0ff */
[----:B------:R1:W-:Y:S04]  /*12700*/  STL [R1+0x214], R2 ;  /* 0x0002140201007387 */ /* 0x0003e80000100800 */
[----:B------:R-:W-:Y:S01]  /*12710*/  STL [R1+0x278], R5 ;  /* 0x0002780501007387 */ /* 0x000fe20000100800 */
[----:B-1----:R-:W-:-:S03]  /*12720*/  IADD3 R2, P4, PT, R19, R10, RZ ;  /* 0x0000000a13027210 */ /* 0x002fc60007f9e0ff */
[----:B------:R1:W-:Y:S04]  /*12730*/  STL [R1+0x234], R4 ;  /* 0x0002340401007387 */ /* 0x0003e80000100800 */
[----:B------:R-:W-:Y:S04]  /*12740*/  STL [R1+0xf08], R80 ;  /* 0x000f085001007387 */ /* 0x000fe80000100800 */
[----:B------:R4:W-:Y:S04]  /*12750*/  STL [R1+0x298], R2 ;  /* 0x0002980201007387 */ /* 0x0009e80000100800 */
[----:B------:R-:W2:Y:S01]  /*12760*/  LDL.LU R86, [R1+0x4c] ;  /* 0x00004c0001567983 */ /* 0x000ea20000300800 */
[----:B-1----:R-:W-:-:S02]  /*12770*/  LEA.HI.X.SX32 R4, R19, R7, 0x1, P4 ;  /* 0x0000000713047211 */ /* 0x002fc400020f0eff */
[----:B----4-:R-:W-:Y:S02]  /*12780*/  LEA.HI.X.SX32 R2, R18, R7, 0x1, P6 ;  /* 0x0000000712027211 */ /* 0x010fe400030f0eff */
[----:B------:R-:W-:-:S03]  /*12790*/  IADD3 R5, P6, PT, R20, R10, RZ ;  /* 0x0000000a14057210 */ /* 0x000fc60007fde0ff */
[----:B------:R1:W-:Y:S04]  /*127a0*/  STL [R1+0x274], R2 ;  /* 0x0002740201007387 */ /* 0x0003e80000100800 */
[----:B------:R-:W-:Y:S01]  /*127b0*/  STL [R1+0x2b8], R5 ;  /* 0x0002b80501007387 */ /* 0x000fe20000100800 */
[----:B-1----:R-:W-:-:S03]  /*127c0*/  IADD3 R2, P4, PT, R21, R10, RZ ;  /* 0x0000000a15027210 */ /* 0x002fc60007f9e0ff */
[----:B------:R-:W-:Y:S04]  /*127d0*/  STL [R1+0x294], R4 ;  /* 0x0002940401007387 */ /* 0x000fe80000100800 */
[----:B------:R-:W-:Y:S04]  /*127e0*/  STL [R1+0xf24], R87 ;  /* 0x000f245701007387 */ /* 0x000fe80000100800 */
[----:B------:R1:W-:Y:S04]  /*127f0*/  STL [R1+0x2d8], R2 ;  /* 0x0002d80201007387 */ /* 0x0003e80000100800 */
[----:B------:R-:W4:Y:S01]  /*12800*/  LDL.LU R92, [R1+0x60] ;  /* 0x00006000015c7983 */ /* 0x000f220000300800 */
[----:B------:R-:W-:Y:S01]  /*12810*/  IMAD R22, R73, UR12, RZ ;  /* 0x0000000c49167c24 */ /* 0x000fe2000f8e02ff */
[----:B-1----:R-:W-:Y:S01]  /*12820*/  LEA.HI.X.SX32 R2, R20, R7, 0x1, P6 ;  /* 0x0000000714027211 */ /* 0x002fe200030f0eff */
[----:B------:R-:W-:-:S03]  /*12830*/  IMAD R23, R71, UR12, RZ ;  /* 0x0000000c47177c24 */ /* 0x000fc6000f8e02ff */
[----:B------:R-:W-:Y:S01]  /*12840*/  IADD3 R4, P6, PT, R22, R10, RZ ;  /* 0x0000000a16047210 */ /* 0x000fe20007fde0ff */
[----:B------:R1:W-:Y:S01]  /*12850*/  STL [R1+0x2b4], R2 ;  /* 0x0002b40201007387 */ /* 0x0003e20000100800 */
[----:B------:R-:W-:-:S03]  /*12860*/  IMAD R69, R69, UR12, RZ ;  /* 0x0000000c45457c24 */ /* 0x000fc6000f8e02ff */
[----:B------:R0:W-:Y:S01]  /*12870*/  STL [R1+0x2f8], R4 ;  /* 0x0002f80401007387 */ /* 0x0001e20000100800 */
[----:B-1----:R-:W-:Y:S01]  /*12880*/  LEA.HI.X.SX32 R2, R21, R7, 0x1, P4 ;  /* 0x0000000715027211 */ /* 0x002fe200020f0eff */
[----:B------:R-:W-:Y:S01]  /*12890*/  IMAD R67, R67, UR12, RZ ;  /* 0x0000000c43437c24 */ /* 0x000fe2000f8e02ff */
[----:B0-----:R-:W-:-:S03]  /*128a0*/  IADD3 R4, P4, PT, R23, R10, RZ ;  /* 0x0000000a17047210 */ /* 0x001fc60007f9e0ff */
[----:B------:R0:W-:Y:S01]  /*128b0*/  STL [R1+0x2d4], R2 ;  /* 0x0002d40201007387 */ /* 0x0001e20000100800 */
[----:B------:R-:W-:-:S03]  /*128c0*/  IMAD R65, R65, UR12, RZ ;  /* 0x0000000c41417c24 */ /* 0x000fc6000f8e02ff */
[----:B------:R1:W-:Y:S01]  /*128d0*/  STL [R1+0x318], R4 ;  /* 0x0003180401007387 */ /* 0x0003e20000100800 */
[-C--:B0-----:R-:W-:Y:S02]  /*128e0*/  LEA.HI.X.SX32 R2, R22, R7.reuse, 0x1, P6 ;  /* 0x0000000716027211 */ /* 0x081fe400030f0eff */
[-C--:B------:R-:W-:Y:S02]  /*128f0*/  IADD3 R5, P6, PT, R69, R10.reuse, RZ ;  /* 0x0000000a45057210 */ /* 0x080fe40007fde0ff */
[----:B-1----:R-:W-:Y:S01]  /*12900*/  LEA.HI.X.SX32 R4, R23, R7, 0x1, P4 ;  /* 0x0000000717047211 */ /* 0x002fe200020f0eff */
[----:B------:R0:W-:Y:S04]  /*12910*/  STL [R1+0x2f4], R2 ;  /* 0x0002f40201007387 */ /* 0x0001e80000100800 */
[----:B------:R1:W-:Y:S04]  /*12920*/  STL [R1+0x338], R5 ;  /* 0x0003380501007387 */ /* 0x0003e80000100800 */
[----:B------:R-:W4:Y:S01]  /*12930*/  LDL.LU R84, [R1+0x64] ;  /* 0x0000640001547983 */ /* 0x000f220000300800 */
[----:B0-----:R-:W-:-:S03]  /*12940*/  IADD3 R2, P4, PT, R67, R10, RZ ;  /* 0x0000000a43027210 */ /* 0x001fc60007f9e0ff */
[----:B------:R0:W-:Y:S01]  /*12950*/  STL [R1+0x314], R4 ;  /* 0x0003140401007387 */ /* 0x0001e20000100800 */
[----:B-1----:R-:W-:-:S03]  /*12960*/  LEA.HI.X.SX32 R5, R69, R7, 0x1, P6 ;  /* 0x0000000745057211 */ /* 0x002fc600030f0eff */
[----:B------:R1:W-:Y:S01]  /*12970*/  STL [R1+0x358], R2 ;  /* 0x0003580201007387 */ /* 0x0003e20000100800 */
[----:B------:R-:W-:-:S03]  /*12980*/  IMAD R63, R63, UR12, RZ ;  /* 0x0000000c3f3f7c24 */ /* 0x000fc6000f8e02ff */
[----:B------:R-:W-:Y:S01]  /*12990*/  STL [R1+0x334], R5 ;  /* 0x0003340501007387 */ /* 0x000fe20000100800 */
[----:B0-----:R-:W-:Y:S02]  /*129a0*/  LEA.HI.X.SX32 R4, R67, R7, 0x1, P4 ;  /* 0x0000000743047211 */ /* 0x001fe400020f0eff */
[-C--:B-1----:R-:W-:Y:S01]  /*129b0*/  IADD3 R2, P6, PT, R65, R10.reuse, RZ ;  /* 0x0000000a41027210 */ /* 0x082fe20007fde0ff */
[----:B------:R-:W-:Y:S04]  /*129c0*/  STL [R1+0xef4], R67 ;  /* 0x000ef44301007387 */ /* 0x000fe80000100800 */
[----:B------:R0:W-:Y:S04]  /*129d0*/  STL [R1+0x378], R2 ;  /* 0x0003780201007387 */ /* 0x0001e80000100800 */
[----:B------:R-:W-:Y:S01]  /*129e0*/  STL [R1+0x354], R4 ;  /* 0x0003540401007387 */ /* 0x000fe20000100800 */
[----:B------:R-:W-:Y:S01]  /*129f0*/  IMAD R61, R61, UR12, RZ ;  /* 0x0000000c3d3d7c24 */ /* 0x000fe2000f8e02ff */
[----:B0-----:R-:W-:Y:S01]  /*12a00*/  IADD3 R2, P4, PT, R63, R10, RZ ;  /* 0x0000000a3f027210 */ /* 0x001fe20007f9e0ff */
[----:B------:R-:W-:-:S02]  /*12a10*/  IMAD R59, R59, UR12, RZ ;  /* 0x0000000c3b3b7c24 */ /* 0x000fc4000f8e02ff */
[----:B------:R-:W-:Y:S02]  /*12a20*/  IMAD R57, R57, UR12, RZ ;  /* 0x0000000c39397c24 */ /* 0x000fe4000f8e02ff */
[----:B------:R-:W-:Y:S02]  /*12a30*/  IMAD R55, R55, UR12, RZ ;  /* 0x0000000c37377c24 */ /* 0x000fe4000f8e02ff */
[----:B---3--:R-:W-:Y:S02]  /*12a40*/  IMAD R16, R25, UR24, RZ ;  /* 0x0000001819107c24 */ /* 0x008fe4000f8e02ff */
[----:B------:R-:W3:Y:S04]  /*12a50*/  LDL.LU R25, [R1+0x70] ;  /* 0x0000700001197983 */ /* 0x000ee80000300800 */
[----:B------:R0:W-:Y:S04]  /*12a60*/  STL [R1+0x398], R2 ;  /* 0x0003980201007387 */ /* 0x0001e80000100800 */
[----:B------:R-:W-:Y:S01]  /*12a70*/  STL [R1+0xef0], R65 ;  /* 0x000ef04101007387 */ /* 0x000fe20000100800 */
[----:B0-----:R-:W-:-:S02]  /*12a80*/  LEA.HI.X.SX32 R2, R65, R7, 0x1, P6 ;  /* 0x0000000741027211 */ /* 0x001fc400030f0eff */
[----:B------:R-:W-:-:S03]  /*12a90*/  IADD3 R4, P6, PT, R61, R10, RZ ;  /* 0x0000000a3d047210 */ /* 0x000fc60007fde0ff */
[----:B------:R0:W-:Y:S04]  /*12aa0*/  STL [R1+0x374], R2 ;  /* 0x0003740201007387 */ /* 0x0001e80000100800 */
[----:B------:R-:W-:Y:S04]  /*12ab0*/  STL [R1+0xee8], R63 ;  /* 0x000ee83f01007387 */ /* 0x000fe80000100800 */
[----:B------:R1:W-:Y:S01]  /*12ac0*/  STL [R1+0x3b8], R4 ;  /* 0x0003b80401007387 */ /* 0x0003e20000100800 */
[----:B0-----:R-:W-:Y:S02]  /*12ad0*/  LEA.HI.X.SX32 R2, R63, R7, 0x1, P4 ;  /* 0x000000073f027211 */ /* 0x001fe400020f0eff */
[----:B-1----:R-:W-:-:S03]  /*12ae0*/  IADD3 R4, P4, PT, R59, R10, RZ ;  /* 0x0000000a3b047210 */ /* 0x002fc60007f9e0ff */
[----:B------:R0:W-:Y:S04]  /*12af0*/  STL [R1+0x394], R2 ;  /* 0x0003940201007387 */ /* 0x0001e80000100800 */
[----:B------:R1:W-:Y:S01]  /*12b00*/  STL [R1+0x3d8], R4 ;  /* 0x0003d80401007387 */ /* 0x0003e20000100800 */
[----:B--2---:R-:W-:-:S03]  /*12b10*/  IMAD R15, R86, UR26, RZ ;  /* 0x0000001a560f7c24 */ /* 0x004fc6000f8e02ff */
[----:B------:R-:W2:Y:S01]  /*12b20*/  LDL.LU R86, [R1+0x74] ;  /* 0x0000740001567983 */ /* 0x000ea20000300800 */
[----:B0-----:R-:W-:-:S03]  /*12b30*/  LEA.HI.X.SX32 R2, R61, R7, 0x1, P6 ;  /* 0x000000073d027211 */ /* 0x001fc600030f0eff */
[----:B------:R-:W-:Y:S01]  /*12b40*/  STL [R1+0xe50], R61 ;  /* 0x000e503d01007387 */ /* 0x000fe20000100800 */
[----:B-1----:R-:W-:-:S03]  /*12b50*/  IADD3 R4, P6, PT, R57, R10, RZ ;  /* 0x0000000a39047210 */ /* 0x002fc60007fde0ff */
[----:B------:R0:W-:Y:S04]  /*12b60*/  STL [R1+0x3b4], R2 ;  /* 0x0003b40201007387 */ /* 0x0001e80000100800 */
[----:B------:R-:W-:Y:S04]  /*12b70*/  STL [R1+0xe54], R59 ;  /* 0x000e543b01007387 */ /* 0x000fe80000100800 */
[----:B------:R1:W-:Y:S01]  /*12b80*/  STL [R1+0x3f8], R4 ;  /* 0x0003f80401007387 */ /* 0x0003e20000100800 */
[----:B0-----:R-:W-:Y:S02]  /*12b90*/  LEA.HI.X.SX32 R2, R59, R7, 0x1, P4 ;  /* 0x000000073b027211 */ /* 0x001fe400020f0eff */
[----:B-1----:R-:W-:-:S03]  /*12ba0*/  IADD3 R4, P4, PT, R55, R10, RZ ;  /* 0x0000000a37047210 */ /* 0x002fc60007f9e0ff */
[----:B------:R0:W-:Y:S04]  /*12bb0*/  STL [R1+0x3d4], R2 ;  /* 0x0003d40201007387 */ /* 0x0001e80000100800 */
[----:B------:R1:W-:Y:S01]  /*12bc0*/  STL [R1+0x418], R4 ;  /* 0x0004180401007387 */ /* 0x0003e20000100800 */
[----:B----4-:R-:W-:-:S03]  /*12bd0*/  IMAD R6, R92, UR28, RZ ;  /* 0x0000001c5c067c24 */ /* 0x010fc6000f8e02ff */
[----:B------:R-:W4:Y:S01]  /*12be0*/  LDL.LU R92, [R1+0x78] ;  /* 0x00007800015c7983 */ /* 0x000f220000300800 */
[----:B------:R-:W-:Y:S01]  /*12bf0*/  IMAD R53, R53, UR12, RZ ;  /* 0x0000000c35357c24 */ /* 0x000fe2000f8e02ff */
[-C--:B0-----:R-:W-:Y:S01]  /*12c00*/  LEA.HI.X.SX32 R2, R57, R7.reuse, 0x1, P6 ;  /* 0x0000000739027211 */ /* 0x081fe200030f0eff */
[----:B------:R-:W-:Y:S01]  /*12c10*/  IMAD R51, R51, UR12, RZ ;  /* 0x0000000c33337c24 */ /* 0x000fe2000f8e02ff */
[----:B------:R-:W-:Y:S02]  /*12c20*/  STL [R1+0xe58], R57 ;  /* 0x000e583901007387 */ /* 0x000fe40000100800 */
[----:B-1----:R-:W-:Y:S02]  /*12c30*/  IADD3 R4, P6, PT, R53, R10, RZ ;  /* 0x0000000a35047210 */ /* 0x002fe40007fde0ff */
[----:B------:R0:W-:Y:S04]  /*12c40*/  STL [R1+0x3f4], R2 ;  /* 0x0003f40201007387 */ /* 0x0001e80000100800 */
[----:B------:R-:W-:Y:S04]  /*12c50*/  STL [R1+0xe5c], R55 ;  /* 0x000e5c3701007387 */ /* 0x000fe80000100800 */
[----:B------:R1:W-:Y:S01]  /*12c60*/  STL [R1+0x438], R4 ;  /* 0x0004380401007387 */ /* 0x0003e20000100800 */
[----:B0-----:R-:W-:Y:S01]  /*12c70*/  LEA.HI.X.SX32 R2, R55, R7, 0x1, P4 ;  /* 0x0000000737027211 */ /* 0x001fe200020f0eff */
[----:B------:R-:W-:-:S04]  /*12c80*/  IMAD R49, R49, UR12, RZ ;  /* 0x0000000c31317c24 */ /* 0x000fc8000f8e02ff */
[----:B------:R0:W-:Y:S01]  /*12c90*/  STL [R1+0x414], R2 ;  /* 0x0004140201007387 */ /* 0x0001e20000100800 */
[----:B-1----:R-:W-:Y:S01]  /*12ca0*/  IADD3 R4, P4, PT, R51, R10, RZ ;  /* 0x0000000a33047210 */ /* 0x002fe20007f9e0ff */
[----:B------:R-:W-:-:S04]  /*12cb0*/  IMAD R17, R82, UR20, RZ ;  /* 0x0000001452117c24 */ /* 0x000fc8000f8e02ff */
[----:B------:R1:W-:Y:S01]  /*12cc0*/  STL [R1+0x458], R4 ;  /* 0x0004580401007387 */ /* 0x0003e20000100800 */
[----:B0-----:R-:W-:-:S03]  /*12cd0*/  LEA.HI.X.SX32 R2, R53, R7, 0x1, P6 ;  /* 0x0000000735027211 */ /* 0x001fc600030f0eff */
[----:B------:R-:W4:Y:S01]  /*12ce0*/  LDL.LU R82, [R1+0x7c] ;  /* 0x00007c0001527983 */ /* 0x000f220000300800 */
[----:B------:R-:W-:-:S03]  /*12cf0*/  IMAD R47, R47, UR12, RZ ;  /* 0x0000000c2f2f7c24 */ /* 0x000fc6000f8e02ff */
[----:B------:R-:W-:Y:S04]  /*12d00*/  STL [R1+0xee0], R53 ;  /* 0x000ee03501007387 */ /* 0x000fe80000100800 */
[----:B------:R0:W-:Y:S01]  /*12d10*/  STL [R1+0x434], R2 ;  /* 0x0004340201007387 */ /* 0x0001e20000100800 */
[----:B-1----:R-:W-:-:S03]  /*12d20*/  LEA.HI.X.SX32 R4, R51, R7, 0x1, P4 ;  /* 0x0000000733047211 */ /* 0x002fc600020f0eff */
[----:B------:R-:W-:Y:S01]  /*12d30*/  STL [R1+0xed8], R51 ;  /* 0x000ed83301007387 */ /* 0x000fe20000100800 */
[----:B0-----:R-:W-:-:S05]  /*12d40*/  IADD3 R2, P6, PT, R49, R10, RZ ;  /* 0x0000000a31027210 */ /* 0x001fca0007fde0ff */
[----:B------:R0:W-:Y:S01]  /*12d50*/  STL [R1+0x478], R2 ;  /* 0x0004780201007387 */ /* 0x0001e20000100800 */
[----:B------:R-:W-:-:S03]  /*12d60*/  IMAD R44, R44, UR12, RZ ;  /* 0x0000000c2c2c7c24 */ /* 0x000fc6000f8e02ff */
[----:B------:R3:W-:Y:S01]  /*12d70*/  STL [R1+0x454], R4 ;  /* 0x0004540401007387 */ /* 0x0007e20000100800 */
[----:B0-----:R-:W-:Y:S01]  /*12d80*/  IADD3 R2, P4, PT, R47, R10, RZ ;  /* 0x0000000a2f027210 */ /* 0x001fe20007f9e0ff */
[----:B------:R-:W-:Y:S02]  /*12d90*/  IMAD R42, R42, UR12, RZ ;  /* 0x0000000c2a2a7c24 */ /* 0x000fe4000f8e02ff */
[----:B------:R-:W-:Y:S02]  /*12da0*/  IMAD R5, R84, UR30, RZ ;  /* 0x0000001e54057c24 */ /* 0x000fe4000f8e02ff */
[----:B------:R-:W-:Y:S02]  /*12db0*/  IMAD R73, R32, UR12, RZ ;  /* 0x0000000c20497c24 */ /* 0x000fe4000f8e02ff */
[----:B------:R-:W-:Y:S02]  /*12dc0*/  IMAD R39, R39, UR12, RZ ;  /* 0x0000000c27277c24 */ /* 0x000fe4000f8e02ff */
[----:B------:R-:W-:-:S02]  /*12dd0*/  IMAD R37, R37, UR12, RZ ;  /* 0x0000000c25257c24 */ /* 0x000fc4000f8e02ff */
        /* <DEDUP_REMOVED lines=8> */
[----:B------:R-:W3:Y:S01]  /*12e60*/  LDL.LU R84, [R1+0x6c] ;  /* 0x00006c0001547983 */ /* 0x000ee20000300800 */
[----:B0-----:R-:W-:-:S03]  /*12e70*/  LEA.HI.X.SX32 R2, R47, R7, 0x1, P4 ;  /* 0x000000072f027211 */ /* 0x001fc600020f0eff */
[----:B------:R0:W-:Y:S04]  /*12e80*/  STL [R1+0x4b8], R12 ;  /* 0x0004b80c01007387 */ /* 0x0001e80000100800 */
[----:B------:R-:W-:Y:S04]  /*12e90*/  STL [R1+0xec8], R47 ;  /* 0x000ec82f01007387 */ /* 0x000fe80000100800 */
[----:B------:R1:W-:Y:S01]  /*12ea0*/  STL [R1+0x494], R2 ;  /* 0x0004940201007387 */ /* 0x0003e20000100800 */
[----:B0-----:R-:W-:-:S05]  /*12eb0*/  IADD3 R12, P4, PT, R42, R10, RZ ;  /* 0x0000000a2a0c7210 */ /* 0x001fca0007f9e0ff */
[----:B------:R0:W-:Y:S01]  /*12ec0*/  STL [R1+0x4d8], R12 ;  /* 0x0004d80c01007387 */ /* 0x0001e20000100800 */
[----:B-1----:R-:W-:-:S03]  /*12ed0*/  LEA.HI.X.SX32 R2, R44, R7, 0x1, P6 ;  /* 0x000000072c027211 */ /* 0x002fc600030f0eff */
[----:B------:R-:W-:Y:S01]  /*12ee0*/  STL [R1+0xebc], R44 ;  /* 0x000ebc2c01007387 */ /* 0x000fe20000100800 */
[----:B--2---:R-:W-:-:S03]  /*12ef0*/  IMAD R32, R86, UR34, RZ ;  /* 0x0000002256207c24 */ /* 0x004fc6000f8e02ff */
[----:B------:R1:W-:Y:S04]  /*12f00*/  STL [R1+0x4b4], R2 ;  /* 0x0004b40201007387 */ /* 0x0003e80000100800 */
[----:B------:R-:W2:Y:S01]  /*12f10*/  LDL.LU R86, [R1+0x5c] ;  /* 0x00005c0001567983 */ /* 0x000ea20000300800 */
[----:B0-----:R-:W-:Y:S02]  /*12f20*/  IADD3 R12, P6, PT, R39, R10, RZ ;  /* 0x0000000a270c7210 */ /* 0x001fe40007fde0ff */
[----:B-1----:R-:W-:-:S03]  /*12f30*/  LEA.HI.X.SX32 R2, R42, R7, 0x1, P4 ;  /* 0x000000072a027211 */ /* 0x002fc600020f0eff */
[----:B------:R0:W-:Y:S04]  /*12f40*/  STL [R1+0x4f8], R12 ;  /* 0x0004f80c01007387 */ /* 0x0001e80000100800 */
[----:B------:R-:W-:Y:S04]  /*12f50*/  STL [R1+0xeb4], R42 ;  /* 0x000eb42a01007387 */ /* 0x000fe80000100800 */
[----:B------:R1:W-:Y:S01]  /*12f60*/  STL [R1+0x4d4], R2 ;  /* 0x0004d40201007387 */ /* 0x0003e20000100800 */
[----:B0-----:R-:W-:-:S05]  /*12f70*/  IADD3 R12, P4, PT, R37, R10, RZ ;  /* 0x0000000a250c7210 */ /* 0x001fca0007f9e0ff */
[----:B------:R0:W-:Y:S01]  /*12f80*/  STL [R1+0x518], R12 ;  /* 0x0005180c01007387 */ /* 0x0001e20000100800 */
[----:B-1----:R-:W-:-:S03]  /*12f90*/  LEA.HI.X.SX32 R2, R39, R7, 0x1, P6 ;  /* 0x0000000727027211 */ /* 0x002fc600030f0eff */
[----:B------:R-:W-:Y:S01]  /*12fa0*/  STL [R1+0xea8], R39 ;  /* 0x000ea82701007387 */ /* 0x000fe20000100800 */
[----:B----4-:R-:W-:-:S03]  /*12fb0*/  IMAD R30, R92, UR36, RZ ;  /* 0x000000245c1e7c24 */ /* 0x010fc6000f8e02ff */
[----:B------:R1:W-:Y:S04]  /*12fc0*/  STL [R1+0x4f4], R2 ;  /* 0x0004f40201007387 */ /* 0x0003e80000100800 */
[----:B------:R-:W4:Y:S01]  /*12fd0*/  LDL.LU R92, [R1+0x54] ;  /* 0x00005400015c7983 */ /* 0x000f220000300800 */
[----:B------:R-:W-:Y:S02]  /*12fe0*/  IMAD R33, R33, UR12, RZ ;  /* 0x0000000c21217c24 */ /* 0x000fe4000f8e02ff */
[----:B------:R-:W-:-:S03]  /*12ff0*/  IMAD R28, R28, UR12, RZ ;  /* 0x0000000c1c1c7c24 */ /* 0x000fc6000f8e02ff */
[----:B0-----:R-:W-:Y:S02]  /*13000*/  IADD3 R12, P6, PT, R33, R10, RZ ;  /* 0x0000000a210c7210 */ /* 0x001fe40007fde0ff */
[----:B-1----:R-:W-:-:S03]  /*13010*/  LEA.HI.X.SX32 R2, R37, R7, 0x1, P4 ;  /* 0x0000000725027211 */ /* 0x002fc600020f0eff */
[----:B------:R0:W-:Y:S01]  /*13020*/  STL [R1+0x538], R12 ;  /* 0x0005380c01007387 */ /* 0x0001e20000100800 */
[----:B------:R-:W-:-:S03]  /*13030*/  IMAD R26, R26, UR12, RZ ;  /* 0x0000000c1a1a7c24 */ /* 0x000fc6000f8e02ff */
[----:B------:R-:W-:Y:S04]  /*13040*/  STL [R1+0xea0], R37 ;  /* 0x000ea02501007387 */ /* 0x000fe80000100800 */
[----:B------:R1:W-:Y:S01]  /*13050*/  STL [R1+0x514], R2 ;  /* 0x0005140201007387 */ /* 0x0003e20000100800 */
[----:B0-----:R-:W-:Y:S01]  /*13060*/  LEA.HI.X.SX32 R12, R33, R7, 0x1, P6 ;  /* 0x00000007210c7211 */ /* 0x001fe200030f0eff */
[----:B------:R-:W-:Y:S01]  /*13070*/  IMAD R31, R31, UR12, RZ ;  /* 0x0000000c1f1f7c24 */ /* 0x000fe2000f8e02ff */
[----:B-1----:R-:W-:-:S05]  /*13080*/  IADD3 R2, P4, PT, R28, R10, RZ ;  /* 0x0000000a1c027210 */ /* 0x002fca0007f9e0ff */
[----:B------:R0:W-:Y:S04]  /*13090*/  STL [R1+0x558], R2 ;  /* 0x0005580201007387 */ /* 0x0001e80000100800 */
[----:B------:R-:W-:Y:S01]  /*130a0*/  STL [R1+0xe90], R33 ;  /* 0x000e902101007387 */ /* 0x000fe20000100800 */
[----:B0-----:R-:W-:-:S03]  /*130b0*/  IADD3 R2, P6, PT, R26, R10, RZ ;  /* 0x0000000a1a027210 */ /* 0x001fc60007fde0ff */
[----:B------:R0:W-:Y:S01]  /*130c0*/  STL [R1+0x534], R12 ;  /* 0x0005340c01007387 */ /* 0x0001e20000100800 */
[----:B------:R-:W-:-:S03]  /*130d0*/  IMAD R29, R29, UR12, RZ ;  /* 0x0000000c1d1d7c24 */ /* 0x000fc6000f8e02ff */
[----:B------:R-:W4:Y:S04]  /*130e0*/  LDL.LU R79, [R1+0x44] ;  /* 0x00004400014f7983 */ /* 0x000f280000300800 */
[----:B------:R1:W-:Y:S01]  /*130f0*/  STL [R1+0x578], R2 ;  /* 0x0005780201007387 */ /* 0x0003e20000100800 */
[-C--:B0-----:R-:W-:Y:S02]  /*13100*/  LEA.HI.X.SX32 R12, R28, R7.reuse, 0x1, P4 ;  /* 0x000000071c0c7211 */ /* 0x081fe400020f0eff */
[----:B------:R-:W-:Y:S02]  /*13110*/  LEA.HI.X.SX32 R13, R26, R7, 0x1, P6 ;  /* 0x000000071a0d7211 */ /* 0x000fe400030f0eff */
[----:B-1----:R-:W-:Y:S01]  /*13120*/  IADD3 R2, P4, PT, R31, R10, RZ ;  /* 0x0000000a1f027210 */ /* 0x002fe20007f9e0ff */
[----:B------:R0:W-:Y:S01]  /*13130*/  STL [R1+0x554], R12 ;  /* 0x0005540c01007387 */ /* 0x0001e20000100800 */
[----:B------:R-:W-:-:S03]  /*13140*/  IMAD R34, R34, UR12, RZ ;  /* 0x0000000c22227c24 */ /* 0x000fc6000f8e02ff */
[----:B------:R1:W-:Y:S01]  /*13150*/  STL [R1+0x598], R2 ;  /* 0x0005980201007387 */ /* 0x0003e20000100800 */
[----:B------:R-:W-:Y:S02]  /*13160*/  IMAD R71, R27, UR12, RZ ;  /* 0x0000000c1b477c24 */ /* 0x000fe4000f8e02ff */
[----:B------:R-:W-:Y:S01]  /*13170*/  IMAD R27, R82, UR38, RZ ;  /* 0x00000026521b7c24 */ /* 0x000fe2000f8e02ff */
[----:B------:R1:W-:Y:S01]  /*13180*/  STL [R1+0x574], R13 ;  /* 0x0005740d01007387 */ /* 0x0003e20000100800 */
[----:B------:R-:W-:Y:S01]  /*13190*/  IMAD R36, R36, UR12, RZ ;  /* 0x0000000c24247c24 */ /* 0x000fe2000f8e02ff */
[----:B0-----:R-:W-:Y:S02]  /*131a0*/  LEA.HI.X.SX32 R12, R31, R7, 0x1, P4 ;  /* 0x000000071f0c7211 */ /* 0x001fe400020f0eff */
[----:B------:R-:W4:Y:S01]  /*131b0*/  LDL.LU R82, [R1+0x3c] ;  /* 0x00003c0001527983 */ /* 0x000f220000300800 */
[----:B-1----:R-:W-:-:S05]  /*131c0*/  IADD3 R2, P6, PT, R29, R10, RZ ;  /* 0x0000000a1d027210 */ /* 0x002fca0007fde0ff */
[----:B------:R0:W-:Y:S01]  /*131d0*/  STL [R1+0x5b8], R2 ;  /* 0x0005b80201007387 */ /* 0x0001e20000100800 */
[----:B------:R-:W-:Y:S01]  /*131e0*/  LEA.HI.X.SX32 R13, R29, R7, 0x1, P6 ;  /* 0x000000071d0d7211 */ /* 0x000fe200030f0eff */
[----:B------:R-:W-:Y:S02]  /*131f0*/  IMAD R41, R41, UR12, RZ ;  /* 0x0000000c29297c24 */ /* 0x000fe4000f8e02ff */
[----:B------:R1:W-:Y:S01]  /*13200*/  STL [R1+0x594], R12 ;  /* 0x0005940c01007387 */ /* 0x0003e20000100800 */
[-C--:B0-----:R-:W-:Y:S02]  /*13210*/  IADD3 R2, P4, PT, R34, R10.reuse, RZ ;  /* 0x0000000a22027210 */ /* 0x081fe40007f9e0ff */
[----:B-1----:R-:W-:-:S03]  /*13220*/  IADD3 R12, P6, PT, R36, R10, RZ ;  /* 0x0000000a240c7210 */ /* 0x002fc60007fde0ff */
[----:B------:R0:W-:Y:S04]  /*13230*/  STL [R1+0x5d8], R2 ;  /* 0x0005d80201007387 */ /* 0x0001e80000100800 */
[----:B------:R-:W-:Y:S01]  /*13240*/  STL [R1+0x5b4], R13 ;  /* 0x0005b40d01007387 */ /* 0x000fe20000100800 */
[----:B0-----:R-:W-:Y:S01]  /*13250*/  LEA.HI.X.SX32 R2, R34, R7, 0x1, P4 ;  /* 0x0000000722027211 */ /* 0x001fe200020f0eff */
[----:B------:R-:W-:Y:S02]  /*13260*/  IMAD R46, R46, UR5, RZ ;  /* 0x000000052e2e7c24 */ /* 0x000fe4000f8e02ff */
[----:B------:R-:W-:Y:S02]  /*13270*/  IMAD R24, R80, UR14, RZ ;  /* 0x0000000e50187c24 */ /* 0x000fe4000f8e02ff */
[----:B------:R-:W-:-:S02]  /*13280*/  IMAD R19, R87, UR16, RZ ;  /* 0x0000001057137c24 */ /* 0x000fc4000f8e02ff */
[----:B---3--:R-:W-:Y:S02]  /*13290*/  IMAD R23, R84, UR42, RZ ;  /* 0x0000002a54177c24 */ /* 0x008fe4000f8e02ff */
[----:B------:R-:W3:Y:S04]  /*132a0*/  LDL.LU R84, [R1+0x34] ;  /* 0x0000340001547983 */ /* 0x000ee80000300800 */
[----:B------:R0:W-:Y:S04]  /*132b0*/  STL [R1+0x5f8], R12 ;  /* 0x0005f80c01007387 */ /* 0x0001e80000100800 */
[----:B------:R-:W-:Y:S04]  /*132c0*/  STL [R1+0xe94], R34 ;  /* 0x000e942201007387 */ /* 0x000fe80000100800 */
[----:B------:R1:W-:Y:S01]  /*132d0*/  STL [R1+0x5d4], R2 ;  /* 0x0005d40201007387 */ /* 0x0003e20000100800 */
[----:B0-----:R-:W-:-:S05]  /*132e0*/  IADD3 R12, P4, PT, R41, R10, RZ ;  /* 0x0000000a290c7210 */ /* 0x001fca0007f9e0ff */
[----:B------:R0:W-:Y:S01]  /*132f0*/  STL [R1+0x618], R12 ;  /* 0x0006180c01007387 */ /* 0x0001e20000100800 */
[-C--:B-1----:R-:W-:Y:S02]  /*13300*/  LEA.HI.X.SX32 R2, R36, R7.reuse, 0x1, P6 ;  /* 0x0000000724027211 */ /* 0x082fe400030f0eff */
[----:B0-----:R-:W-:Y:S01]  /*13310*/  IADD3 R12, P6, PT, R46, R10, RZ ;  /* 0x0000000a2e0c7210 */ /* 0x001fe20007fde0ff */
[----:B--2---:R-:W-:Y:S02]  /*13320*/  IMAD R22, R86, UR44, RZ ;  /* 0x0000002c56167c24 */ /* 0x004fe4000f8e02ff */
[----:B------:R-:W2:Y:S04]  /*13330*/  LDL.LU R86, [R1+0x2c] ;  /* 0x00002c0001567983 */ /* 0x000ea80000300800 */
[----:B------:R-:W-:Y:S04]  /*13340*/  STL [R1+0xe98], R36 ;  /* 0x000e982401007387 */ /* 0x000fe80000100800 */
[----:B------:R0:W-:Y:S04]  /*13350*/  STL [R1+0x5f4], R2 ;  /* 0x0005f40201007387 */ /* 0x0001e80000100800 */
[----:B------:R-:W-:Y:S01]  /*13360*/  STL [R1+0xeb0], R41 ;  /* 0x000eb02901007387 */ /* 0x000fe20000100800 */
[----:B0-----:R-:W-:-:S03]  /*13370*/  LEA.HI.X.SX32 R2, R41, R7, 0x1, P4 ;  /* 0x0000000729027211 */ /* 0x001fc600020f0eff */
[----:B------:R0:W-:Y:S04]  /*13380*/  STL [R1+0x638], R12 ;  /* 0x0006380c01007387 */ /* 0x0001e80000100800 */
[----:B------:R1:W-:Y:S01]  /*13390*/  STL [R1+0x614], R2 ;  /* 0x0006140201007387 */ /* 0x0003e20000100800 */
[----:B0-----:R-:W-:-:S03]  /*133a0*/  IADD3 R12, P4, PT, R24, R10, RZ ;  /* 0x0000000a180c7210 */ /* 0x001fc60007f9e0ff */
[----:B-1----:R-:W2:Y:S04]  /*133b0*/  LDL.LU R2, [R1+0x24] ;  /* 0x0000240001027983 */ /* 0x002ea80000300800 */
[----:B------:R0:W-:Y:S01]  /*133c0*/  STL [R1+0x658], R12 ;  /* 0x0006580c01007387 */ /* 0x0001e20000100800 */
[----:B----4-:R-:W-:-:S03]  /*133d0*/  IMAD R21, R92, UR46, RZ ;  /* 0x0000002e5c157c24 */ /* 0x010fc6000f8e02ff */
[----:B------:R-:W-:Y:S01]  /*133e0*/  STL [R1+0xec4], R46 ;  /* 0x000ec42e01007387 */ /* 0x000fe20000100800 */
[----:B0-----:R-:W-:Y:S02]  /*133f0*/  LEA.HI.X.SX32 R12, R46, R7, 0x1, P6 ;  /* 0x000000072e0c7211 */ /* 0x001fe400030f0eff */
[----:B------:R-:W-:-:S03]  /*13400*/  IADD3 R20, P6, PT, R19, R10, RZ ;  /* 0x0000000a13147210 */ /* 0x000fc60007fde0ff */
[----:B------:R0:W-:Y:S04]  /*13410*/  STL [R1+0x634], R12 ;  /* 0x0006340c01007387 */ /* 0x0001e80000100800 */
[----:B------:R-:W-:Y:S04]  /*13420*/  STL [R1+0x678], R20 ;  /* 0x0006781401007387 */ /* 0x000fe80000100800 */
[----:B------:R-:W4:Y:S01]  /*13430*/  LDL.LU R92, [R1+0x28] ;  /* 0x00002800015c7983 */ /* 0x000f220000300800 */
[----:B------:R-:W-:Y:S01]  /*13440*/  IMAD R18, R91, UR18, RZ ;  /* 0x000000125b127c24 */ /* 0x000fe2000f8e02ff */
[----:B------:R-:W-:-:S04]  /*13450*/  LEA.HI.X.SX32 R13, R24, R7, 0x1, P4 ;  /* 0x00000007180d7211 */ /* 0x000fc800020f0eff */
[CC--:B0-----:R-:W-:Y:S01]  /*13460*/  IADD3 R12, P4, PT, R18.reuse, R10.reuse, RZ ;  /* 0x0000000a120c7210 */ /* 0x0c1fe20007f9e0ff */
[----:B------:R-:W-:Y:S04]  /*13470*/  STL [R1+0x654], R13 ;  /* 0x0006540d01007387 */ /* 0x000fe80000100800 */
[----:B------:R0:W-:Y:S02]  /*13480*/  STL [R1+0x698], R12 ;  /* 0x0006980c01007387 */ /* 0x0001e40000100800 */
[-C--:B0-----:R-:W-:Y:S02]  /*13490*/  LEA.HI.X.SX32 R12, R19, R7.reuse, 0x1, P6 ;  /* 0x00000007130c7211 */ /* 0x081fe400030f0eff */
[----:B------:R-:W-:Y:S02]  /*134a0*/  IADD3 R19, P6, PT, R17, R10, RZ ;  /* 0x0000000a11137210 */ /* 0x000fe40007fde0ff */
[----:B------:R-:W-:Y:S01]  /*134b0*/  LEA.HI.X.SX32 R13, R18, R7, 0x1, P4 ;  /* 0x00000007120d7211 */ /* 0x000fe200020f0eff */
[----:B------:R0:W-:Y:S01]  /*134c0*/  STL [R1+0x674], R12 ;  /* 0x0006740c01007387 */ /* 0x0001e20000100800 */
[----:B------:R-:W-:-:S03]  /*134d0*/  IMAD R20, R79, UR48, RZ ;  /* 0x000000304f147c24 */ /* 0x000fc6000f8e02ff */
[----:B------:R-:W-:Y:S04]  /*134e0*/  STL [R1+0x6b8], R19 ;  /* 0x0006b81301007387 */ /* 0x000fe80000100800 */
[----:B------:R-:W4:Y:S01]  /*134f0*/  LDL.LU R79, [R1+0x30] ;  /* 0x00003000014f7983 */ /* 0x000f220000300800 */
[----:B0-----:R-:W-:-:S03]  /*13500*/  IADD3 R12, P4, PT, R16, R10, RZ ;  /* 0x0000000a100c7210 */ /* 0x001fc60007f9e0ff */
        /* <DEDUP_REMOVED lines=11> */
[----:B------:R0:W-:Y:S01]  /*135c0*/  STL [R1+0x710], R12 ;  /* 0x0007100c01007387 */ /* 0x0001e20000100800 */
[-C--:B------:R-:W-:Y:S02]  /*135d0*/  LEA.HI.X.SX32 R6, R6, R7.reuse, 0x1, P4 ;  /* 0x0000000706067211 */ /* 0x080fe400020f0eff */
[----:B0-----:R-:W-:Y:S02]  /*135e0*/  LEA.HI.X.SX32 R12, R15, R7, 0x1, P6 ;  /* 0x000000070f0c7211 */ /* 0x001fe400030f0eff */
[----:B------:R-:W-:-:S03]  /*135f0*/  IADD3 R13, P6, PT, R5, R10, RZ ;  /* 0x0000000a050d7210 */ /* 0x000fc60007fde0ff */
[----:B------:R0:W-:Y:S01]  /*13600*/  STL [R1+0x6ec], R12 ;  /* 0x0006ec0c01007387 */ /* 0x0001e20000100800 */
[----:B------:R-:W-:-:S03]  /*13610*/  LEA.HI.X.SX32 R5, R5, R7, 0x1, P6 ;  /* 0x0000000705057211 */ /* 0x000fc600030f0eff */
[----:B------:R-:W-:Y:S01]  /*13620*/  STL [R1+0x730], R13 ;  /* 0x0007300d01007387 */ /* 0x000fe20000100800 */
[----:B0-----:R-:W-:-:S04]  /*13630*/  IADD3 R12, P4, PT, R4, R10, RZ ;  /* 0x0000000a040c7210 */ /* 0x001fc80007f9e0ff */
[----:B------:R-:W-:Y:S01]  /*13640*/  LEA.HI.X.SX32 R4, R4, R7, 0x1, P4 ;  /* 0x0000000704047211 */ /* 0x000fe200020f0eff */
[----:B------:R-:W-:Y:S02]  /*13650*/  IMAD R25, R25, UR40, RZ ;  /* 0x0000002819197c24 */ /* 0x000fe4000f8e02ff */
[----:B---3--:R-:W-:Y:S02]  /*13660*/  IMAD R16, R84, UR52, RZ ;  /* 0x0000003454107c24 */ /* 0x008fe4000f8e02ff */
[----:B------:R-:W3:Y:S04]  /*13670*/  LDL.LU R84, [R1+0x40] ;  /* 0x0000400001547983 */ /* 0x000ee80000300800 */
[----:B------:R-:W-:Y:S04]  /*13680*/  STL [R1+0x70c], R6 ;  /* 0x00070c0601007387 */ /* 0x000fe80000100800 */
[----:B------:R0:W-:Y:S04]  /*13690*/  STL [R1+0x750], R12 ;  /* 0x0007500c01007387 */ /* 0x0001e80000100800 */
[----:B------:R1:W-:Y:S01]  /*136a0*/  STL [R1+0x72c], R5 ;  /* 0x00072c0501007387 */ /* 0x0003e20000100800 */
[----:B0-----:R-:W-:-:S02]  /*136b0*/  IADD3 R12, P6, PT, R32, R10, RZ ;  /* 0x0000000a200c7210 */ /* 0x001fc40007fde0ff */
[----:B-1----:R-:W-:-:S03]  /*136c0*/  IADD3 R5, P4, PT, R30, R10, RZ ;  /* 0x0000000a1e057210 */ /* 0x002fc60007f9e0ff */
[----:B------:R0:W-:Y:S01]  /*136d0*/  STL [R1+0x770], R12 ;  /* 0x0007700c01007387 */ /* 0x0001e20000100800 */
[----:B--2---:R-:W-:-:S03]  /*136e0*/  IMAD R6, R86, UR54, RZ ;  /* 0x0000003656067c24 */ /* 0x004fc6000f8e02ff */
[----:B------:R-:W2:Y:S04]  /*136f0*/  LDL.LU R86, [R1+0x50] ;  /* 0x0000500001567983 */ /* 0x000ea80000300800 */
[----:B------:R-:W-:Y:S04]  /*13700*/  STL [R1+0x74c], R4 ;  /* 0x00074c0401007387 */ /* 0x000fe80000100800 */
[----:B------:R1:W-:Y:S01]  /*13710*/  STL [R1+0x790], R5 ;  /* 0x0007900501007387 */ /* 0x0003e20000100800 */
[-C--:B0-----:R-:W-:Y:S02]  /*13720*/  LEA.HI.X.SX32 R12, R30, R7.reuse, 0x1, P4 ;  /* 0x000000071e0c7211 */ /* 0x081fe400020f0eff */
[----:B-1----:R-:W-:-:S05]  /*13730*/  LEA.HI.X.SX32 R5, R32, R7, 0x1, P6 ;  /* 0x0000000720057211 */ /* 0x002fca00030f0eff */
[----:B------:R0:W-:Y:S01]  /*13740*/  STL [R1+0x76c], R5 ;  /* 0x00076c0501007387 */ /* 0x0001e20000100800 */
[----:B------:R-:W-:Y:S01]  /*13750*/  IMAD R4, R2, UR56, RZ ;  /* 0x0000003802047c24 */ /* 0x000fe2000f8e02ff */
[----:B------:R-:W-:-:S05]  /*13760*/  IADD3 R2, P6, PT, R27, R10, RZ ;  /* 0x0000000a1b027210 */ /* 0x000fca0007fde0ff */
[----:B------:R1:W-:Y:S01]  /*13770*/  STL [R1+0x7b0], R2 ;  /* 0x0007b00201007387 */ /* 0x0003e20000100800 */
[----:B0-----:R-:W-:Y:S02]  /*13780*/  IADD3 R5, P4, PT, R25, R10, RZ ;  /* 0x0000000a19057210 */ /* 0x001fe40007f9e0ff */
[----:B------:R-:W-:Y:S01]  /*13790*/  LEA.HI.X.SX32 R13, R27, R7, 0x1, P6 ;  /* 0x000000071b0d7211 */ /* 0x000fe200030f0eff */
[----:B-1----:R-:W2:Y:S04]  /*137a0*/  LDL.LU R2, [R1+0x58] ;  /* 0x0000580001027983 */ /* 0x002ea80000300800 */
[----:B------:R-:W-:Y:S04]  /*137b0*/  STL [R1+0x78c], R12 ;  /* 0x00078c0c01007387 */ /* 0x000fe80000100800 */
[----:B------:R0:W-:Y:S01]  /*137c0*/  STL [R1+0x7d0], R5 ;  /* 0x0007d00501007387 */ /* 0x0001e20000100800 */
[----:B----4-:R-:W-:-:S03]  /*137d0*/  IMAD R24, R92, UR58, RZ ;  /* 0x0000003a5c187c24 */ /* 0x010fc6000f8e02ff */
[----:B------:R1:W-:Y:S04]  /*137e0*/  STL [R1+0x7ac], R13 ;  /* 0x0007ac0d01007387 */ /* 0x0003e80000100800 */
[----:B------:R-:W4:Y:S01]  /*137f0*/  LDL.LU R92, [R1+0xa0] ;  /* 0x0000a000015c7983 */ /* 0x000f220000300800 */
[----:B0-----:R-:W-:Y:S02]  /*13800*/  IADD3 R5, P6, PT, R23, R10, RZ ;  /* 0x0000000a17057210 */ /* 0x001fe40007fde0ff */
[----:B------:R-:W-:-:S03]  /*13810*/  LEA.HI.X.SX32 R12, R25, R7, 0x1, P4 ;  /* 0x00000007190c7211 */ /* 0x000fc600020f0eff */
[----:B------:R0:W-:Y:S01]  /*13820*/  STL [R1+0x7f0], R5 ;  /* 0x0007f00501007387 */ /* 0x0001e20000100800 */
[----:B-1----:R-:W-:-:S03]  /*13830*/  LEA.HI.X.SX32 R13, R23, R7, 0x1, P6 ;  /* 0x00000007170d7211 */ /* 0x002fc600030f0eff */
[----:B------:R1:W-:Y:S01]  /*13840*/  STL [R1+0x7cc], R12 ;  /* 0x0007cc0c01007387 */ /* 0x0003e20000100800 */
[----:B0-----:R-:W-:-:S05]  /*13850*/  IADD3 R5, P4, PT, R22, R10, RZ ;  /* 0x0000000a16057210 */ /* 0x001fca0007f9e0ff */
[----:B------:R0:W-:Y:S01]  /*13860*/  STL [R1+0x810], R5 ;  /* 0x0008100501007387 */ /* 0x0001e20000100800 */
[----:B-1----:R-:W-:-:S03]  /*13870*/  LEA.HI.X.SX32 R12, R22, R7, 0x1, P4 ;  /* 0x00000007160c7211 */ /* 0x002fc600020f0eff */
[----:B------:R1:W-:Y:S01]  /*13880*/  STL [R1+0x7ec], R13 ;  /* 0x0007ec0d01007387 */ /* 0x0003e20000100800 */
[----:B------:R-:W-:-:S03]  /*13890*/  IMAD R19, R79, UR60, RZ ;  /* 0x0000003c4f137c24 */ /* 0x000fc6000f8e02ff */
[----:B------:R-:W4:Y:S01]  /*138a0*/  LDL.LU R79, [R1+0xa4] ;  /* 0x0000a400014f7983 */ /* 0x000f220000300800 */
[----:B0-----:R-:W-:-:S05]  /*138b0*/  IADD3 R5, P6, PT, R21, R10, RZ ;  /* 0x0000000a15057210 */ /* 0x001fca0007fde0ff */
[----:B------:R0:W-:Y:S01]  /*138c0*/  STL [R1+0x830], R5 ;  /* 0x0008300501007387 */ /* 0x0001e20000100800 */
[----:B-1----:R-:W-:-:S03]  /*138d0*/  LEA.HI.X.SX32 R13, R21, R7, 0x1, P6 ;  /* 0x00000007150d7211 */ /* 0x002fc600030f0eff */
[----:B------:R1:W-:Y:S01]  /*138e0*/  STL [R1+0x80c], R12 ;  /* 0x00080c0c01007387 */ /* 0x0003e20000100800 */
[----:B0-----:R-:W-:-:S05]  /*138f0*/  IADD3 R5, P4, PT, R20, R10, RZ ;  /* 0x0000000a14057210 */ /* 0x001fca0007f9e0ff */
[----:B------:R0:W-:Y:S01]  /*13900*/  STL [R1+0x850], R5 ;  /* 0x0008500501007387 */ /* 0x0001e20000100800 */
[----:B-1----:R-:W-:-:S03]  /*13910*/  LEA.HI.X.SX32 R12, R20, R7, 0x1, P4 ;  /* 0x00000007140c7211 */ /* 0x002fc600020f0eff */
[----:B------:R-:W-:Y:S01]  /*13920*/  STL [R1+0x82c], R13 ;  /* 0x00082c0d01007387 */ /* 0x000fe20000100800 */
[-C--:B0-----:R-:W-:Y:S01]  /*13930*/  IADD3 R5, P6, PT, R18, R10.reuse, RZ ;  /* 0x0000000a12057210 */ /* 0x081fe20007fde0ff */
[----:B------:R-:W-:Y:S02]  /*13940*/  IMAD R17, R82, UR62, RZ ;  /* 0x0000003e52117c24 */ /* 0x000fe4000f8e02ff */
[----:B------:R-:W4:Y:S04]  /*13950*/  LDL.LU R82, [R1+0xa8] ;  /* 0x0000a80001527983 */ /* 0x000f280000300800 */
[----:B------:R0:W-:Y:S04]  /*13960*/  STL [R1+0x870], R5 ;  /* 0x0008700501007387 */ /* 0x0001e80000100800 */
[----:B------:R1:W-:Y:S01]  /*13970*/  STL [R1+0x84c], R12 ;  /* 0x00084c0c01007387 */ /* 0x0003e20000100800 */
[----:B0-----:R-:W-:-:S02]  /*13980*/  IADD3 R5, P4, PT, R16, R10, RZ ;  /* 0x0000000a10057210 */ /* 0x001fc40007f9e0ff */
[----:B-1----:R-:W-:-:S03]  /*13990*/  LEA.HI.X.SX32 R12, R18, R7, 0x1, P6 ;  /* 0x00000007120c7211 */ /* 0x002fc600030f0eff */
[----:B------:R0:W-:Y:S02]  /*139a0*/  STL [R1+0x890], R5 ;  /* 0x0008900501007387 */ /* 0x0001e40000100800 */
[----:B0-----:R-:W-:Y:S01]  /*139b0*/  IADD3 R5, P6, PT, R6, R10, RZ ;  /* 0x0000000a06057210 */ /* 0x001fe20007fde0ff */
[----:B---3--:R-:W-:Y:S02]  /*139c0*/  IMAD R15, R84, UR64, RZ ;  /* 0x00000040540f7c24 */ /* 0x008fe4000f8e02ff */
[----:B------:R-:W3:Y:S04]  /*139d0*/  LDL.LU R84, [R1+0xac] ;  /* 0x0000ac0001547983 */ /* 0x000ee80000300800 */
[----:B------:R0:W-:Y:S04]  /*139e0*/  STL [R1+0x86c], R12 ;  /* 0x00086c0c01007387 */ /* 0x0001e80000100800 */
[----:B------:R-:W-:Y:S01]  /*139f0*/  STL [R1+0x8b0], R5 ;  /* 0x0008b00501007387 */ /* 0x000fe20000100800 */
[----:B0-----:R-:W-:-:S02]  /*13a00*/  LEA.HI.X.SX32 R12, R16, R7, 0x1, P4 ;  /* 0x00000007100c7211 */ /* 0x001fc400020f0eff */
[----:B------:R-:W-:-:S03]  /*13a10*/  IADD3 R13, P4, PT, R4, R10, RZ ;  /* 0x0000000a040d7210 */ /* 0x000fc60007f9e0ff */
[----:B------:R0:W-:Y:S04]  /*13a20*/  STL [R1+0x88c], R12 ;  /* 0x00088c0c01007387 */ /* 0x0001e80000100800 */
[----:B------:R-:W-:Y:S01]  /*13a30*/  STL [R1+0x8d0], R13 ;  /* 0x0008d00d01007387 */ /* 0x000fe20000100800 */
[-C--:B0-----:R-:W-:Y:S02]  /*13a40*/  LEA.HI.X.SX32 R12, R6, R7.reuse, 0x1, P6 ;  /* 0x00000007060c7211 */ /* 0x081fe400030f0eff */
[----:B------:R-:W-:Y:S01]  /*13a50*/  IADD3 R6, P6, PT, R24, R10, RZ ;  /* 0x0000000a18067210 */ /* 0x000fe20007fde0ff */
[----:B--2---:R-:W-:Y:S02]  /*13a60*/  IMAD R5, R86, UR66, RZ ;  /* 0x0000004256057c24 */ /* 0x004fe4000f8e02ff */
[----:B------:R-:W2:Y:S04]  /*13a70*/  LDL.LU R86, [R1+0xb4] ;  /* 0x0000b40001567983 */ /* 0x000ea80000300800 */
[----:B------:R0:W-:Y:S04]  /*13a80*/  STL [R1+0x8ac], R12 ;  /* 0x0008ac0c01007387 */ /* 0x0001e80000100800 */
[----:B------:R1:W-:Y:S01]  /*13a90*/  STL [R1+0x8f0], R6 ;  /* 0x0008f00601007387 */ /* 0x0003e20000100800 */
[----:B0-----:R-:W-:-:S02]  /*13aa0*/  LEA.HI.X.SX32 R12, R4, R7, 0x1, P4 ;  /* 0x00000007040c7211 */ /* 0x001fc400020f0eff */
[----:B-1----:R-:W-:-:S03]  /*13ab0*/  IADD3 R6, P4, PT, R19, R10, RZ ;  /* 0x0000000a13067210 */ /* 0x002fc60007f9e0ff */
[----:B------:R-:W-:Y:S04]  /*13ac0*/  STL [R1+0x8cc], R12 ;  /* 0x0008cc0c01007387 */ /* 0x000fe80000100800 */
[----:B------:R0:W-:Y:S02]  /*13ad0*/  STL [R1+0x910], R6 ;  /* 0x0009100601007387 */ /* 0x0001e40000100800 */
[-C--:B0-----:R-:W-:Y:S01]  /*13ae0*/  LEA.HI.X.SX32 R6, R19, R7.reuse, 0x1, P4 ;  /* 0x0000000713067211 */ /* 0x081fe200020f0eff */
[----:B------:R-:W-:Y:S01]  /*13af0*/  IMAD R4, R2, UR68, RZ ;  /* 0x0000004402047c24 */ /* 0x000fe2000f8e02ff */
[----:B------:R-:W-:Y:S02]  /*13b00*/  LEA.HI.X.SX32 R2, R24, R7, 0x1, P6 ;  /* 0x0000000718027211 */ /* 0x000fe400030f0eff */
[----:B------:R-:W-:-:S03]  /*13b10*/  IADD3 R12, P6, PT, R17, R10, RZ ;  /* 0x0000000a110c7210 */ /* 0x000fc60007fde0ff */
[----:B------:R0:W-:Y:S04]  /*13b20*/  STL [R1+0x8ec], R2 ;  /* 0x0008ec0201007387 */ /* 0x0001e80000100800 */
[----:B------:R1:W-:Y:S01]  /*13b30*/  STL [R1+0x930], R12 ;  /* 0x0009300c01007387 */ /* 0x0003e20000100800 */
[C---:B0-----:R-:W-:Y:S01]  /*13b40*/  IADD3 R2, P4, PT, R15.reuse, R10, RZ ;  /* 0x0000000a0f027210 */ /* 0x041fe20007f9e0ff */
[----:B----4-:R-:W-:Y:S02]  /*13b50*/  IMAD R16, R92, UR12, RZ ;  /* 0x0000000c5c107c24 */ /* 0x010fe4000f8e02ff */
[----:B------:R-:W-:Y:S04]  /*13b60*/  STL [R1+0x90c], R6 ;  /* 0x00090c0601007387 */ /* 0x000fe80000100800 */
[----:B------:R-:W4:Y:S04]  /*13b70*/  LDL.LU R92, [R1+0xc0] ;  /* 0x0000c000015c7983 */ /* 0x000f280000300800 */
[----:B------:R0:W-:Y:S01]  /*13b80*/  STL [R1+0x950], R2 ;  /* 0x0009500201007387 */ /* 0x0001e20000100800 */
[----:B-1----:R-:W-:-:S02]  /*13b90*/  LEA.HI.X.SX32 R12, R15, R7, 0x1, P4 ;  /* 0x000000070f0c7211 */ /* 0x002fc400020f0eff */
[----:B0-----:R-:W-:Y:S02]  /*13ba0*/  LEA.HI.X.SX32 R2, R17, R7, 0x1, P6 ;  /* 0x0000000711027211 */ /* 0x001fe400030f0eff */
[----:B------:R-:W-:-:S03]  /*13bb0*/  IADD3 R6, P6, PT, R5, R10, RZ ;  /* 0x0000000a05067210 */ /* 0x000fc60007fde0ff */
[----:B------:R0:W-:Y:S04]  /*13bc0*/  STL [R1+0x92c], R2 ;  /* 0x00092c0201007387 */ /* 0x0001e80000100800 */
[----:B------:R-:W-:Y:S01]  /*13bd0*/  STL [R1+0x968], R6 ;  /* 0x0009680601007387 */ /* 0x000fe20000100800 */
[----:B0-----:R-:W-:-:S03]  /*13be0*/  IADD3 R2, P4, PT, R4, R10, RZ ;  /* 0x0000000a04027210 */ /* 0x001fc60007f9e0ff */
[----:B------:R-:W-:Y:S04]  /*13bf0*/  STL [R1+0x94c], R12 ;  /* 0x00094c0c01007387 */ /* 0x000fe80000100800 */
[----:B------:R0:W-:Y:S04]  /*13c00*/  STL [R1+0x980], R2 ;  /* 0x0009800201007387 */ /* 0x0001e80000100800 */
[----:B0-----:R-:W4:Y:S01]  /*13c10*/  LDL.LU R2, [R1+0xc8] ;  /* 0x0000c80001027983 */ /* 0x001f220000300800 */
[----:B------:R-:W-:Y:S02]  /*13c20*/  LEA.HI.X.SX32 R12, R5, R7, 0x1, P6 ;  /* 0x00000007050c7211 */ /* 0x000fe400030f0eff */
[----:B------:R-:W-:-:S03]  /*13c30*/  IADD3 R5, P6, PT, R93, R10, RZ ;  /* 0x0000000a5d057210 */ /* 0x000fc60007fde0ff */
[----:B------:R0:W-:Y:S04]  /*13c40*/  STL [R1+0x964], R12 ;  /* 0x0009640c01007387 */ /* 0x0001e80000100800 */
[----:B------:R1:W-:Y:S01]  /*13c50*/  STL [R1+0x1a0], R5 ;  /* 0x0001a00501007387 */ /* 0x0003e20000100800 */
[----:B0-----:R-:W-:Y:S02]  /*13c60*/  LEA.HI.X.SX32 R12, R4, R7, 0x1, P4 ;  /* 0x00000007040c7211 */ /* 0x001fe400020f0eff */
[----:B-1----:R-:W-:-:S03]  /*13c70*/  IADD3 R5, P4, PT, R14, R10, RZ ;  /* 0x0000000a0e057210 */ /* 0x002fc60007f9e0ff */
[----:B------:R0:W-:Y:S01]  /*13c80*/  STL [R1+0x97c], R12 ;  /* 0x00097c0c01007387 */ /* 0x0001e20000100800 */
[----:B------:R-:W-:-:S03]  /*13c90*/  IMAD R88, R88, UR12, RZ ;  /* 0x0000000c58587c24 */ /* 0x000fc6000f8e02ff */
[----:B------:R1:W-:Y:S01]  /*13ca0*/  STL [R1+0x1c0], R5 ;  /* 0x0001c00501007387 */ /* 0x0003e20000100800 */
[-C--:B------:R-:W-:Y:S02]  /*13cb0*/  LEA.HI.X.SX32 R13, R14, R7.reuse, 0x1, P4 ;  /* 0x000000070e0d7211 */ /* 0x080fe400020f0eff */
[----:B0-----:R-:W-:Y:S02]  /*13cc0*/  LEA.HI.X.SX32 R12, R93, R7, 0x1, P6 ;  /* 0x000000075d0c7211 */ /* 0x001fe400030f0eff */
[----:B------:R-:W4:Y:S01]  /*13cd0*/  LDL.LU R93, [R1+0x105c] ;  /* 0x00105c00015d7983 */ /* 0x000f220000300800 */
[----:B-1----:R-:W-:Y:S01]  /*13ce0*/  IADD3 R5, P6, PT, R11, R10, RZ ;  /* 0x0000000a0b057210 */ /* 0x002fe20007fde0ff */
[----:B------:R-:W-:Y:S02]  /*13cf0*/  IMAD R85, R85, UR12, RZ ;  /* 0x0000000c55557c24 */ /* 0x000fe4000f8e02ff */
[----:B------:R0:W-:Y:S01]  /*13d00*/  STL [R1+0x19c], R12 ;  /* 0x00019c0c01007387 */ /* 0x0001e20000100800 */
[----:B------:R-:W-:-:S03]  /*13d10*/  IMAD R6, R79, UR12, RZ ;  /* 0x0000000c4f067c24 */ /* 0x000fc6000f8e02ff */
[----:B------:R-:W4:Y:S01]  /*13d20*/  LDL.LU R14, [R1+0x1058] ;  /* 0x00105800010e7983 */ /* 0x000f220000300800 */
[----:B------:R-:W-:-:S03]  /*13d30*/  IMAD R83, R83, UR12, RZ ;  /* 0x0000000c53537c24 */ /* 0x000fc6000f8e02ff */
[----:B------:R-:W-:Y:S01]  /*13d40*/  STL [R1+0x1e0], R5 ;  /* 0x0001e00501007387 */ /* 0x000fe20000100800 */
[----:B0-----:R-:W-:-:S03]  /*13d50*/  IADD3 R12, P4, PT, R88, R10, RZ ;  /* 0x0000000a580c7210 */ /* 0x001fc60007f9e0ff */
[----:B------:R0:W-:Y:S04]  /*13d60*/  STL [R1+0x1bc], R13 ;  /* 0x0001bc0d01007387 */ /* 0x0001e80000100800 */
[----:B------:R-:W4:Y:S04]  /*13d70*/  LDL.LU R79, [R1+0xb8] ;  /* 0x0000b800014f7983 */ /* 0x000f280000300800 */
[----:B------:R1:W-:Y:S01]  /*13d80*/  STL [R1+0x200], R12 ;  /* 0x0002000c01007387 */ /* 0x0003e20000100800 */
[-C--:B0-----:R-:W-:Y:S02]  /*13d90*/  LEA.HI.X.SX32 R13, R11, R7.reuse, 0x1, P6 ;  /* 0x000000070b0d7211 */ /* 0x081fe400030f0eff */
[----:B------:R-:W-:Y:S01]  /*13da0*/  IADD3 R15, P6, PT, R85, R10, RZ ;  /* 0x0000000a550f7210 */ /* 0x000fe20007fde0ff */
[----:B------:R-:W4:Y:S01]  /*13db0*/  LDL.LU R11, [R1+0x1054] ;  /* 0x00105400010b7983 */ /* 0x000f220000300800 */
[----:B-1----:R-:W-:-:S03]  /*13dc0*/  LEA.HI.X.SX32 R12, R88, R7, 0x1, P4 ;  /* 0x00000007580c7211 */ /* 0x002fc600020f0eff */
[----:B------:R0:W-:Y:S04]  /*13dd0*/  STL [R1+0x1dc], R13 ;  /* 0x0001dc0d01007387 */ /* 0x0001e80000100800 */
[----:B------:R-:W-:Y:S04]  /*13de0*/  STL [R1+0x220], R15 ;  /* 0x0002200f01007387 */ /* 0x000fe80000100800 */
[----:B------:R1:W-:Y:S01]  /*13df0*/  STL [R1+0x1fc], R12 ;  /* 0x0001fc0c01007387 */ /* 0x0003e20000100800 */
[----:B0-----:R-:W-:Y:S01]  /*13e00*/  IADD3 R13, P4, PT, R83, R10, RZ ;  /* 0x0000000a530d7210 */ /* 0x001fe20007f9e0ff */
[----:B------:R-:W-:-:S04]  /*13e10*/  IMAD R81, R81, UR12, RZ ;  /* 0x0000000c51517c24 */ /* 0x000fc8000f8e02ff */
[----:B------:R-:W-:Y:S01]  /*13e20*/  STL [R1+0x260], R13 ;  /* 0x0002600d01007387 */ /* 0x000fe20000100800 */
[----:B-1----:R-:W-:-:S03]  /*13e30*/  LEA.HI.X.SX32 R12, R85, R7, 0x1, P6 ;  /* 0x00000007550c7211 */ /* 0x002fc600030f0eff */
[----:B------:R-:W-:Y:S01]  /*13e40*/  STL [R1+0xf18], R85 ;  /* 0x000f185501007387 */ /* 0x000fe20000100800 */
[----:B------:R-:W-:-:S03]  /*13e50*/  IMAD R78, R78, UR12, RZ ;  /* 0x0000000c4e4e7c24 */ /* 0x000fc6000f8e02ff */
[----:B------:R0:W-:Y:S01]  /*13e60*/  STL [R1+0x21c], R12 ;  /* 0x00021c0c01007387 */ /* 0x0001e20000100800 */
[----:B------:R-:W-:Y:S01]  /*13e70*/  IMAD R76, R76, UR12, RZ ;  /* 0x0000000c4c4c7c24 */ /* 0x000fe2000f8e02ff */
[----:B0-----:R-:W-:Y:S01]  /*13e80*/  LEA.HI.X.SX32 R12, R83, R7, 0x1, P4 ;  /* 0x00000007530c7211 */ /* 0x001fe200020f0eff */
[----:B------:R-:W-:Y:S02]  /*13e90*/  IMAD R74, R74, UR12, RZ ;  /* 0x0000000c4a4a7c24 */ /* 0x000fe4000f8e02ff */
[----:B------:R-:W-:Y:S02]  /*13ea0*/  IMAD R72, R72, UR12, RZ ;  /* 0x0000000c48487c24 */ /* 0x000fe4000f8e02ff */
[----:B------:R-:W-:Y:S02]  /*13eb0*/  IMAD R4, R82, UR12, RZ ;  /* 0x0000000c52047c24 */ /* 0x000fe4000f8e02ff */
[----:B---3--:R-:W-:Y:S02]  /*13ec0*/  IMAD R5, R84, UR4, RZ ;  /* 0x0000000454057c24 */ /* 0x008fe4000f8e02ff */
[----:B------:R-:W3:Y:S04]  /*13ed0*/  LDL.LU R84, [R1+0x88] ;  /* 0x0000880001547983 */ /* 0x000ee80000300800 */
[----:B------:R-:W-:Y:S04]  /*13ee0*/  STL [R1+0xf14], R83 ;  /* 0x000f145301007387 */ /* 0x000fe80000100800 */
[----:B------:R0:W-:Y:S02]  /*13ef0*/  STL [R1+0x25c], R12 ;  /* 0x00025c0c01007387 */ /* 0x0001e40000100800 */
[-C--:B0-----:R-:W-:Y:S01]  /*13f00*/  IADD3 R12, P4, PT, R78, R10.reuse, RZ ;  /* 0x0000000a4e0c7210 */ /* 0x081fe20007f9e0ff */
[----:B--2---:R-:W-:Y:S01]  /*13f10*/  IMAD R15, R86, UR13, RZ ;  /* 0x0000000d560f7c24 */ /* 0x004fe2000f8e02ff */
[----:B------:R-:W-:Y:S01]  /*13f20*/  IADD3 R86, P6, PT, R81, R10, RZ ;  /* 0x0000000a51567210 */ /* 0x000fe20007fde0ff */
[----:B------:R-:W-:-:S02]  /*13f30*/  IMAD R70, R70, UR12, RZ ;  /* 0x0000000c46467c24 */ /* 0x000fc4000f8e02ff */
[----:B----4-:R-:W-:Y:S02]  /*13f40*/  IMAD R17, R92, UR15, RZ ;  /* 0x0000000f5c117c24 */ /* 0x010fe4000f8e02ff */
[----:B------:R-:W-:Y:S01]  /*13f50*/  STL [R1+0x280], R86 ;  /* 0x0002805601007387 */ /* 0x000fe20000100800 */
[----:B------:R-:W-:Y:S01]  /*13f60*/  LEA.HI.X.SX32 R87, R81, R7, 0x1, P6 ;  /* 0x0000000751577211 */ /* 0x000fe200030f0eff */
[----:B------:R-:W-:Y:S02]  /*13f70*/  IMAD R68, R68, UR12, RZ ;  /* 0x0000000c44447c24 */ /* 0x000fe4000f8e02ff */
[----:B------:R-:W-:Y:S01]  /*13f80*/  IMAD R18, R2, UR17, RZ ;  /* 0x0000001102127c24 */ /* 0x000fe2000f8e02ff */
[----:B------:R0:W-:Y:S01]  /*13f90*/  STL [R1+0x2a0], R12 ;  /* 0x0002a00c01007387 */ /* 0x0001e20000100800 */
[----:B------:R-:W-:Y:S01]  /*13fa0*/  IADD3 R85, P6, PT, R76, R10, RZ ;  /* 0x0000000a4c557210 */ /* 0x000fe20007fde0ff */
[----:B------:R-:W-:Y:S02]  /*13fb0*/  IMAD R66, R66, UR12, RZ ;  /* 0x0000000c42427c24 */ /* 0x000fe4000f8e02ff */
[----:B------:R-:W-:Y:S01]  /*13fc0*/  IMAD R64, R64, UR12, RZ ;  /* 0x0000000c40407c24 */ /* 0x000fe2000f8e02ff */
[----:B------:R-:W2:Y:S01]  /*13fd0*/  LDL.LU R92, [R1+0xd4] ;  /* 0x0000d400015c7983 */ /* 0x000ea20000300800 */
[----:B------:R-:W-:-:S02]  /*13fe0*/  IMAD R62, R62, UR12, RZ ;  /* 0x0000000c3e3e7c24 */ /* 0x000fc4000f8e02ff */
[----:B------:R-:W-:Y:S02]  /*13ff0*/  IMAD R60, R60, UR12, RZ ;  /* 0x0000000c3c3c7c24 */ /* 0x000fe4000f8e02ff */
[----:B------:R-:W-:Y:S01]  /*14000*/  IMAD R58, R58, UR12, RZ ;  /* 0x0000000c3a3a7c24 */ /* 0x000fe2000f8e02ff */
[-C--:B0-----:R-:W-:Y:S01]  /*14010*/  LEA.HI.X.SX32 R12, R78, R7.reuse, 0x1, P4 ;  /* 0x000000074e0c7211 */ /* 0x081fe200020f0eff */
[----:B------:R-:W-:Y:S01]  /*14020*/  STL [R1+0xf0c], R81 ;  /* 0x000f0c5101007387 */ /* 0x000fe20000100800 */
[----:B------:R-:W-:Y:S01]  /*14030*/  LEA.HI.X.SX32 R2, R76, R7, 0x1, P6 ;  /* 0x000000074c027211 */ /* 0x000fe200030f0eff */
[----:B------:R-:W-:Y:S02]  /*14040*/  IMAD R56, R56, UR12, RZ ;  /* 0x0000000c38387c24 */ /* 0x000fe4000f8e02ff */
[----:B------:R-:W-:Y:S01]  /*14050*/  IMAD R54, R54, UR12, RZ ;  /* 0x0000000c36367c24 */ /* 0x000fe2000f8e02ff */
[----:B------:R-:W-:Y:S01]  /*14060*/  STL [R1+0x27c], R87 ;  /* 0x00027c5701007387 */ /* 0x000fe20000100800 */
[----:B------:R-:W-:-:S03]  /*14070*/  IMAD R19, R79, UR19, RZ ;  /* 0x000000134f137c24 */ /* 0x000fc6000f8e02ff */
[----:B------:R0:W-:Y:S01]  /*14080*/  STL [R1+0x29c], R12 ;  /* 0x00029c0c01007387 */ /* 0x0001e20000100800 */
[----:B------:R-:W-:Y:S02]  /*14090*/  IMAD R52, R52, UR12, RZ ;  /* 0x0000000c34347c24 */ /* 0x000fe4000f8e02ff */
[----:B------:R-:W-:Y:S01]  /*140a0*/  IMAD R50, R50, UR12, RZ ;  /* 0x0000000c32327c24 */ /* 0x000fe2000f8e02ff */
[----:B------:R-:W-:Y:S01]  /*140b0*/  STL [R1+0x2c0], R85 ;  /* 0x0002c05501007387 */ /* 0x000fe20000100800 */
[----:B------:R-:W-:Y:S01]  /*140c0*/  IADD3 R82, P4, PT, R74, R10, RZ ;  /* 0x0000000a4a527210 */ /* 0x000fe20007f9e0ff */
[----:B------:R-:W-:Y:S02]  /*140d0*/  IMAD R48, R48, UR12, RZ ;  /* 0x0000000c30307c24 */ /* 0x000fe4000f8e02ff */
[----:B------:R-:W-:Y:S02]  /*140e0*/  IMAD R45, R45, UR12, RZ ;  /* 0x0000000c2d2d7c24 */ /* 0x000fe4000f8e02ff */
[----:B------:R-:W-:Y:S01]  /*140f0*/  IMAD R43, R43, UR12, RZ ;  /* 0x0000000c2b2b7c24 */ /* 0x000fe2000f8e02ff */
[----:B0-----:R-:W4:Y:S01]  /*14100*/  LDL.LU R12, [R1+0xdc] ;  /* 0x0000dc00010c7983 */ /* 0x001f220000300800 */
[----:B------:R-:W-:-:S02]  /*14110*/  IMAD R40, R40, UR12, RZ ;  /* 0x0000000c28287c24 */ /* 0x000fc4000f8e02ff */
[----:B------:R-:W-:Y:S01]  /*14120*/  IMAD R38, R38, UR12, RZ ;  /* 0x0000000c26267c24 */ /* 0x000fe2000f8e02ff */
[----:B------:R-:W-:Y:S01]  /*14130*/  STL [R1+0xf00], R76 ;  /* 0x000f004c01007387 */ /* 0x000fe20000100800 */
[----:B------:R-:W-:Y:S02]  /*14140*/  IMAD R35, R35, UR12, RZ ;  /* 0x0000000c23237c24 */ /* 0x000fe4000f8e02ff */
[----:B------:R-:W-:Y:S01]  /*14150*/  IMAD R0, R0, UR12, RZ ;  /* 0x0000000c00007c24 */ /* 0x000fe2000f8e02ff */
[----:B------:R0:W-:Y:S01]  /*14160*/  STL [R1+0x2bc], R2 ;  /* 0x0002bc0201007387 */ /* 0x0001e20000100800 */
[----:B------:R-:W-:Y:S02]  /*14170*/  IMAD R9, R9, UR12, RZ ;  /* 0x0000000c09097c24 */ /* 0x000fe4000f8e02ff */
[----:B------:R-:W-:Y:S01]  /*14180*/  IMAD R90, R90, UR12, RZ ;  /* 0x0000000c5a5a7c24 */ /* 0x000fe2000f8e02ff */
[----:B------:R-:W-:Y:S01]  /*14190*/  STL [R1+0x2e0], R82 ;  /* 0x0002e05201007387 */ /* 0x000fe20000100800 */
[----:B------:R-:W-:Y:S01]  /*141a0*/  PRMT R3, RZ, 0x7610, R3 ;  /* 0x00007610ff037816 */ /* 0x000fe20000000003 */
[----:B------:R-:W1:Y:S01]  /*141b0*/  LDCU UR13, c[0x0][0x3b0] ;  /* 0x00007600ff0d77ac */ /* 0x000e620008000800 */
[----:B0-----:R-:W-:-:S05]  /*141c0*/  IADD3 R2, P6, PT, R72, R10, RZ ;  /* 0x0000000a48027210 */ /* 0x001fca0007fde0ff */
[----:B------:R0:W-:Y:S04]  /*141d0*/  STL [R1+0x300], R2 ;  /* 0x0003000201007387 */ /* 0x0001e80000100800 */
[----:B0-----:R-:W4:Y:S01]  /*141e0*/  LDL.LU R2, [R1+0xf0] ;  /* 0x0000f00001027983 */ /* 0x001f220000300800 */
[-C--:B------:R-:W-:Y:S02]  /*141f0*/  LEA.HI.X.SX32 R83, R74, R7.reuse, 0x1, P4 ;  /* 0x000000074a537211 */ /* 0x080fe400020f0eff */
[----:B------:R-:W-:Y:S02]  /*14200*/  LEA.HI.X.SX32 R13, R72, R7, 0x1, P6 ;  /* 0x00000007480d7211 */ /* 0x000fe400030f0eff */
[-C--:B------:R-:W-:Y:S01]  /*14210*/  IADD3 R81, P4, PT, R70, R10.reuse, RZ ;  /* 0x0000000a46517210 */ /* 0x080fe20007f9e0ff */
[----:B------:R-:W-:Y:S01]  /*14220*/  STL [R1+0x2dc], R83 ;  /* 0x0002dc5301007387 */ /* 0x000fe20000100800 */
[----:B------:R-:W-:-:S03]  /*14230*/  IADD3 R80, P6, PT, R68, R10, RZ ;  /* 0x0000000a44507210 */ /* 0x000fc60007fde0ff */
[----:B------:R0:W-:Y:S04]  /*14240*/  STL [R1+0x2fc], R13 ;  /* 0x0002fc0d01007387 */ /* 0x0001e80000100800 */
[----:B------:R-:W-:Y:S01]  /*14250*/  STL [R1+0xefc], R72 ;  /* 0x000efc4801007387 */ /* 0x000fe20000100800 */
[----:B0-----:R-:W-:-:S03]  /*14260*/  LEA.HI.X.SX32 R13, R70, R7, 0x1, P4 ;  /* 0x00000007460d7211 */ /* 0x001fc600020f0eff */
[----:B------:R-:W-:Y:S01]  /*14270*/  STL [R1+0x320], R81 ;  /* 0x0003205101007387 */ /* 0x000fe20000100800 */
[----:B------:R-:W-:-:S03]  /*14280*/  IADD3 R79, P4, PT, R66, R10, RZ ;  /* 0x0000000a424f7210 */ /* 0x000fc60007f9e0ff */
[----:B------:R-:W-:Y:S04]  /*14290*/  STL [R1+0xef8], R70 ;  /* 0x000ef84601007387 */ /* 0x000fe80000100800 */
[----:B------:R0:W-:Y:S01]  /*142a0*/  STL [R1+0x31c], R13 ;  /* 0x00031c0d01007387 */ /* 0x0001e20000100800 */
[----:B------:R-:W-:-:S03]  /*142b0*/  LEA.HI.X.SX32 R22, R66, R7, 0x1, P4 ;  /* 0x0000000742167211 */ /* 0x000fc600020f0eff */
[----:B------:R-:W-:Y:S01]  /*142c0*/  STL [R1+0x340], R80 ;  /* 0x0003405001007387 */ /* 0x000fe20000100800 */
[----:B0-----:R-:W-:Y:S02]  /*142d0*/  LEA.HI.X.SX32 R13, R68, R7, 0x1, P6 ;  /* 0x00000007440d7211 */ /* 0x001fe400030f0eff */
[-C--:B------:R-:W-:Y:S01]  /*142e0*/  IADD3 R76, P6, PT, R64, R10.reuse, RZ ;  /* 0x0000000a404c7210 */ /* 0x080fe20007fde0ff */
[----:B---3--:R-:W-:Y:S02]  /*142f0*/  IMAD R20, R84, UR21, RZ ;  /* 0x0000001554147c24 */ /* 0x008fe4000f8e02ff */
[----:B------:R-:W3:Y:S04]  /*14300*/  LDL.LU R84, [R1+0xbc] ;  /* 0x0000bc0001547983 */ /* 0x000ee80000300800 */
[----:B------:R0:W-:Y:S04]  /*14310*/  STL [R1+0x33c], R13 ;  /* 0x00033c0d01007387 */ /* 0x0001e80000100800 */
[----:B------:R-:W-:Y:S01]  /*14320*/  STL [R1+0x360], R79 ;  /* 0x0003604f01007387 */ /* 0x000fe20000100800 */
[----:B0-----:R-:W-:-:S03]  /*14330*/  IADD3 R13, P4, PT, R62, R10, RZ ;  /* 0x0000000a3e0d7210 */ /* 0x001fc60007f9e0ff */
[----:B------:R-:W-:Y:S04]  /*14340*/  STL [R1+0x35c], R22 ;  /* 0x00035c1601007387 */ /* 0x000fe80000100800 */
[----:B------:R-:W-:Y:S04]  /*14350*/  STL [R1+0x380], R76 ;  /* 0x0003804c01007387 */ /* 0x000fe80000100800 */
[----:B------:R0:W-:Y:S04]  /*14360*/  STL [R1+0x3a0], R13 ;  /* 0x0003a00d01007387 */ /* 0x0001e80000100800 */
[----:B------:R-:W-:Y:S01]  /*14370*/  STL [R1+0xeec], R64 ;  /* 0x000eec4001007387 */ /* 0x000fe20000100800 */
[----:B0-----:R-:W-:-:S02]  /*14380*/  LEA.HI.X.SX32 R13, R64, R7, 0x1, P6 ;  /* 0x00000007400d7211 */ /* 0x001fc400030f0eff */
[----:B------:R-:W-:-:S03]  /*14390*/  IADD3 R22, P6, PT, R60, R10, RZ ;  /* 0x0000000a3c167210 */ /* 0x000fc60007fde0ff */
[----:B------:R0:W-:Y:S02]  /*143a0*/  STL [R1+0x37c], R13 ;  /* 0x00037c0d01007387 */ /* 0x0001e40000100800 */
[-C--:B0-----:R-:W-:Y:S02]  /*143b0*/  LEA.HI.X.SX32 R13, R62, R7.reuse, 0x1, P4 ;  /* 0x000000073e0d7211 */ /* 0x081fe400020f0eff */
[----:B------:R-:W-:Y:S01]  /*143c0*/  IADD3 R72, P4, PT, R58, R10, RZ ;  /* 0x0000000a3a487210 */ /* 0x000fe20007f9e0ff */
[----:B--2---:R-:W-:Y:S02]  /*143d0*/  IMAD R21, R92, UR25, RZ ;  /* 0x000000195c157c24 */ /* 0x004fe4000f8e02ff */
[----:B------:R-:W2:Y:S04]  /*143e0*/  LDL.LU R92, [R1+0xc4] ;  /* 0x0000c400015c7983 */ /* 0x000ea80000300800 */
[----:B------:R-:W-:Y:S04]  /*143f0*/  STL [R1+0x3c0], R22 ;  /* 0x0003c01601007387 */ /* 0x000fe80000100800 */
[----:B------:R-:W-:Y:S04]  /*14400*/  STL [R1+0xee4], R62 ;  /* 0x000ee43e01007387 */ /* 0x000fe80000100800 */
[----:B------:R0:W-:Y:S04]  /*14410*/  STL [R1+0x39c], R13 ;  /* 0x00039c0d01007387 */ /* 0x0001e80000100800 */
[----:B------:R-:W-:Y:S04]  /*14420*/  STL [R1+0xe60], R60 ;  /* 0x000e603c01007387 */ /* 0x000fe80000100800 */
[----:B------:R-:W-:Y:S01]  /*14430*/  STL [R1+0x3e0], R72 ;  /* 0x0003e04801007387 */ /* 0x000fe20000100800 */
[-C--:B0-----:R-:W-:Y:S01]  /*14440*/  LEA.HI.X.SX32 R13, R58, R7.reuse, 0x1, P4 ;  /* 0x000000073a0d7211 */ /* 0x081fe200020f0eff */
[----:B----4-:R-:W-:Y:S01]  /*14450*/  IMAD R22, R12, UR27, RZ ;  /* 0x0000001b0c167c24 */ /* 0x010fe2000f8e02ff */
[----:B------:R-:W-:-:S02]  /*14460*/  LEA.HI.X.SX32 R12, R60, R7, 0x1, P6 ;  /* 0x000000073c0c7211 */ /* 0x000fc400030f0eff */
[----:B------:R-:W-:-:S03]  /*14470*/  IADD3 R23, P6, PT, R56, R10, RZ ;  /* 0x0000000a38177210 */ /* 0x000fc60007fde0ff */
[----:B------:R0:W-:Y:S04]  /*14480*/  STL [R1+0x3bc], R12 ;  /* 0x0003bc0c01007387 */ /* 0x0001e80000100800 */
[----:B0-----:R-:W4:Y:S04]  /*14490*/  LDL.LU R12, [R1+0xd8] ;  /* 0x0000d800010c7983 */ /* 0x001f280000300800 */
[----:B------:R0:W-:Y:S04]  /*144a0*/  STL [R1+0x400], R23 ;  /* 0x0004001701007387 */ /* 0x0001e80000100800 */
[----:B------:R-:W-:Y:S04]  /*144b0*/  STL [R1+0xe64], R58 ;  /* 0x000e643a01007387 */ /* 0x000fe80000100800 */
[----:B------:R1:W-:Y:S01]  /*144c0*/  STL [R1+0x3dc], R13 ;  /* 0x0003dc0d01007387 */ /* 0x0003e20000100800 */
[----:B0-----:R-:W-:Y:S01]  /*144d0*/  IMAD R23, R2, UR29, RZ ;  /* 0x0000001d02177c24 */ /* 0x001fe2000f8e02ff */
[----:B------:R-:W-:-:S02]  /*144e0*/  LEA.HI.X.SX32 R2, R56, R7, 0x1, P6 ;  /* 0x0000000738027211 */ /* 0x000fc400030f0eff */
[----:B-1----:R-:W-:-:S05]  /*144f0*/  IADD3 R13, P4, PT, R54, R10, RZ ;  /* 0x0000000a360d7210 */ /* 0x002fca0007f9e0ff */
[----:B------:R-:W-:Y:S01]  /*14500*/  STL [R1+0x420], R13 ;  /* 0x0004200d01007387 */ /* 0x000fe20000100800 */
[----:B------:R-:W-:-:S03]  /*14510*/  IADD3 R70, P6, PT, R52, R10, RZ ;  /* 0x0000000a34467210 */ /* 0x000fc60007fde0ff */
[----:B------:R-:W-:Y:S04]  /*14520*/  STL [R1+0xe68], R56 ;  /* 0x000e683801007387 */ /* 0x000fe80000100800 */
[----:B------:R0:W-:Y:S04]  /*14530*/  STL [R1+0x3fc], R2 ;  /* 0x0003fc0201007387 */ /* 0x0001e80000100800 */
[----:B------:R-:W-:Y:S01]  /*14540*/  STL [R1+0xe6c], R54 ;  /* 0x000e6c3601007387 */ /* 0x000fe20000100800 */
[----:B0-----:R-:W-:-:S05]  /*14550*/  LEA.HI.X.SX32 R2, R54, R7, 0x1, P4 ;  /* 0x0000000736027211 */ /* 0x001fca00020f0eff */
[----:B------:R0:W-:Y:S04]  /*14560*/  STL [R1+0x41c], R2 ;  /* 0x00041c0201007387 */ /* 0x0001e80000100800 */
[----:B------:R-:W-:Y:S04]  /*14570*/  STL [R1+0x440], R70 ;  /* 0x0004404601007387 */ /* 0x000fe80000100800 */
[----:B0-----:R-:W4:Y:S01]  /*14580*/  LDL.LU R2, [R1+0xcc] ;  /* 0x0000cc0001027983 */ /* 0x001f220000300800 */
[----:B------:R-:W-:Y:S02]  /*14590*/  IADD3 R65, P4, PT, R50, R10, RZ ;  /* 0x0000000a32417210 */ /* 0x000fe40007f9e0ff */
[----:B------:R-:W-:-:S02]  /*145a0*/  LEA.HI.X.SX32 R13, R52, R7, 0x1, P6 ;  /* 0x00000007340d7211 */ /* 0x000fc400030f0eff */
[-C--:B------:R-:W-:Y:S02]  /*145b0*/  IADD3 R64, P6, PT, R48, R10.reuse, RZ ;  /* 0x0000000a30407210 */ /* 0x080fe40007fde0ff */
[-C--:B------:R-:W-:Y:S02]  /*145c0*/  LEA.HI.X.SX32 R67, R50, R7.reuse, 0x1, P4 ;  /* 0x0000000732437211 */ /* 0x080fe400020f0eff */
[----:B------:R-:W-:Y:S01]  /*145d0*/  IADD3 R63, P4, PT, R45, R10, RZ ;  /* 0x0000000a2d3f7210 */ /* 0x000fe20007f9e0ff */
[----:B---3--:R-:W-:Y:S02]  /*145e0*/  IMAD R24, R84, UR31, RZ ;  /* 0x0000001f54187c24 */ /* 0x008fe4000f8e02ff */
[----:B------:R-:W3:Y:S04]  /*145f0*/  LDL.LU R84, [R1+0x9c] ;  /* 0x00009c0001547983 */ /* 0x000ee80000300800 */
[----:B------:R-:W-:Y:S04]  /*14600*/  STL [R1+0xedc], R52 ;  /* 0x000edc3401007387 */ /* 0x000fe80000100800 */
[----:B------:R0:W-:Y:S04]  /*14610*/  STL [R1+0x43c], R13 ;  /* 0x00043c0d01007387 */ /* 0x0001e80000100800 */
[----:B------:R-:W-:Y:S04]  /*14620*/  STL [R1+0x460], R65 ;  /* 0x0004604101007387 */ /* 0x000fe80000100800 */
[----:B------:R-:W-:Y:S01]  /*14630*/  STL [R1+0xed4], R50 ;  /* 0x000ed43201007387 */ /* 0x000fe20000100800 */
[----:B0-----:R-:W-:-:S03]  /*14640*/  LEA.HI.X.SX32 R13, R48, R7, 0x1, P6 ;  /* 0x00000007300d7211 */ /* 0x001fc600030f0eff */
[----:B------:R-:W-:Y:S01]  /*14650*/  STL [R1+0x480], R64 ;  /* 0x0004804001007387 */ /* 0x000fe20000100800 */
[----:B------:R-:W-:-:S03]  /*14660*/  IADD3 R26, P6, PT, R43, R10, RZ ;  /* 0x0000000a2b1a7210 */ /* 0x000fc60007fde0ff */
[----:B------:R-:W-:Y:S04]  /*14670*/  STL [R1+0x45c], R67 ;  /* 0x00045c4301007387 */ /* 0x000fe80000100800 */
[----:B------:R-:W-:Y:S04]  /*14680*/  STL [R1+0xecc], R48 ;  /* 0x000ecc3001007387 */ /* 0x000fe80000100800 */
[----:B------:R-:W-:Y:S04]  /*14690*/  STL [R1+0x4a0], R63 ;  /* 0x0004a03f01007387 */ /* 0x000fe80000100800 */
[----:B------:R0:W-:Y:S02]  /*146a0*/  STL [R1+0x47c], R13 ;  /* 0x00047c0d01007387 */ /* 0x0001e40000100800 */
[----:B0-----:R-:W-:-:S02]  /*146b0*/  LEA.HI.X.SX32 R13, R45, R7, 0x1, P4 ;  /* 0x000000072d0d7211 */ /* 0x001fc400020f0eff */
[----:B------:R-:W-:-:S04]  /*146c0*/  IADD3 R53, P4, PT, R40, R10, RZ ;  /* 0x0000000a28357210 */ /* 0x000fc80007f9e0ff */
[-C--:B------:R-:W-:Y:S01]  /*146d0*/  LEA.HI.X.SX32 R62, R40, R7.reuse, 0x1, P4 ;  /* 0x00000007283e7211 */ /* 0x080fe200020f0eff */
[----:B--2---:R-:W-:Y:S02]  /*146e0*/  IMAD R25, R92, UR33, RZ ;  /* 0x000000215c197c24 */ /* 0x004fe4000f8e02ff */
[----:B------:R-:W2:Y:S04]  /*146f0*/  LDL.LU R92, [R1+0x84] ;  /* 0x00008400015c7983 */ /* 0x000ea80000300800 */
[----:B------:R-:W-:Y:S04]  /*14700*/  STL [R1+0x4c0], R26 ;  /* 0x0004c01a01007387 */ /* 0x000fe80000100800 */
[----:B------:R-:W-:Y:S04]  /*14710*/  STL [R1+0xec0], R45 ;  /* 0x000ec02d01007387 */ /* 0x000fe80000100800 */
[----:B------:R0:W-:Y:S04]  /*14720*/  STL [R1+0x49c], R13 ;  /* 0x00049c0d01007387 */ /* 0x0001e80000100800 */
[----:B0-----:R-:W2:Y:S04]  /*14730*/  LDL.LU R13, [R1+0x68] ;  /* 0x00006800010d7983 */ /* 0x001ea80000300800 */
[----:B------:R-:W-:Y:S01]  /*14740*/  STL [R1+0xeb8], R43 ;  /* 0x000eb82b01007387 */ /* 0x000fe20000100800 */
[----:B----4-:R-:W-:Y:S01]  /*14750*/  IMAD R26, R12, UR35, RZ ;  /* 0x000000230c1a7c24 */ /* 0x010fe2000f8e02ff */
[----:B------:R-:W-:-:S02]  /*14760*/  LEA.HI.X.SX32 R12, R43, R7, 0x1, P6 ;  /* 0x000000072b0c7211 */ /* 0x000fc400030f0eff */
[----:B------:R-:W-:-:S03]  /*14770*/  IADD3 R52, P6, PT, R38, R10, RZ ;  /* 0x0000000a26347210 */ /* 0x000fc60007fde0ff */
[----:B------:R0:W-:Y:S04]  /*14780*/  STL [R1+0x4bc], R12 ;  /* 0x0004bc0c01007387 */ /* 0x0001e80000100800 */
[----:B------:R-:W-:Y:S04]  /*14790*/  STL [R1+0x4e0], R53 ;  /* 0x0004e03501007387 */ /* 0x000fe80000100800 */
[----:B------:R-:W-:Y:S01]  /*147a0*/  STL [R1+0xeac], R40 ;  /* 0x000eac2801007387 */ /* 0x000fe20000100800 */
[----:B0-----:R-:W-:-:S03]  /*147b0*/  IADD3 R12, P4, PT, R35, R10, RZ ;  /* 0x0000000a230c7210 */ /* 0x001fc60007f9e0ff */
[----:B------:R-:W-:Y:S04]  /*147c0*/  STL [R1+0x500], R52 ;  /* 0x0005003401007387 */ /* 0x000fe80000100800 */
[----:B------:R-:W-:Y:S04]  /*147d0*/  STL [R1+0x4dc], R62 ;  /* 0x0004dc3e01007387 */ /* 0x000fe80000100800 */
[----:B------:R0:W-:Y:S04]  /*147e0*/  STL [R1+0x520], R12 ;  /* 0x0005200c01007387 */ /* 0x0001e80000100800 */
[----:B0-----:R-:W4:Y:S04]  /*147f0*/  LDL.LU R12, [R1+0x94] ;  /* 0x00009400010c7983 */ /* 0x001f280000300800 */
[----:B------:R-:W-:Y:S01]  /*14800*/  STL [R1+0xea4], R38 ;  /* 0x000ea42601007387 */ /* 0x000fe20000100800 */
[----:B------:R-:W-:Y:S01]  /*14810*/  IMAD R27, R2, UR37, RZ ;  /* 0x00000025021b7c24 */ /* 0x000fe2000f8e02ff */
[----:B------:R-:W-:-:S02]  /*14820*/  LEA.HI.X.SX32 R2, R38, R7, 0x1, P6 ;  /* 0x0000000726027211 */ /* 0x000fc400030f0eff */
[----:B------:R-:W-:-:S03]  /*14830*/  IADD3 R51, P6, PT, R73, R10, RZ ;  /* 0x0000000a49337210 */ /* 0x000fc60007fde0ff */
[----:B------:R0:W-:Y:S04]  /*14840*/  STL [R1+0x4fc], R2 ;  /* 0x0004fc0201007387 */ /* 0x0001e80000100800 */
[----:B------:R-:W-:Y:S01]  /*14850*/  STL [R1+0xe9c], R35 ;  /* 0x000e9c2301007387 */ /* 0x000fe20000100800 */
[----:B0-----:R-:W-:-:S05]  /*14860*/  LEA.HI.X.SX32 R2, R35, R7, 0x1, P4 ;  /* 0x0000000723027211 */ /* 0x001fca00020f0eff */
[----:B------:R0:W-:Y:S04]  /*14870*/  STL [R1+0x51c], R2 ;  /* 0x00051c0201007387 */ /* 0x0001e80000100800 */
[----:B------:R-:W-:Y:S04]  /*14880*/  STL [R1+0x540], R51 ;  /* 0x0005403301007387 */ /* 0x000fe80000100800 */
[----:B0-----:R-:W4:Y:S01]  /*14890*/  LDL.LU R2, [R1+0xb0] ;  /* 0x0000b00001027983 */ /* 0x001f220000300800 */
[----:B------:R-:W-:Y:S02]  /*148a0*/  IADD3 R50, P4, PT, R71, R10, RZ ;  /* 0x0000000a47327210 */ /* 0x000fe40007f9e0ff */
[----:B------:R-:W-:-:S03]  /*148b0*/  LEA.HI.X.SX32 R29, R73, R7, 0x1, P6 ;  /* 0x00000007491d7211 */ /* 0x000fc600030f0eff */
[----:B------:R-:W-:Y:S01]  /*148c0*/  STL [R1+0x560], R50 ;  /* 0x0005603201007387 */ /* 0x000fe20000100800 */
[----:B------:R-:W-:-:S03]  /*148d0*/  IADD3 R48, P6, PT, R77, R10, RZ ;  /* 0x0000000a4d307210 */ /* 0x000fc60007fde0ff */
[----:B------:R0:W-:Y:S01]  /*148e0*/  STL [R1+0x53c], R29 ;  /* 0x00053c1d01007387 */ /* 0x0001e20000100800 */
[-C--:B------:R-:W-:Y:S01]  /*148f0*/  LEA.HI.X.SX32 R49, R77, R7.reuse, 0x1, P6 ;  /* 0x000000074d317211 */ /* 0x080fe200030f0eff */
[----:B---3--:R-:W-:Y:S01]  /*14900*/  IMAD R28, R84, UR39, RZ ;  /* 0x00000027541c7c24 */ /* 0x008fe2000f8e02ff */
[-C--:B------:R-:W-:Y:S01]  /*14910*/  IADD3 R31, P6, PT, R16, R10.reuse, RZ ;  /* 0x0000000a101f7210 */ /* 0x080fe20007fde0ff */
[----:B------:R-:W3:Y:S01]  /*14920*/  LDL.LU R84, [R1+0xd0] ;  /* 0x0000d00001547983 */ /* 0x000ee20000300800 */
[----:B0-----:R-:W-:Y:S02]  /*14930*/  LEA.HI.X.SX32 R29, R71, R7, 0x1, P4 ;  /* 0x00000007471d7211 */ /* 0x001fe400020f0eff */
[----:B------:R-:W-:-:S04]  /*14940*/  IADD3 R47, P4, PT, R75, R10, RZ ;  /* 0x0000000a4b2f7210 */ /* 0x000fc80007f9e0ff */
[----:B------:R-:W-:Y:S01]  /*14950*/  LEA.HI.X.SX32 R30, R75, R7, 0x1, P4 ;  /* 0x000000074b1e7211 */ /* 0x000fe200020f0eff */
[----:B------:R2:W-:Y:S01]  /*14960*/  STL [R1+0x55c], R29 ;  /* 0x00055c1d01007387 */ /* 0x0005e20000100800 */
[----:B------:R-:W-:-:S03]  /*14970*/  IADD3 R45, P4, PT, R6, R10, RZ ;  /* 0x0000000a062d7210 */ /* 0x000fc60007f9e0ff */
[----:B------:R-:W-:Y:S01]  /*14980*/  STL [R1+0x580], R48 ;  /* 0x0005803001007387 */ /* 0x000fe20000100800 */
[----:B------:R-:W-:-:S03]  /*14990*/  LEA.HI.X.SX32 R46, R6, R7, 0x1, P4 ;  /* 0x00000007062e7211 */ /* 0x000fc600020f0eff */
[----:B------:R-:W-:Y:S01]  /*149a0*/  STL [R1+0x5a0], R47 ;  /* 0x0005a02f01007387 */ /* 0x000fe20000100800 */
[----:B------:R-:W-:-:S03]  /*149b0*/  IADD3 R6, P4, PT, R5, R10, RZ ;  /* 0x0000000a05067210 */ /* 0x000fc60007f9e0ff */
[----:B------:R-:W-:Y:S01]  /*149c0*/  STL [R1+0x5c0], R31 ;  /* 0x0005c01f01007387 */ /* 0x000fe20000100800 */
[-C--:B------:R-:W-:Y:S01]  /*149d0*/  LEA.HI.X.SX32 R5, R5, R7.reuse, 0x1, P4 ;  /* 0x0000000705057211 */ /* 0x080fe200020f0eff */
[----:B--2---:R-:W-:Y:S02]  /*149e0*/  IMAD R29, R92, UR41, RZ ;  /* 0x000000295c1d7c24 */ /* 0x004fe4000f8e02ff */
[----:B------:R-:W2:Y:S04]  /*149f0*/  LDL.LU R92, [R1+0xe0] ;  /* 0x0000e000015c7983 */ /* 0x000ea80000300800 */
[----:B------:R-:W-:Y:S04]  /*14a00*/  STL [R1+0x57c], R49 ;  /* 0x00057c3101007387 */ /* 0x000fe80000100800 */
[----:B------:R-:W-:Y:S04]  /*14a10*/  STL [R1+0x59c], R30 ;  /* 0x00059c1e01007387 */ /* 0x000fe80000100800 */
[----:B------:R-:W-:Y:S01]  /*14a20*/  STL [R1+0x5e0], R45 ;  /* 0x0005e02d01007387 */ /* 0x000fe20000100800 */
[----:B------:R-:W-:Y:S01]  /*14a30*/  IMAD R32, R13, UR43, RZ ;  /* 0x0000002b0d207c24 */ /* 0x000fe2000f8e02ff */
[----:B------:R-:W-:-:S02]  /*14a40*/  LEA.HI.X.SX32 R13, R16, R7, 0x1, P6 ;  /* 0x00000007100d7211 */ /* 0x000fc400030f0eff */
[----:B------:R-:W-:-:S03]  /*14a50*/  IADD3 R43, P6, PT, R4, R10, RZ ;  /* 0x0000000a042b7210 */ /* 0x000fc60007fde0ff */
[----:B------:R0:W-:Y:S01]  /*14a60*/  STL [R1+0x5bc], R13 ;  /* 0x0005bc0d01007387 */ /* 0x0001e20000100800 */
[----:B------:R-:W-:Y:S02]  /*14a70*/  LEA.HI.X.SX32 R44, R4, R7, 0x1, P6 ;  /* 0x00000007042c7211 */ /* 0x000fe400030f0eff */
[-C--:B------:R-:W-:Y:S01]  /*14a80*/  IADD3 R4, P4, PT, R17, R10.reuse, RZ ;  /* 0x0000000a11047210 */ /* 0x080fe20007f9e0ff */
[----:B------:R-:W-:Y:S01]  /*14a90*/  STL [R1+0x600], R43 ;  /* 0x0006002b01007387 */ /* 0x000fe20000100800 */
[----:B------:R-:W-:-:S03]  /*14aa0*/  IADD3 R42, P6, PT, R15, R10, RZ ;  /* 0x0000000a0f2a7210 */ /* 0x000fc60007fde0ff */
[----:B------:R-:W-:Y:S04]  /*14ab0*/  STL [R1+0x620], R6 ;  /* 0x0006200601007387 */ /* 0x000fe80000100800 */
[----:B------:R-:W-:Y:S04]  /*14ac0*/  STL [R1+0x5dc], R46 ;  /* 0x0005dc2e01007387 */ /* 0x000fe80000100800 */
[----:B0-----:R-:W2:Y:S04]  /*14ad0*/  LDL.LU R13, [R1+0xe4] ;  /* 0x0000e400010d7983 */ /* 0x001ea80000300800 */
[----:B------:R-:W-:Y:S04]  /*14ae0*/  STL [R1+0x61c], R5 ;  /* 0x00061c0501007387 */ /* 0x000fe80000100800 */
[----:B------:R-:W-:Y:S04]  /*14af0*/  STL [R1+0x5fc], R44 ;  /* 0x0005fc2c01007387 */ /* 0x000fe80000100800 */
[----:B------:R0:W-:Y:S04]  /*14b00*/  STL [R1+0x660], R4 ;  /* 0x0006600401007387 */ /* 0x0001e80000100800 */
[----:B------:R-:W-:Y:S01]  /*14b10*/  STL [R1+0x640], R42 ;  /* 0x0006402a01007387 */ /* 0x000fe20000100800 */
[----:B0-----:R-:W-:-:S02]  /*14b20*/  LEA.HI.X.SX32 R4, R15, R7, 0x1, P6 ;  /* 0x000000070f047211 */ /* 0x001fc400030f0eff */
[----:B------:R-:W-:-:S03]  /*14b30*/  IADD3 R41, P6, PT, R18, R10, RZ ;  /* 0x0000000a12297210 */ /* 0x000fc60007fde0ff */
[----:B------:R-:W-:Y:S01]  /*14b40*/  STL [R1+0x63c], R4 ;  /* 0x00063c0401007387 */ /* 0x000fe20000100800 */
[----:B----4-:R-:W-:Y:S02]  /*14b50*/  IMAD R31, R12, UR45, RZ ;  /* 0x0000002d0c1f7c24 */ /* 0x010fe4000f8e02ff */
[----:B------:R-:W-:Y:S01]  /*14b60*/  IMAD R30, R2, UR47, RZ ;  /* 0x0000002f021e7c24 */ /* 0x000fe2000f8e02ff */
[----:B------:R-:W-:Y:S02]  /*14b70*/  LEA.HI.X.SX32 R2, R17, R7, 0x1, P4 ;  /* 0x0000000711027211 */ /* 0x000fe400020f0eff */
[----:B------:R-:W-:-:S03]  /*14b80*/  IADD3 R40, P4, PT, R19, R10, RZ ;  /* 0x0000000a13287210 */ /* 0x000fc60007f9e0ff */
[----:B------:R0:W-:Y:S04]  /*14b90*/  STL [R1+0x65c], R2 ;  /* 0x00065c0201007387 */ /* 0x0001e80000100800 */
[----:B------:R-:W4:Y:S01]  /*14ba0*/  LDL.LU R12, [R1+0xec] ;  /* 0x0000ec00010c7983 */ /* 0x000f220000300800 */
[----:B0-----:R-:W-:-:S03]  /*14bb0*/  LEA.HI.X.SX32 R2, R18, R7, 0x1, P6 ;  /* 0x0000000712027211 */ /* 0x001fc600030f0eff */
[----:B------:R-:W-:Y:S04]  /*14bc0*/  STL [R1+0x680], R41 ;  /* 0x0006802901007387 */ /* 0x000fe80000100800 */
[----:B------:R-:W-:Y:S04]  /*14bd0*/  STL [R1+0x6a0], R40 ;  /* 0x0006a02801007387 */ /* 0x000fe80000100800 */
[----:B------:R0:W-:Y:S04]  /*14be0*/  STL [R1+0x67c], R2 ;  /* 0x00067c0201007387 */ /* 0x0001e80000100800 */
[----:B0-----:R-:W4:Y:S01]  /*14bf0*/  LDL.LU R2, [R1+0xf4] ;  /* 0x0000f40001027983 */ /* 0x001f220000300800 */
[----:B------:R-:W-:-:S02]  /*14c00*/  LEA.HI.X.SX32 R4, R19, R7, 0x1, P4 ;  /* 0x0000000713047211 */ /* 0x000fc400020f0eff */
[----:B------:R-:W-:-:S03]  /*14c10*/  IADD3 R39, P6, PT, R20, R10, RZ ;  /* 0x0000000a14277210 */ /* 0x000fc60007fde0ff */
[----:B------:R0:W-:Y:S01]  /*14c20*/  STL [R1+0x69c], R4 ;  /* 0x00069c0401007387 */ /* 0x0001e20000100800 */
[C---:B------:R-:W-:Y:S01]  /*14c30*/  IADD3 R37, P4, PT, R21.reuse, R10, RZ ;  /* 0x0000000a15257210 */ /* 0x040fe20007f9e0ff */
[----:B---3--:R-:W-:Y:S02]  /*14c40*/  IMAD R16, R84, UR49, RZ ;  /* 0x0000003154107c24 */ /* 0x008fe4000f8e02ff */
[----:B------:R-:W-:Y:S01]  /*14c50*/  STL [R1+0x6c0], R39 ;  /* 0x0006c02701007387 */ /* 0x000fe20000100800 */
[----:B------:R-:W-:-:S03]  /*14c60*/  LEA.HI.X.SX32 R38, R21, R7, 0x1, P4 ;  /* 0x0000000715267211 */ /* 0x000fc600020f0eff */
[----:B------:R-:W3:Y:S01]  /*14c70*/  LDL.LU R84, [R1+0xf8] ;  /* 0x0000f80001547983 */ /* 0x000ee20000300800 */
[-C--:B0-----:R-:W-:Y:S02]  /*14c80*/  LEA.HI.X.SX32 R4, R20, R7.reuse, 0x1, P6 ;  /* 0x0000000714047211 */ /* 0x081fe400030f0eff */
[CC--:B------:R-:W-:Y:S02]  /*14c90*/  IADD3 R36, P6, PT, R22.reuse, R10.reuse, RZ ;  /* 0x0000000a16247210 */ /* 0x0c0fe40007fde0ff */
[CC--:B------:R-:W-:Y:S02]  /*14ca0*/  IADD3 R34, P4, PT, R23.reuse, R10.reuse, RZ ;  /* 0x0000000a17227210 */ /* 0x0c0fe40007f9e0ff */
[-C--:B------:R-:W-:Y:S02]  /*14cb0*/  LEA.HI.X.SX32 R35, R22, R7.reuse, 0x1, P6 ;  /* 0x0000000716237211 */ /* 0x080fe400030f0eff */
[----:B------:R-:W-:Y:S02]  /*14cc0*/  LEA.HI.X.SX32 R5, R23, R7, 0x1, P4 ;  /* 0x0000000717057211 */ /* 0x000fe400020f0eff */
[----:B------:R-:W-:Y:S01]  /*14cd0*/  IADD3 R33, P6, PT, R24, R10, RZ ;  /* 0x0000000a18217210 */ /* 0x000fe20007fde0ff */
[----:B------:R-:W-:-:S02]  /*14ce0*/  IMAD R17, R11, UR63, RZ ;  /* 0x0000003f0b117c24 */ /* 0x000fc4000f8e02ff */
[----:B--2---:R-:W-:Y:S02]  /*14cf0*/  IMAD R15, R92, UR51, RZ ;  /* 0x000000335c0f7c24 */ /* 0x004fe4000f8e02ff */
[----:B------:R-:W2:Y:S04]  /*14d00*/  LDL.LU R92, [R1+0xfc] ;  /* 0x0000fc00015c7983 */ /* 0x000ea80000300800 */
[----:B------:R0:W-:Y:S04]  /*14d10*/  STL [R1+0x6bc], R4 ;  /* 0x0006bc0401007387 */ /* 0x0001e80000100800 */
[----:B------:R-:W-:Y:S04]  /*14d20*/  STL [R1+0xe70], R20 ;  /* 0x000e701401007387 */ /* 0x000fe80000100800 */
[----:B------:R-:W-:Y:S04]  /*14d30*/  STL [R1+0x6e0], R37 ;  /* 0x0006e02501007387 */ /* 0x000fe80000100800 */
[----:B------:R-:W-:Y:S01]  /*14d40*/  STL [R1+0xe74], R21 ;  /* 0x000e741501007387 */ /* 0x000fe20000100800 */
[----:B0-----:R-:W-:-:S03]  /*14d50*/  IADD3 R4, P4, PT, R25, R10, RZ ;  /* 0x0000000a19047210 */ /* 0x001fc60007f9e0ff */
        /* <DEDUP_REMOVED lines=8> */
[----:B------:R0:W-:Y:S04]  /*14de0*/  STL [R1+0x758], R4 ;  /* 0x0007580401007387 */ /* 0x0001e80000100800 */
[----:B------:R-:W-:Y:S01]  /*14df0*/  STL [R1+0xe80], R24 ;  /* 0x000e801801007387 */ /* 0x000fe20000100800 */
[----:B0-----:R-:W-:-:S05]  /*14e00*/  LEA.HI.X.SX32 R4, R24, R7, 0x1, P6 ;  /* 0x0000000718047211 */ /* 0x001fca00030f0eff */
[----:B------:R0:W-:Y:S04]  /*14e10*/  STL [R1+0x734], R4 ;  /* 0x0007340401007387 */ /* 0x0001e80000100800 */
[----:B------:R-:W-:Y:S01]  /*14e20*/  STL [R1+0xe84], R25 ;  /* 0x000e841901007387 */ /* 0x000fe20000100800 */
[----:B0-----:R-:W-:Y:S01]  /*14e30*/  LEA.HI.X.SX32 R4, R25, R7, 0x1, P4 ;  /* 0x0000000719047211 */ /* 0x001fe200020f0eff */
[----:B------:R-:W-:Y:S02]  /*14e40*/  IMAD R6, R13, UR53, RZ ;  /* 0x000000350d067c24 */ /* 0x000fe4000f8e02ff */
[----:B----4-:R-:W-:Y:S01]  /*14e50*/  IMAD R5, R12, UR55, RZ ;  /* 0x000000370c057c24 */ /* 0x010fe2000f8e02ff */
[----:B------:R-:W-:-:S05]  /*14e60*/  IADD3 R12, P6, PT, R26, R10, RZ ;  /* 0x0000000a1a0c7210 */ /* 0x000fca0007fde0ff */
[----:B------:R0:W-:Y:S04]  /*14e70*/  STL [R1+0x778], R12 ;  /* 0x0007780c01007387 */ /* 0x0001e80000100800 */
[----:B------:R1:W-:Y:S01]  /*14e80*/  STL [R1+0x754], R4 ;  /* 0x0007540401007387 */ /* 0x0003e20000100800 */
[----:B0-----:R-:W-:-:S05]  /*14e90*/  IADD3 R12, P4, PT, R27, R10, RZ ;  /* 0x0000000a1b0c7210 */ /* 0x001fca0007f9e0ff */
[----:B------:R0:W-:Y:S01]  /*14ea0*/  STL [R1+0x798], R12 ;  /* 0x0007980c01007387 */ /* 0x0001e20000100800 */
[----:B-1----:R-:W-:Y:S01]  /*14eb0*/  IMAD R4, R2, UR57, RZ ;  /* 0x0000003902047c24 */ /* 0x002fe2000f8e02ff */
[----:B------:R-:W-:Y:S02]  /*14ec0*/  LEA.HI.X.SX32 R2, R26, R7, 0x1, P6 ;  /* 0x000000071a027211 */ /* 0x000fe400030f0eff */
[----:B------:R-:W-:Y:S01]  /*14ed0*/  STL [R1+0xe88], R26 ;  /* 0x000e881a01007387 */ /* 0x000fe20000100800 */
[----:B0-----:R-:W-:-:S03]  /*14ee0*/  IADD3 R12, P6, PT, R28, R10, RZ ;  /* 0x0000000a1c0c7210 */ /* 0x001fc60007fde0ff */
[----:B------:R0:W-:Y:S04]  /*14ef0*/  STL [R1+0x774], R2 ;  /* 0x0007740201007387 */ /* 0x0001e80000100800 */
[----:B------:R-:W-:Y:S01]  /*14f00*/  STL [R1+0xe8c], R27 ;  /* 0x000e8c1b01007387 */ /* 0x000fe20000100800 */
[----:B0-----:R-:W-:-:S03]  /*14f10*/  LEA.HI.X.SX32 R2, R27, R7, 0x1, P4 ;  /* 0x000000071b027211 */ /* 0x001fc600020f0eff */
[----:B------:R0:W-:Y:S04]  /*14f20*/  STL [R1+0x7b8], R12 ;  /* 0x0007b80c01007387 */ /* 0x0001e80000100800 */
[----:B------:R1:W-:Y:S01]  /*14f30*/  STL [R1+0x794], R2 ;  /* 0x0007940201007387 */ /* 0x0003e20000100800 */
[----:B0-----:R-:W-:Y:S02]  /*14f40*/  IADD3 R12, P4, PT, R29, R10, RZ ;  /* 0x0000000a1d0c7210 */ /* 0x001fe40007f9e0ff */
[----:B-1----:R-:W-:-:S03]  /*14f50*/  LEA.HI.X.SX32 R2, R28, R7, 0x1, P6 ;  /* 0x000000071c027211 */ /* 0x002fc600030f0eff */
[----:B------:R0:W-:Y:S01]  /*14f60*/  STL [R1+0x7d8], R12 ;  /* 0x0007d80c01007387 */ /* 0x0001e20000100800 */
[----:B------:R-:W-:-:S03]  /*14f70*/  IADD3 R27, P6, PT, R32, R10, RZ ;  /* 0x0000000a201b7210 */ /* 0x000fc60007fde0ff */
[----:B------:R1:W-:Y:S01]  /*14f80*/  STL [R1+0x7b4], R2 ;  /* 0x0007b40201007387 */ /* 0x0003e20000100800 */
[----:B0-----:R-:W-:Y:S02]  /*14f90*/  LEA.HI.X.SX32 R12, R29, R7, 0x1, P4 ;  /* 0x000000071d0c7211 */ /* 0x001fe400020f0eff */
[----:B-1----:R-:W-:-:S03]  /*14fa0*/  IADD3 R2, P4, PT, R31, R10, RZ ;  /* 0x0000000a1f027210 */ /* 0x002fc60007f9e0ff */
[----:B------:R0:W-:Y:S04]  /*14fb0*/  STL [R1+0x7d4], R12 ;  /* 0x0007d40c01007387 */ /* 0x0001e80000100800 */
[----:B------:R-:W-:Y:S04]  /*14fc0*/  STL [R1+0x7f8], R27 ;  /* 0x0007f81b01007387 */ /* 0x000fe80000100800 */
[----:B------:R1:W-:Y:S01]  /*14fd0*/  STL [R1+0x818], R2 ;  /* 0x0008180201007387 */ /* 0x0003e20000100800 */
[----:B0-----:R-:W-:Y:S02]  /*14fe0*/  LEA.HI.X.SX32 R12, R32, R7, 0x1, P6 ;  /* 0x00000007200c7211 */ /* 0x001fe400030f0eff */
[----:B------:R-:W-:-:S02]  /*14ff0*/  IADD3 R26, P6, PT, R30, R10, RZ ;  /* 0x0000000a1e1a7210 */ /* 0x000fc40007fde0ff */
[----:B-1----:R-:W-:Y:S01]  /*15000*/  LEA.HI.X.SX32 R2, R31, R7, 0x1, P4 ;  /* 0x000000071f027211 */ /* 0x002fe200020f0eff */
[----:B------:R-:W-:Y:S01]  /*15010*/  STL [R1+0x7f4], R12 ;  /* 0x0007f40c01007387 */ /* 0x000fe20000100800 */
[----:B------:R-:W-:-:S03]  /*15020*/  IADD3 R25, P4, PT, R16, R10, RZ ;  /* 0x0000000a10197210 */ /* 0x000fc60007f9e0ff */
[----:B------:R0:W-:Y:S04]  /*15030*/  STL [R1+0x814], R2 ;  /* 0x0008140201007387 */ /* 0x0001e80000100800 */
[----:B------:R-:W4:Y:S01]  /*15040*/  LDL.LU R11, [R1+0x1050] ;  /* 0x00105000010b7983 */ /* 0x000f220000300800 */
[----:B0-----:R-:W-:-:S03]  /*15050*/  LEA.HI.X.SX32 R2, R30, R7, 0x1, P6 ;  /* 0x000000071e027211 */ /* 0x001fc600030f0eff */
[----:B------:R-:W-:Y:S01]  /*15060*/  STL [R1+0x838], R26 ;  /* 0x0008381a01007387 */ /* 0x000fe20000100800 */
[----:B------:R-:W-:-:S03]  /*15070*/  IADD3 R23, P6, PT, R15, R10, RZ ;  /* 0x0000000a0f177210 */ /* 0x000fc60007fde0ff */
[----:B------:R-:W-:Y:S04]  /*15080*/  STL [R1+0x858], R25 ;  /* 0x0008581901007387 */ /* 0x000fe80000100800 */
[----:B------:R0:W-:Y:S01]  /*15090*/  STL [R1+0x834], R2 ;  /* 0x0008340201007387 */ /* 0x0001e20000100800 */
[-C--:B------:R-:W-:Y:S02]  /*150a0*/  LEA.HI.X.SX32 R24, R15, R7.reuse, 0x1, P6 ;  /* 0x000000070f187211 */ /* 0x080fe400030f0eff */
[----:B0-----:R-:W-:Y:S02]  /*150b0*/  LEA.HI.X.SX32 R2, R16, R7, 0x1, P4 ;  /* 0x0000000710027211 */ /* 0x001fe400020f0eff */
[----:B------:R-:W-:Y:S01]  /*150c0*/  IADD3 R21, P4, PT, R6, R10, RZ ;  /* 0x0000000a06157210 */ /* 0x000fe20007f9e0ff */
[----:B------:R-:W-:-:S02]  /*150d0*/  IMAD R16, R14, UR65, RZ ;  /* 0x000000410e107c24 */ /* 0x000fc4000f8e02ff */
[----:B------:R0:W-:Y:S01]  /*150e0*/  STL [R1+0x854], R2 ;  /* 0x0008540201007387 */ /* 0x0001e20000100800 */
[----:B------:R-:W-:-:S03]  /*150f0*/  LEA.HI.X.SX32 R22, R6, R7, 0x1, P4 ;  /* 0x0000000706167211 */ /* 0x000fc600020f0eff */
[----:B------:R-:W4:Y:S01]  /*15100*/  LDL.LU R14, [R1+0x104c] ;  /* 0x00104c00010e7983 */ /* 0x000f220000300800 */
[----:B------:R-:W-:-:S03]  /*15110*/  IMAD R6, R93, UR67, RZ ;  /* 0x000000435d067c24 */ /* 0x000fc6000f8e02ff */
[----:B------:R-:W-:Y:S04]  /*15120*/  STL [R1+0x878], R23 ;  /* 0x0008781701007387 */ /* 0x000fe80000100800 */
[----:B------:R-:W-:Y:S04]  /*15130*/  STL [R1+0x898], R21 ;  /* 0x0008981501007387 */ /* 0x000fe80000100800 */
[----:B------:R-:W-:Y:S04]  /*15140*/  STL [R1+0x874], R24 ;  /* 0x0008741801007387 */ /* 0x000fe80000100800 */
[----:B------:R-:W4:Y:S01]  /*15150*/  LDL.LU R93, [R1+0x1048] ;  /* 0x00104800015d7983 */ /* 0x000f220000300800 */
[----:B---3--:R-:W-:Y:S01]  /*15160*/  IMAD R19, R84, UR59, RZ ;  /* 0x0000003b54137c24 */ /* 0x008fe2000f8e02ff */
[-C--:B------:R-:W-:Y:S01]  /*15170*/  IADD3 R54, P6, PT, R5, R10.reuse, RZ ;  /* 0x0000000a05367210 */ /* 0x080fe20007fde0ff */
[----:B--2---:R-:W-:Y:S01]  /*15180*/  IMAD R18, R92, UR61, RZ ;  /* 0x0000003d5c127c24 */ /* 0x004fe2000f8e02ff */
[----:B------:R-:W-:-:S02]  /*15190*/  IADD3 R58, P4, PT, R4, R10, RZ ;  /* 0x0000000a043a7210 */ /* 0x000fc40007f9e0ff */
[-C--:B------:R-:W-:Y:S01]  /*151a0*/  LEA.HI.X.SX32 R20, R5, R7.reuse, 0x1, P6 ;  /* 0x0000000705147211 */ /* 0x080fe200030f0eff */
[----:B------:R-:W-:Y:S01]  /*151b0*/  STL [R1+0x8b8], R54 ;  /* 0x0008b83601007387 */ /* 0x000fe20000100800 */
[CC--:B------:R-:W-:Y:S02]  /*151c0*/  IADD3 R55, P6, PT, R19.reuse, R10.reuse, RZ ;  /* 0x0000000a13377210 */ /* 0x0c0fe40007fde0ff */
[-C--:B------:R-:W-:Y:S01]  /*151d0*/  LEA.HI.X.SX32 R56, R4, R7.reuse, 0x1, P4 ;  /* 0x0000000704387211 */ /* 0x080fe200020f0eff */
[----:B------:R-:W-:Y:S01]  /*151e0*/  STL [R1+0x894], R22 ;  /* 0x0008941601007387 */ /* 0x000fe20000100800 */
[-C--:B------:R-:W-:Y:S01]  /*151f0*/  IADD3 R59, P4, PT, R18, R10.reuse, RZ ;  /* 0x0000000a123b7210 */ /* 0x080fe20007f9e0ff */
[----:B------:R-:W-:Y:S01]  /*15200*/  IMAD R4, R8, UR69, RZ ;  /* 0x0000004508047c24 */ /* 0x000fe2000f8e02ff */
[----:B------:R-:W-:Y:S01]  /*15210*/  LEA.HI.X.SX32 R60, R19, R7, 0x1, P6 ;  /* 0x00000007133c7211 */ /* 0x000fe200030f0eff */
[----:B------:R-:W-:Y:S01]  /*15220*/  STL [R1+0x8d8], R58 ;  /* 0x0008d83a01007387 */ /* 0x000fe20000100800 */
[----:B------:R-:W-:-:S03]  /*15230*/  IADD3 R88, P6, PT, R17, R10, RZ ;  /* 0x0000000a11587210 */ /* 0x000fc60007fde0ff */
[----:B------:R-:W-:Y:S01]  /*15240*/  STL [R1+0x8b4], R20 ;  /* 0x0008b41401007387 */ /* 0x000fe20000100800 */
[----:B------:R-:W-:-:S03]  /*15250*/  LEA.HI.X.SX32 R57, R18, R7, 0x1, P4 ;  /* 0x0000000712397211 */ /* 0x000fc600020f0eff */
[----:B------:R-:W2:Y:S01]  /*15260*/  LDL.LU R8, [R1+0x1044] ;  /* 0x0010440001087983 */ /* 0x000ea20000300800 */
[----:B------:R-:W-:-:S03]  /*15270*/  IADD3 R78, P4, PT, R16, R10, RZ ;  /* 0x0000000a104e7210 */ /* 0x000fc60007f9e0ff */
[----:B------:R-:W-:Y:S01]  /*15280*/  STL [R1+0x8f8], R55 ;  /* 0x0008f83701007387 */ /* 0x000fe20000100800 */
[----:B------:R-:W-:-:S03]  /*15290*/  LEA.HI.X.SX32 R91, R17, R7, 0x1, P6 ;  /* 0x00000007115b7211 */ /* 0x000fc600030f0eff */
[----:B------:R-:W-:Y:S01]  /*152a0*/  STL [R1+0x8d4], R56 ;  /* 0x0008d43801007387 */ /* 0x000fe20000100800 */
[----:B------:R-:W-:-:S03]  /*152b0*/  IADD3 R69, P6, PT, R6, R10, RZ ;  /* 0x0000000a06457210 */ /* 0x000fc60007fde0ff */
[----:B------:R-:W-:Y:S01]  /*152c0*/  STL [R1+0x918], R59 ;  /* 0x0009183b01007387 */ /* 0x000fe20000100800 */
[----:B------:R-:W-:-:S03]  /*152d0*/  LEA.HI.X.SX32 R84, R16, R7, 0x1, P4 ;  /* 0x0000000710547211 */ /* 0x000fc600020f0eff */
[----:B------:R-:W-:Y:S01]  /*152e0*/  STL [R1+0x8f4], R60 ;  /* 0x0008f43c01007387 */ /* 0x000fe20000100800 */
[-C--:B------:R-:W-:Y:S02]  /*152f0*/  IADD3 R66, P4, PT, R4, R10.reuse, RZ ;  /* 0x0000000a04427210 */ /* 0x080fe40007f9e0ff */
[-C--:B------:R-:W-:Y:S02]  /*15300*/  LEA.HI.X.SX32 R74, R6, R7.reuse, 0x1, P6 ;  /* 0x00000007064a7211 */ /* 0x080fe400030f0eff */
[----:B------:R-:W-:Y:S01]  /*15310*/  LEA.HI.X.SX32 R68, R4, R7, 0x1, P4 ;  /* 0x0000000704447211 */ /* 0x000fe200020f0eff */
[----:B----4-:R-:W-:Y:S02]  /*15320*/  IMAD R4, R14, UR12, RZ ;  /* 0x0000000c0e047c24 */ /* 0x010fe4000f8e02ff */
[----:B------:R-:W-:Y:S02]  /*15330*/  IMAD R5, R93, UR12, RZ ;  /* 0x0000000c5d057c24 */ /* 0x000fe4000f8e02ff */
[----:B------:R-:W3:Y:S04]  /*15340*/  LDL.LU R93, [R1+0x1040] ;  /* 0x00104000015d7983 */ /* 0x000ee80000300800 */
        /* <DEDUP_REMOVED lines=8> */
[----:B------:R-:W4:Y:S01]  /*153d0*/  LDL.LU R14, [R1+0x103c] ;  /* 0x00103c00010e7983 */ /* 0x000f220000300800 */
        /* <DEDUP_REMOVED lines=8> */
[----:B------:R-:W-:Y:S01]  /*15460*/  IADD3 R13, P4, PT, R5, R10, RZ ;  /* 0x0000000a050d7210 */ /* 0x000fe20007f9e0ff */
[----:B------:R-:W-:Y:S02]  /*15470*/  IMAD R6, R11, UR12, RZ ;  /* 0x0000000c0b067c24 */ /* 0x000fe4000f8e02ff */
[----:B------:R-:W-:Y:S01]  /*15480*/  STL [R1+0x1c8], R8 ;  /* 0x0001c80801007387 */ /* 0x000fe20000100800 */
[----:B0-----:R-:W-:-:S03]  /*15490*/  LEA.HI.X.SX32 R2, R90, R7, 0x1, P6 ;  /* 0x000000075a027211 */ /* 0x001fc600030f0eff */
[----:B------:R-:W-:Y:S01]  /*154a0*/  STL [R1+0x1a4], R18 ;  /* 0x0001a41201007387 */ /* 0x000fe20000100800 */
[----:B------:R-:W-:-:S03]  /*154b0*/  IADD3 R12, P6, PT, R15, R10, RZ ;  /* 0x0000000a0f0c7210 */ /* 0x000fc60007fde0ff */
[----:B------:R-:W2:Y:S01]  /*154c0*/  LDL.LU R11, [R1+0x1038] ;  /* 0x00103800010b7983 */ /* 0x000ea20000300800 */
[----:B------:R-:W-:-:S03]  /*154d0*/  LEA.HI.X.SX32 R61, R5, R7, 0x1, P4 ;  /* 0x00000007053d7211 */ /* 0x000fc600020f0eff */
[----:B------:R-:W-:Y:S01]  /*154e0*/  STL [R1+0x1e8], R0 ;  /* 0x0001e80001007387 */ /* 0x000fe20000100800 */
[----:B------:R-:W-:-:S03]  /*154f0*/  IADD3 R92, P4, PT, R4, R10, RZ ;  /* 0x0000000a045c7210 */ /* 0x000fc60007f9e0ff */
[----:B------:R-:W-:Y:S04]  /*15500*/  STL [R1+0x1c4], R9 ;  /* 0x0001c40901007387 */ /* 0x000fe80000100800 */
[----:B------:R-:W-:Y:S04]  /*15510*/  STL [R1+0x208], R13 ;  /* 0x0002080d01007387 */ /* 0x000fe80000100800 */
[----:B------:R-:W2:Y:S04]  /*15520*/  LDL R5, [R1+0x198] ;  /* 0x0001980001057983 */ /* 0x000ea80000100800 */
[----:B------:R-:W-:Y:S04]  /*15530*/  STL [R1+0x1e4], R2 ;  /* 0x0001e40201007387 */ /* 0x000fe80000100800 */
[----:B------:R-:W-:Y:S04]  /*15540*/  STL [R1+0x228], R12 ;  /* 0x0002280c01007387 */ /* 0x000fe80000100800 */
[----:B------:R-:W-:Y:S04]  /*15550*/  STL [R1+0x204], R61 ;  /* 0x0002043d01007387 */ /* 0x000fe80000100800 */
[----:B------:R-:W-:Y:S01]  /*15560*/  STL [R1+0x268], R92 ;  /* 0x0002685c01007387 */ /* 0x000fe20000100800 */
[----:B---3--:R-:W-:Y:S01]  /*15570*/  IMAD.MOV R16, RZ, RZ, -R93 ;  /* 0x000000ffff107224 */ /* 0x008fe200078e0a5d */
[----:B------:R-:W-:-:S02]  /*15580*/  LEA.HI.X.SX32 R93, R15, R7, 0x1, P6 ;  /* 0x000000070f5d7211 */ /* 0x000fc400030f0eff */
[----:B----4-:R-:W-:Y:S02]  /*15590*/  ISETP.GE.AND P6, PT, R14, RZ, PT ;  /* 0x000000ff0e00720c */ /* 0x010fe40003fc6270 */
[----:B------:R-:W-:Y:S02]  /*155a0*/  LEA.HI.X.SX32 R14, R4, R7, 0x1, P4 ;  /* 0x00000007040e7211 */ /* 0x000fe400020f0eff */
[----:B------:R-:W2:Y:S01]  /*155b0*/  LDL.LU R4, [R1+0x98] ;  /* 0x0000980001047983 */ /* 0x000ea20000300800 */
[----:B------:R-:W-:-:S03]  /*155c0*/  IADD3 R15, P4, PT, R6, R10, RZ ;  /* 0x0000000a060f7210 */ /* 0x000fc60007f9e0ff */
[----:B------:R-:W-:Y:S01]  /*155d0*/  STL [R1+0x224], R93 ;  /* 0x0002245d01007387 */ /* 0x000fe20000100800 */
[----:B------:R-:W-:-:S03]  /*155e0*/  LEA.HI.X.SX32 R6, R6, R7, 0x1, P4 ;  /* 0x0000000706067211 */ /* 0x000fc600020f0eff */
[----:B------:R-:W-:Y:S01]  /*155f0*/  STL [R1+0x264], R14 ;  /* 0x0002640e01007387 */ /* 0x000fe20000100800 */
[----:B--2---:R-:W-:Y:S02]  /*15600*/  IMAD R16, R11, R16, R4 ;  /* 0x000000100b107224 */ /* 0x004fe400078e0204 */
[----:B------:R-:W0:Y:S03]  /*15610*/  LDC R4, c[0x0][0x3a0] ;  /* 0x0000e800ff047b82 */ /* 0x000e260000000800 */
[----:B------:R-:W-:Y:S04]  /*15620*/  STL [R1+0xd08], R16 ;  /* 0x000d081001007387 */ /* 0x000fe80000100800 */
[----:B------:R-:W-:Y:S01]  /*15630*/  STL [R1+0x288], R15 ;  /* 0x0002880f01007387 */ /* 0x000fe20000100800 */
[----:B0-----:R-:W-:-:S05]  /*15640*/  VIADD R4, R4, 0xffffffc0 ;  /* 0xffffffc004047836 */ /* 0x001fca0000000000 */
[----:B------:R-:W-:Y:S02]  /*15650*/  ISETP.GE.U32.AND P4, PT, R4, 0x7fffff81, PT ;  /* 0x7fffff810400780c */ /* 0x000fe40003f86070 */
[----:B------:R-:W2:Y:S02]  /*15660*/  LDL R4, [R1+0x194] ;  /* 0x0001940001047983 */ /* 0x000ea40000100800 */
[----:B--2---:R-:W-:-:S04]  /*15670*/  @P0 LOP3.LUT R5, R5, R4, RZ, 0x3c, !PT ;  /* 0x0000000405050212 */ /* 0x004fc800078e3cff */
[----:B------:R-:W-:-:S04]  /*15680*/  @P0 LOP3.LUT R4, R5, R4, RZ, 0x3c, !PT ;  /* 0x0000000405040212 */ /* 0x000fc800078e3cff */
[----:B------:R-:W-:-:S05]  /*15690*/  @P0 LOP3.LUT R5, R5, R4, RZ, 0x3c, !PT ;  /* 0x0000000405050212 */ /* 0x000fca00078e3cff */
[----:B------:R-:W2:Y:S04]  /*156a0*/  @P0 LDG.E.U8 R3, desc[UR22][R4.64] ;  /* 0x0000001604030981 */ /* 0x000ea8000c1e1100 */
[----:B------:R-:W-:Y:S04]  /*156b0*/  STL [R1+0x284], R6 ;  /* 0x0002840601007387 */ /* 0x000fe80000100800 */
[----:B--2---:R0:W-:Y:S04]  /*156c0*/  STL [R1+0x604], R3 ;  /* 0x0006040301007387 */ /* 0x0041e80000100800 */
[----:B0-----:R-:W2:Y:S04]  /*156d0*/  LDL.LU R3, [R1+0x1034] ;  /* 0x0010340001037983 */ /* 0x001ea80000300800 */
[----:B------:R-:W3:Y:S04]  /*156e0*/  LDL R4, [R1+0x1b4] ;  /* 0x0001b40001047983 */ /* 0x000ee80000100800 */
[----:B------:R-:W3:Y:S01]  /*156f0*/  LDL R5, [R1+0x1b8] ;  /* 0x0001b80001057983 */ /* 0x000ee20000100800 */
[----:B------:R-:W-:-:S02]  /*15700*/  PRMT R89, RZ, 0x7610, R89 ;  /* 0x00007610ff597816 */ /* 0x000fc40000000059 */
[----:B---3--:R-:W-:-:S04]  /*15710*/  @P0 LOP3.LUT R5, R5, R4, RZ, 0x3c, !PT ;  /* 0x0000000405050212 */ /* 0x008fc800078e3cff */
[----:B------:R-:W-:-:S04]  /*15720*/  @P0 LOP3.LUT R4, R5, R4, RZ, 0x3c, !PT ;  /* 0x0000000405040212 */ /* 0x000fc800078e3cff */
[----:B------:R-:W-:-:S05]  /*15730*/  @P0 LOP3.LUT R5, R5, R4, RZ, 0x3c, !PT ;  /* 0x0000000405050212 */ /* 0x000fca00078e3cff */
[----:B------:R-:W3:Y:S04]  /*15740*/  @P0 LDG.E.U8 R89, desc[UR22][R4.64] ;  /* 0x0000001604590981 */ /* 0x000ee8000c1e1100 */
[----:B---3--:R0:W-:Y:S04]  /*15750*/  STL [R1+0x258], R89 ;  /* 0x0002585901007387 */ /* 0x0081e80000100800 */
[----:B0-----:R-:W3:Y:S04]  /*15760*/  LDL.LU R89, [R1+0x1030] ;  /* 0x0010300001597983 */ /* 0x001ee80000300800 */
[----:B------:R-:W4:Y:S04]  /*15770*/  LDL R4, [R1+0x1d4] ;  /* 0x0001d40001047983 */ /* 0x000f280000100800 */
[----:B------:R-:W4:Y:S01]  /*15780*/  LDL R5, [R1+0x1d8] ;  /* 0x0001d80001057983 */ /* 0x000f220000100800 */
[----:B--2---:R-:W-:-:S02]  /*15790*/  PRMT R3, RZ, 0x7610, R3 ;  /* 0x00007610ff037816 */ /* 0x004fc40000000003 */
[----:B----4-:R-:W-:-:S04]  /*157a0*/  @P0 LOP3.LUT R5, R5, R4, RZ, 0x3c, !PT ;  /* 0x0000000405050212 */ /* 0x010fc800078e3cff */
[----:B------:R-:W-:-:S04]  /*157b0*/  @P0 LOP3.LUT R4, R5, R4, RZ, 0x3c, !PT ;  /* 0x0000000405040212 */ /* 0x000fc800078e3cff */
[----:B------:R-:W-:-:S05]  /*157c0*/  @P0 LOP3.LUT R5, R5, R4, RZ, 0x3c, !PT ;  /* 0x0000000405050212 */ /* 0x000fca00078e3cff */
[----:B------:R-:W2:Y:S04]  /*157d0*/  @P0 LDG.E.U8 R3, desc[UR22][R4.64] ;  /* 0x0000001604030981 */ /* 0x000ea8000c1e1100 */
[----:B--2---:R0:W-:Y:S04]  /*157e0*/  STL [R1+0x254], R3 ;  /* 0x0002540301007387 */ /* 0x0041e80000100800 */
[----:B0-----:R-:W2:Y:S04]  /*157f0*/  LDL.LU R3, [R1+0x102c] ;  /* 0x00102c0001037983 */ /* 0x001ea80000300800 */
[----:B------:R-:W4:Y:S04]  /*15800*/  LDL R4, [R1+0x1f4] ;  /* 0x0001f40001047983 */ /* 0x000f280000100800 */
[----:B------:R-:W4:Y:S01]  /*15810*/  LDL R5, [R1+0x1f8] ;  /* 0x0001f80001057983 */ /* 0x000f220000100800 */
[----:B---3--:R-:W-:-:S02]  /*15820*/  PRMT R89, RZ, 0x7610, R89 ;  /* 0x00007610ff597816 */ /* 0x008fc40000000059 */
[----:B----4-:R-:W-:-:S04]  /*15830*/  @P0 LOP3.LUT R5, R5, R4, RZ, 0x3c, !PT ;  /* 0x0000000405050212 */ /* 0x010fc800078e3cff */
        /* <DEDUP_REMOVED lines=493> */
[----:B------:R-:W-:-:S02]  /*17710*/  PRMT R16, RZ, 0x7610, R16 ;  /* 0x00007610ff107816 */ /* 0x000fc40000000010 */
[----:B----4-:R-:W-:-:S04]  /*17720*/  @P0 LOP3.LUT R5, R5, R4, RZ, 0x3c, !PT ;  /* 0x0000000405050212 */ /* 0x010fc800078e3cff */
[----:B------:R-:W-:-:S04]  /*17730*/  @P0 LOP3.LUT R4, R5, R4, RZ, 0x3c, !PT ;  /* 0x0000000405040212 */ /* 0x000fc800078e3cff */
[----:B------:R-:W-:-:S05]  /*17740*/  @P0 LOP3.LUT R5, R5, R4, RZ, 0x3c, !PT ;  /* 0x0000000405050212 */ /* 0x000fca00078e3cff */
[----:B------:R0:W4:Y:S04]  /*17750*/  @P0 LDG.E.U8 R16, desc[UR22][R4.64] ;  /* 0x0000001604100981 */ /* 0x000128000c1e1100 */
[----:B------:R-:W0:Y:S04]  /*17760*/  LDL R4, [R1+0x90c] ;  /* 0x00090c0001047983 */ /* 0x000e280000100800 */
[----:B------:R-:W0:Y:S01]  /*17770*/  LDL R5, [R1+0x910] ;  /* 0x0009100001057983 */ /* 0x000e220000100800 */
[----:B--2---:R-:W-:Y:S02]  /*17780*/  PRMT R3, RZ, 0x7610, R3 ;  /* 0x00007610ff037816 */ /* 0x004fe40000000003 */
[----:B0-----:R-:W-:-:S04]  /*17790*/  @P0 LOP3.LUT R5, R5, R4, RZ, 0x3c, !PT ;  /* 0x0000000405050212 */ /* 0x001fc800078e3cff */
[----:B------:R-:W-:-:S04]  /*177a0*/  @P0 LOP3.LUT R4, R5, R4, RZ, 0x3c, !PT ;  /* 0x0000000405040212 */ /* 0x000fc800078e3cff */
[----:B------:R-:W-:-:S05]  /*177b0*/  @P0 LOP3.LUT R5, R5, R4, RZ, 0x3c, !PT ;  /* 0x0000000405050212 */ /* 0x000fca00078e3cff */
[----:B------:R-:W2:Y:S04]  /*177c0*/  @P0 LDG.E.U8 R3, desc[UR22][R4.64] ;  /* 0x0000001604030981 */ /* 0x000ea8000c1e1100 */
[----:B----4-:R0:W-:Y:S04]  /*177d0*/  STL [R1+0x38], R16 ;  /* 0x0000381001007387 */ /* 0x0101e80000100800 */
[----:B0-----:R-:W4:Y:S04]  /*177e0*/  LDL R16, [R1+0x260] ;  /* 0x0002600001107983 */ /* 0x001f280000100800 */
[----:B--2---:R0:W-:Y:S04]  /*177f0*/  STL [R1+0x34], R3 ;  /* 0x0000340301007387 */ /* 0x0041e80000100800 */
[----:B0-----:R-:W2:Y:S04]  /*17800*/  LDL.LU R3, [R1+0xf4c] ;  /* 0x000f4c0001037983 */ /* 0x001ea80000300800 */
[----:B------:R-:W2:Y:S04]  /*17810*/  LDL R4, [R1+0x92c] ;  /* 0x00092c0001047983 */ /* 0x000ea80000100800 */
[----:B------:R-:W2:Y:S01]  /*17820*/  LDL R5, [R1+0x930] ;  /* 0x0009300001057983 */ /* 0x000ea20000100800 */
[----:B---3--:R-:W-:-:S02]  /*17830*/  PRMT R89, RZ, 0x7610, R89 ;  /* 0x00007610ff597816 */ /* 0x008fc40000000059 */
[----:B--2---:R-:W-:-:S04]  /*17840*/  @P0 LOP3.LUT R5, R5, R4, RZ, 0x3c, !PT ;  /* 0x0000000405050212 */ /* 0x004fc800078e3cff */
[----:B------:R-:W-:-:S04]  /*17850*/  @P0 LOP3.LUT R4, R5, R4, RZ, 0x3c, !PT ;  /* 0x0000000405040212 */ /* 0x000fc800078e3cff */
[----:B------:R-:W-:-:S05]  /*17860*/  @P0 LOP3.LUT R5, R5, R4, RZ, 0x3c, !PT ;  /* 0x0000000405050212 */ /* 0x000fca00078e3cff */
[----:B------:R-:W2:Y:S04]  /*17870*/  @P0 LDG.E.U8 R89, desc[UR22][R4.64] ;  /* 0x0000001604590981 */ /* 0x000ea8000c1e1100 */
        /* <DEDUP_REMOVED lines=11> */
[----:B------:R-:W3:Y:S04]  /*17930*/  LDL R4, [R1+0x964] ;  /* 0x0009640001047983 */ /* 0x000ee80000100800 */
[----:B------:R-:W3:Y:S01]  /*17940*/  LDL R5, [R1+0x968] ;  /* 0x0009680001057983 */ /* 0x000ee20000100800 */
[----:B--2---:R-:W-:-:S02]  /*17950*/  PRMT R89, RZ, 0x7610, R89 ;  /* 0x00007610ff597816 */ /* 0x004fc40000000059 */
[----:B---3--:R-:W-:-:S04]  /*17960*/  @P0 LOP3.LUT R5, R5, R4, RZ, 0x3c, !PT ;  /* 0x0000000405050212 */ /* 0x008fc800078e3cff */
        /* <DEDUP_REMOVED lines=56> */
[----:B------:R-:W2:Y:S01]  /*17cf0*/  @P0 LDG.E.U8 R89, desc[UR22][R4.64] ;  /* 0x0000001604590981 */ /* 0x000ea2000c1e1100 */
[----:B------:R-:W-:-:S03]  /*17d00*/  PRMT R3, RZ, 0x7610, R3 ;  /* 0x00007610ff037816 */ /* 0x000fc60000000003 */
[----:B--2---:R0:W-:Y:S04]  /*17d10*/  STL [R1+0xc], R89 ;  /* 0x00000c5901007387 */ /* 0x0041e80000100800 */
[----:B0-----:R-:W2:Y:S04]  /*17d20*/  LDL.LU R89, [R1+0xf28] ;  /* 0x000f280001597983 */ /* 0x001ea80000300800 */
[----:B------:R-:W3:Y:S01]  /*17d30*/  LDL R5, [R1+0x25c] ;  /* 0x00025c0001057983 */ /* 0x000ee20000100800 */
[----:B----4-:R-:W-:-:S03]  /*17d40*/  @P0 IMAD.MOV.U32 R4, RZ, RZ, R16 ;  /* 0x000000ffff040224 */ /* 0x010fc600078e0010 */
[----:B------:R-:W4:Y:S01]  /*17d50*/  LDL R16, [R1+0x33c] ;  /* 0x00033c0001107983 */ /* 0x000f220000100800 */
[----:B--2---:R-:W-:-:S03]  /*17d60*/  PRMT R89, RZ, 0x7610, R89 ;  /* 0x00007610ff597816 */ /* 0x004fc60000000059 */
[----:B---3--:R0:W2:Y:S02]  /*17d70*/  @P0 LDG.E.U8 R3, desc[UR22][R4.64] ;  /* 0x0000001604030981 */ /* 0x0080a4000c1e1100 */
[----:B0-----:R-:W-:Y:S02]  /*17d80*/  @P0 IMAD.MOV.U32 R4, RZ, RZ, R86 ;  /* 0x000000ffff040224 */ /* 0x001fe400078e0056 */
[----:B------:R-:W-:-:S05]  /*17d90*/  @P0 IMAD.MOV.U32 R5, RZ, RZ, R87 ;  /* 0x000000ffff050224 */ /* 0x000fca00078e0057 */
[----:B------:R-:W3:Y:S04]  /*17da0*/  @P0 LDG.E.U8 R89, desc[UR22][R4.64] ;  /* 0x0000001604590981 */ /* 0x000ee8000c1e1100 */
[----:B--2---:R0:W-:Y:S04]  /*17db0*/  STL [R1+0xdc0], R3 ;  /* 0x000dc00301007387 */ /* 0x0041e80000100800 */
[----:B0-----:R-:W2:Y:S04]  /*17dc0*/  LDL R3, [R1+0x300] ;  /* 0x0003000001037983 */ /* 0x001ea80000100800 */
[----:B------:R-:W2:Y:S04]  /*17dd0*/  LDL.LU R87, [R1+0xf24] ;  /* 0x000f240001577983 */ /* 0x000ea80000300800 */
[----:B------:R-:W2:Y:S04]  /*17de0*/  LDL.LU R86, [R1+0xf20] ;  /* 0x000f200001567983 */ /* 0x000ea80000300800 */
[----:B---3--:R0:W-:Y:S04]  /*17df0*/  STL [R1], R89 ;  /* 0x0000005901007387 */ /* 0x0081e80000100800 */
[----:B0-----:R-:W3:Y:S04]  /*17e00*/  LDL.LU R89, [R1+0xf1c] ;  /* 0x000f1c0001597983 */ /* 0x001ee80000300800 */
[----:B------:R-:W2:Y:S04]  /*17e10*/  LDL R4, [R1+0x29c] ;  /* 0x00029c0001047983 */ /* 0x000ea80000100800 */
[----:B------:R-:W2:Y:S01]  /*17e20*/  LDL R5, [R1+0x2a0] ;  /* 0x0002a00001057983 */ /* 0x000ea20000100800 */
[----:B------:R-:W-:-:S02]  /*17e30*/  PRMT R90, RZ, 0x7610, R90 ;  /* 0x00007610ff5a7816 */ /* 0x000fc4000000005a */
[----:B--2---:R-:W-:-:S04]  /*17e40*/  @P0 LOP3.LUT R5, R5, R4, RZ, 0x3c, !PT ;  /* 0x0000000405050212 */ /* 0x004fc800078e3cff */
[----:B------:R-:W-:-:S04]  /*17e50*/  @P0 LOP3.LUT R4, R5, R4, RZ, 0x3c, !PT ;  /* 0x0000000405040212 */ /* 0x000fc800078e3cff */
[----:B------:R-:W-:-:S05]  /*17e60*/  @P0 LOP3.LUT R5, R5, R4, RZ, 0x3c, !PT ;  /* 0x0000000405050212 */ /* 0x000fca00078e3cff */
[----:B------:R0:W2:Y:S04]  /*17e70*/  @P0 LDG.E.U8 R90, desc[UR22][R4.64] ;  /* 0x00000016045a0981 */ /* 0x0000a8000c1e1100 */
[----:B------:R-:W2:Y:S01]  /*17e80*/  LDL R5, [R1+0x2bc] ;  /* 0x0002bc0001057983 */ /* 0x000ea20000100800 */
[----:B---3--:R-:W-:Y:S01]  /*17e90*/  PRMT R89, RZ, 0x7610, R89 ;  /* 0x00007610ff597816 */ /* 0x008fe20000000059 */
[----:B0-----:R-:W-:Y:S01]  /*17ea0*/  @P0 IMAD.MOV.U32 R4, RZ, RZ, R85 ;  /* 0x000000ffff040224 */ /* 0x001fe200078e0055 */
[----:B------:R-:W-:-:S04]  /*17eb0*/  PRMT R87, RZ, 0x7610, R87 ;  /* 0x00007610ff577816 */ /* 0x000fc80000000057 */
[----:B--2---:R0:W2:Y:S02]  /*17ec0*/  @P0 LDG.E.U8 R89, desc[UR22][R4.64] ;  /* 0x0000001604590981 */ /* 0x0040a4000c1e1100 */
[----:B0-----:R-:W-:Y:S02]  /*17ed0*/  @P0 IMAD.MOV.U32 R4, RZ, RZ, R82 ;  /* 0x000000ffff040224 */ /* 0x001fe400078e0052 */
[----:B------:R-:W-:-:S05]  /*17ee0*/  @P0 IMAD.MOV.U32 R5, RZ, RZ, R83 ;  /* 0x000000ffff050224 */ /* 0x000fca00078e0053 */
[----:B------:R-:W3:Y:S04]  /*17ef0*/  @P0 LDG.E.U8 R87, desc[UR22][R4.64] ;  /* 0x0000001604570981 */ /* 0x000ee8000c1e1100 */
[----:B------:R-:W-:Y:S04]  /*17f00*/  STL [R1+0xdc4], R90 ;  /* 0x000dc45a01007387 */ /* 0x000fe80000100800 */
[----:B------:R-:W3:Y:S04]  /*17f10*/  LDL.LU R85, [R1+0xf18] ;  /* 0x000f180001557983 */ /* 0x000ee80000300800 */
[----:B--2---:R0:W-:Y:S04]  /*17f20*/  STL [R1+0xdc8], R89 ;  /* 0x000dc85901007387 */ /* 0x0041e80000100800 */
[----:B0-----:R-:W2:Y:S04]  /*17f30*/  LDL R89, [R1+0x35c] ;  /* 0x00035c0001597983 */ /* 0x001ea80000100800 */
[----:B------:R-:W2:Y:S04]  /*17f40*/  LDL.LU R83, [R1+0xf14] ;  /* 0x000f140001537983 */ /* 0x000ea80000300800 */
[----:B------:R-:W4:Y:S04]  /*17f50*/  LDL.LU R82, [R1+0xf10] ;  /* 0x000f100001527983 */ /* 0x000f280000300800 */
[----:B------:R-:W4:Y:S04]  /*17f60*/  LDL R90, [R1+0x3c0] ;  /* 0x0003c000015a7983 */ /* 0x000f280000100800 */
[----:B------:R-:W4:Y:S04]  /*17f70*/  LDL R5, [R1+0x2fc] ;  /* 0x0002fc0001057983 */ /* 0x000f280000100800 */
[----:B---3--:R0:W-:Y:S04]  /*17f80*/  STL [R1+0xdcc], R87 ;  /* 0x000dcc5701007387 */ /* 0x0081e80000100800 */
[----:B0-----:R-:W3:Y:S01]  /*17f90*/  LDL R87, [R1+0x31c] ;  /* 0x00031c0001577983 */ /* 0x001ee20000100800 */
[----:B------:R-:W-:Y:S01]  /*17fa0*/  PRMT R86, RZ, 0x7610, R86 ;  /* 0x00007610ff567816 */ /* 0x000fe20000000056 */
[----:B------:R-:W-:Y:S01]  /*17fb0*/  @P0 IMAD.MOV.U32 R4, RZ, RZ, R3 ;  /* 0x000000ffff040224 */ /* 0x000fe200078e0003 */
[----:B------:R-:W-:Y:S01]  /*17fc0*/  PRMT R85, RZ, 0x7610, R85 ;  /* 0x00007610ff557816 */ /* 0x000fe20000000055 */
[----:B------:R-:W3:Y:S01]  /*17fd0*/  LDL R3, [R1+0x3dc] ;  /* 0x0003dc0001037983 */ /* 0x000ee20000100800 */
[----:B--2---:R-:W-:-:S03]  /*17fe0*/  PRMT R83, RZ, 0x7610, R83 ;  /* 0x00007610ff537816 */ /* 0x004fc60000000053 */
[----:B----4-:R0:W2:Y:S02]  /*17ff0*/  @P0 LDG.E.U8 R86, desc[UR22][R4.64] ;  /* 0x0000001604560981 */ /* 0x0100a4000c1e1100 */
[----:B0-----:R-:W-:Y:S02]  /*18000*/  @P0 IMAD.MOV.U32 R4, RZ, RZ, R81 ;  /* 0x000000ffff040224 */ /* 0x001fe400078e0051 */
[----:B---3--:R-:W-:-:S05]  /*18010*/  @P0 IMAD.MOV.U32 R5, RZ, RZ, R87 ;  /* 0x000000ffff050224 */ /* 0x008fca00078e0057 */
[----:B------:R0:W3:Y:S02]  /*18020*/  @P0 LDG.E.U8 R85, desc[UR22][R4.64] ;  /* 0x0000001604550981 */ /* 0x0000e4000c1e1100 */
[----:B0-----:R-:W-:Y:S02]  /*18030*/  @P0 IMAD.MOV.U32 R4, RZ, RZ, R80 ;  /* 0x000000ffff040224 */ /* 0x001fe400078e0050 */
[----:B------:R-:W-:-:S05]  /*18040*/  @P0 IMAD.MOV.U32 R5, RZ, RZ, R16 ;  /* 0x000000ffff050224 */ /* 0x000fca00078e0010 */
[----:B------:R0:W4:Y:S01]  /*18050*/  @P0 LDG.E.U8 R83, desc[UR22][R4.64] ;  /* 0x0000001604530981 */ /* 0x000122000c1e1100 */
[----:B------:R-:W-:Y:S01]  /*18060*/  PRMT R82, RZ, 0x7610, R82 ;  /* 0x00007610ff527816 */ /* 0x000fe20000000052 */
[----:B0-----:R-:W-:Y:S02]  /*18070*/  @P0 IMAD.MOV.U32 R4, RZ, RZ, R79 ;  /* 0x000000ffff040224 */ /* 0x001fe400078e004f */
[----:B------:R-:W-:-:S05]  /*18080*/  @P0 IMAD.MOV.U32 R5, RZ, RZ, R89 ;  /* 0x000000ffff050224 */ /* 0x000fca00078e0059 */
[----:B------:R0:W4:Y:S04]  /*18090*/  @P0 LDG.E.U8 R82, desc[UR22][R4.64] ;  /* 0x0000001604520981 */ /* 0x000128000c1e1100 */
[----:B--2---:R-:W-:Y:S04]  /*180a0*/  STL [R1+0xdd0], R86 ;  /* 0x000dd05601007387 */ /* 0x004fe80000100800 */
[----:B------:R-:W2:Y:S04]  /*180b0*/  LDL.LU R81, [R1+0xf0c] ;  /* 0x000f0c0001517983 */ /* 0x000ea80000300800 */
[----:B---3--:R1:W-:Y:S04]  /*180c0*/  STL [R1+0xdd4], R85 ;  /* 0x000dd45501007387 */ /* 0x0083e80000100800 */
[----:B-1----:R-:W3:Y:S04]  /*180d0*/  LDL R85, [R1+0x3bc] ;  /* 0x0003bc0001557983 */ /* 0x002ee80000100800 */
[----:B------:R-:W3:Y:S04]  /*180e0*/  LDL.LU R80, [R1+0xf08] ;  /* 0x000f080001507983 */ /* 0x000ee80000300800 */
[----:B------:R-:W3:Y:S04]  /*180f0*/  LDL R86, [R1+0x400] ;  /* 0x0004000001567983 */ /* 0x000ee80000100800 */
[----:B------:R-:W3:Y:S04]  /*18100*/  LDL R87, [R1+0x41c] ;  /* 0x00041c0001577983 */ /* 0x000ee80000100800 */
[----:B------:R-:W3:Y:S04]  /*18110*/  LDL R16, [R1+0x420] ;  /* 0x0004200001107983 */ /* 0x000ee80000100800 */
[----:B----4-:R1:W-:Y:S04]  /*18120*/  STL [R1+0xdd8], R83 ;  /* 0x000dd85301007387 */ /* 0x0103e80000100800 */
[----:B-1----:R-:W4:Y:S04]  /*18130*/  LDL R83, [R1+0x3a0] ;  /* 0x0003a00001537983 */ /* 0x002f280000100800 */
[----:B------:R-:W3:Y:S04]  /*18140*/  LDL.LU R79, [R1+0xf04] ;  /* 0x000f0400014f7983 */ /* 0x000ee80000300800 */
[----:B------:R-:W3:Y:S01]  /*18150*/  LDL R5, [R1+0x37c] ;  /* 0x00037c0001057983 */ /* 0x000ee20000100800 */
[----:B0-----:R-:W-:-:S03]  /*18160*/  @P0 IMAD.MOV.U32 R4, RZ, RZ, R76 ;  /* 0x000000ffff040224 */ /* 0x001fc600078e004c */
[----:B------:R-:W4:Y:S04]  /*18170*/  LDL R89, [R1+0x43c] ;  /* 0x00043c0001597983 */ /* 0x000f280000100800 */
[----:B------:R0:W-:Y:S04]  /*18180*/  STL [R1+0xddc], R82 ;  /* 0x000ddc5201007387 */ /* 0x0001e80000100800 */
[----:B0-----:R-:W4:Y:S04]  /*18190*/  LDL R82, [R1+0x3fc] ;  /* 0x0003fc0001527983 */ /* 0x001f280000100800 */
[----:B------:R-:W4:Y:S01]  /*181a0*/  LDL.LU R76, [R1+0xf00] ;  /* 0x000f0000014c7983 */ /* 0x000f220000300800 */
[----:B--2---:R-:W-:-:S06]  /*181b0*/  PRMT R81, RZ, 0x7610, R81 ;  /* 0x00007610ff517816 */ /* 0x004fcc0000000051 */
[----:B---3--:R4:W2:Y:S04]  /*181c0*/  @P0 LDG.E.U8 R81, desc[UR22][R4.64] ;  /* 0x0000001604510981 */ /* 0x0088a8000c1e1100 */
[----:B------:R-:W3:Y:S01]  /*181d0*/  LDL R5, [R1+0x39c] ;  /* 0x00039c0001057983 */ /* 0x000ee20000100800 */
[----:B------:R-:W-:Y:S01]  /*181e0*/  PRMT R80, RZ, 0x7610, R80 ;  /* 0x00007610ff507816 */ /* 0x000fe20000000050 */
[----:B----4-:R-:W-:Y:S01]  /*181f0*/  @P0 IMAD.MOV.U32 R4, RZ, RZ, R83 ;  /* 0x000000ffff040224 */ /* 0x010fe200078e0053 */
[----:B------:R-:W-:Y:S02]  /*18200*/  PRMT R79, RZ, 0x7610, R79 ;  /* 0x00007610ff4f7816 */ /* 0x000fe4000000004f */
[----:B------:R-:W-:Y:S02]  /*18210*/  PRMT R77, RZ, 0x7610, R77 ;  /* 0x00007610ff4d7816 */ /* 0x000fe4000000004d */
[----:B------:R-:W-:-:S02]  /*18220*/  PRMT R76, RZ, 0x7610, R76 ;  /* 0x00007610ff4c7816 */ /* 0x000fc4000000004c */
[----:B------:R-:W-:Y:S02]  /*18230*/  PRMT R75, RZ, 0x7610, R75 ;  /* 0x00007610ff4b7816 */ /* 0x000fe4000000004b */
[----:B------:R-:W-:Y:S01]  /*18240*/  PRMT R73, RZ, 0x7610, R73 ;  /* 0x00007610ff497816 */ /* 0x000fe20000000049 */
[----:B---3--:R0:W3:Y:S02]  /*18250*/  @P0 LDG.E.U8 R80, desc[UR22][R4.64] ;  /* 0x0000001604500981 */ /* 0x0080e4000c1e1100 */
[----:B0-----:R-:W-:Y:S02]  /*18260*/  @P0 IMAD.MOV.U32 R4, RZ, RZ, R90 ;  /* 0x000000ffff040224 */ /* 0x001fe400078e005a */
[----:B------:R-:W-:-:S05]  /*18270*/  @P0 IMAD.MOV.U32 R5, RZ, RZ, R85 ;  /* 0x000000ffff050224 */ /* 0x000fca00078e0055 */
[----:B------:R0:W4:Y:S02]  /*18280*/  @P0 LDG.E.U8 R79, desc[UR22][R4.64] ;  /* 0x00000016044f0981 */ /* 0x000124000c1e1100 */
        /* <DEDUP_REMOVED lines=11> */
[----:B------:R0:W4:Y:S04]  /*18340*/  @P0 LDG.E.U8 R73, desc[UR22][R4.64] ;  /* 0x0000001604490981 */ /* 0x000128000c1e1100 */
[----:B--2---:R-:W-:Y:S01]  /*18350*/  STL [R1+0xde0], R81 ;  /* 0x000de05101007387 */ /* 0x004fe20000100800 */
[----:B0-----:R-:W-:-:S03]  /*18360*/  @P0 IMAD.MOV.U32 R5, RZ, RZ, R67 ;  /* 0x000000ffff050224 */ /* 0x001fc600078e0043 */
[----:B---3--:R-:W-:Y:S04]  /*18370*/  STL [R1+0xde4], R80 ;  /* 0x000de45001007387 */ /* 0x008fe80000100800 */
[----:B------:R-:W2:Y:S04]  /*18380*/  LDL R90, [R1+0x47c] ;  /* 0x00047c00015a7983 */ /* 0x000ea80000100800 */
[----:B----4-:R-:W-:Y:S04]  /*18390*/  STL [R1+0xde8], R79 ;  /* 0x000de84f01007387 */ /* 0x010fe80000100800 */
[----:B------:R-:W3:Y:S04]  /*183a0*/  LDL.LU R72, [R1+0xefc] ;  /* 0x000efc0001487983 */ /* 0x000ee80000300800 */
[----:B------:R-:W4:Y:S04]  /*183b0*/  LDL R83, [R1+0x49c] ;  /* 0x00049c0001537983 */ /* 0x000f280000100800 */
[----:B------:R-:W2:Y:S04]  /*183c0*/  LDL R85, [R1+0x4bc] ;  /* 0x0004bc0001557983 */ /* 0x000ea80000100800 */
[----:B------:R-:W2:Y:S04]  /*183d0*/  LDL R3, [R1+0x4c0] ;  /* 0x0004c00001037983 */ /* 0x000ea80000100800 */
[----:B------:R-:W-:Y:S04]  /*183e0*/  STL [R1+0xdec], R77 ;  /* 0x000dec4d01007387 */ /* 0x000fe80000100800 */
[----:B------:R-:W-:Y:S04]  /*183f0*/  STL [R1+0xdf0], R76 ;  /* 0x000df04c01007387 */ /* 0x000fe80000100800 */
[----:B------:R-:W4:Y:S04]  /*18400*/  LDL R16, [R1+0x4fc] ;  /* 0x0004fc0001107983 */ /* 0x000f280000100800 */
[----:B------:R-:W-:Y:S04]  /*18410*/  STL [R1+0xdf4], R75 ;  /* 0x000df44b01007387 */ /* 0x000fe80000100800 */
[----:B------:R-:W4:Y:S04]  /*18420*/  LDL.LU R70, [R1+0xef8] ;  /* 0x000ef80001467983 */ /* 0x000f280000300800 */
[----:B------:R-:W4:Y:S04]  /*18430*/  LDL R86, [R1+0x51c] ;  /* 0x00051c0001567983 */ /* 0x000f280000100800 */
[----:B------:R-:W4:Y:S04]  /*18440*/  LDL R87, [R1+0x520] ;  /* 0x0005200001577983 */ /* 0x000f280000100800 */
[----:B------:R-:W-:Y:S04]  /*18450*/  STL [R1+0xdf8], R73 ;  /* 0x000df84901007387 */ /* 0x000fe80000100800 */
[----:B------:R-:W4:Y:S01]  /*18460*/  LDL.LU R67, [R1+0xef4] ;  /* 0x000ef40001437983 */ /* 0x000f220000300800 */
[----:B------:R-:W-:Y:S01]  /*18470*/  @P0 IMAD.MOV.U32 R4, RZ, RZ, R65 ;  /* 0x000000ffff040224 */ /* 0x000fe200078e0041 */
[----:B------:R-:W-:-:S02]  /*18480*/  PRMT R71, RZ, 0x7610, R71 ;  /* 0x00007610ff477816 */ /* 0x000fc40000000047 */
[----:B------:R-:W4:Y:S04]  /*18490*/  LDL.LU R65, [R1+0xef0] ;  /* 0x000ef00001417983 */ /* 0x000f280000300800 */
[----:B------:R-:W4:Y:S01]  /*184a0*/  LDL R89, [R1+0x53c] ;  /* 0x00053c0001597983 */ /* 0x000f220000100800 */
[----:B---3--:R-:W-:-:S06]  /*184b0*/  PRMT R72, RZ, 0x7610, R72 ;  /* 0x00007610ff487816 */ /* 0x008fcc0000000048 */
[----:B------:R0:W3:Y:S02]  /*184c0*/  @P0 LDG.E.U8 R72, desc[UR22][R4.64] ;  /* 0x0000001604480981 */ /* 0x0000e4000c1e1100 */
[----:B0-----:R-:W-:Y:S02]  /*184d0*/  @P0 IMAD.MOV.U32 R4, RZ, RZ, R64 ;  /* 0x000000ffff040224 */ /* 0x001fe400078e0040 */
[----:B--2---:R-:W-:-:S05]  /*184e0*/  @P0 IMAD.MOV.U32 R5, RZ, RZ, R90 ;  /* 0x000000ffff050224 */ /* 0x004fca00078e005a */
[----:B------:R0:W2:Y:S02]  /*184f0*/  @P0 LDG.E.U8 R71, desc[UR22][R4.64] ;  /* 0x0000001604470981 */ /* 0x0000a4000c1e1100 */
[----:B0-----:R-:W-:Y:S02]  /*18500*/  @P0 IMAD.MOV.U32 R4, RZ, RZ, R63 ;  /* 0x000000ffff040224 */ /* 0x001fe400078e003f */
[----:B----4-:R-:W-:Y:S01]  /*18510*/  @P0 IMAD.MOV.U32 R5, RZ, RZ, R83 ;  /* 0x000000ffff050224 */ /* 0x010fe200078e0053 */
[----:B------:R-:W-:-:S06]  /*18520*/  PRMT R70, RZ, 0x7610, R70 ;  /* 0x00007610ff467816 */ /* 0x000fcc0000000046 */
[----:B------:R0:W4:Y:S02]  /*18530*/  @P0 LDG.E.U8 R70, desc[UR22][R4.64] ;  /* 0x0000001604460981 */ /* 0x000124000c1e1100 */
[----:B0-----:R-:W-:Y:S01]  /*18540*/  @P0 IMAD.MOV.U32 R4, RZ, RZ, R3 ;  /* 0x000000ffff040224 */ /* 0x001fe200078e0003 */
[----:B------:R-:W-:Y:S01]  /*18550*/  PRMT R67, RZ, 0x7610, R67 ;  /* 0x00007610ff437816 */ /* 0x000fe20000000043 */
[----:B------:R-:W-:-:S05]  /*18560*/  @P0 IMAD.MOV.U32 R5, RZ, RZ, R85 ;  /* 0x000000ffff050224 */ /* 0x000fca00078e0055 */
[----:B------:R0:W4:Y:S02]  /*18570*/  @P0 LDG.E.U8 R67, desc[UR22][R4.64] ;  /* 0x0000001604430981 */ /* 0x000124000c1e1100 */
[----:B0-----:R-:W-:Y:S02]  /*18580*/  @P0 IMAD.MOV.U32 R5, RZ, RZ, R62 ;  /* 0x000000ffff050224 */ /* 0x001fe400078e003e */
[----:B------:R-:W-:Y:S01]  /*18590*/  @P0 IMAD.MOV.U32 R4, RZ, RZ, R53 ;  /* 0x000000ffff040224 */ /* 0x000fe200078e0035 */
[----:B---3--:R0:W-:Y:S04]  /*185a0*/  STL [R1+0xdfc], R72 ;  /* 0x000dfc4801007387 */ /* 0x0081e80000100800 */
[----:B------:R-:W3:Y:S04]  /*185b0*/  LDL.LU R64, [R1+0xeec] ;  /* 0x000eec0001407983 */ /* 0x000ee80000300800 */
[----:B------:R-:W3:Y:S04]  /*185c0*/  LDL R90, [R1+0x55c] ;  /* 0x00055c00015a7983 */ /* 0x000ee80000100800 */
[----:B--2---:R-:W-:Y:S04]  /*185d0*/  STL [R1+0xe00], R71 ;  /* 0x000e004701007387 */ /* 0x004fe80000100800 */
[----:B------:R-:W2:Y:S04]  /*185e0*/  LDL.LU R63, [R1+0xee8] ;  /* 0x000ee800013f7983 */ /* 0x000ea80000300800 */
[----:B----4-:R-:W-:Y:S04]  /*185f0*/  STL [R1+0xe04], R70 ;  /* 0x000e044601007387 */ /* 0x010fe80000100800 */
[----:B------:R-:W-:Y:S04]  /*18600*/  STL [R1+0xe08], R67 ;  /* 0x000e084301007387 */ /* 0x000fe80000100800 */
[----:B------:R-:W4:Y:S04]  /*18610*/  LDL.LU R62, [R1+0xee4] ;  /* 0x000ee400013e7983 */ /* 0x000f280000300800 */
[----:B------:R-:W4:Y:S01]  /*18620*/  LDL.LU R53, [R1+0xee0] ;  /* 0x000ee00001357983 */ /* 0x000f220000300800 */
[----:B------:R-:W-:-:S03]  /*18630*/  PRMT R65, RZ, 0x7610, R65 ;  /* 0x00007610ff417816 */ /* 0x000fc60000000041 */
[----:B------:R-:W4:Y:S04]  /*18640*/  LDL R3, [R1+0x59c] ;  /* 0x00059c0001037983 */ /* 0x000f280000100800 */
[----:B------:R1:W4:Y:S02]  /*18650*/  @P0 LDG.E.U8 R65, desc[UR22][R4.64] ;  /* 0x0000001604410981 */ /* 0x000324000c1e1100 */
[----:B-1----:R-:W-:Y:S02]  /*18660*/  @P0 IMAD.MOV.U32 R4, RZ, RZ, R52 ;  /* 0x000000ffff040224 */ /* 0x002fe400078e0034 */
[----:B------:R-:W-:Y:S01]  /*18670*/  @P0 IMAD.MOV.U32 R5, RZ, RZ, R16 ;  /* 0x000000ffff050224 */ /* 0x000fe200078e0010 */
[----:B---3--:R-:W-:-:S06]  /*18680*/  PRMT R64, RZ, 0x7610, R64 ;  /* 0x00007610ff407816 */ /* 0x008fcc0000000040 */
[----:B------:R1:W3:Y:S02]  /*18690*/  @P0 LDG.E.U8 R64, desc[UR22][R4.64] ;  /* 0x0000001604400981 */ /* 0x0002e4000c1e1100 */
[----:B-1----:R-:W-:Y:S01]  /*186a0*/  @P0 IMAD.MOV.U32 R4, RZ, RZ, R87 ;  /* 0x000000ffff040224 */ /* 0x002fe200078e0057 */
[----:B--2---:R-:W-:Y:S01]  /*186b0*/  PRMT R63, RZ, 0x7610, R63 ;  /* 0x00007610ff3f7816 */ /* 0x004fe2000000003f */
[----:B------:R-:W-:-:S05]  /*186c0*/  @P0 IMAD.MOV.U32 R5, RZ, RZ, R86 ;  /* 0x000000ffff050224 */ /* 0x000fca00078e0056 */
[----:B------:R1:W2:Y:S02]  /*186d0*/  @P0 LDG.E.U8 R63, desc[UR22][R4.64] ;  /* 0x00000016043f0981 */ /* 0x0002a4000c1e1100 */
[----:B-1----:R-:W-:Y:S02]  /*186e0*/  @P0 IMAD.MOV.U32 R4, RZ, RZ, R51 ;  /* 0x000000ffff040224 */ /* 0x002fe400078e0033 */
[----:B------:R-:W-:Y:S01]  /*186f0*/  @P0 IMAD.MOV.U32 R5, RZ, RZ, R89 ;  /* 0x000000ffff050224 */ /* 0x000fe200078e0059 */
[----:B----4-:R-:W-:-:S06]  /*18700*/  PRMT R62, RZ, 0x7610, R62 ;  /* 0x00007610ff3e7816 */ /* 0x010fcc000000003e */
[----:B------:R1:W4:Y:S01]  /*18710*/  @P0 LDG.E.U8 R62, desc[UR22][R4.64] ;  /* 0x00000016043e0981 */ /* 0x000322000c1e1100 */
[----:B------:R-:W-:Y:S01]  /*18720*/  PRMT R53, RZ, 0x7610, R53 ;  /* 0x00007610ff357816 */ /* 0x000fe20000000035 */
[----:B-1----:R-:W-:Y:S02]  /*18730*/  @P0 IMAD.MOV.U32 R4, RZ, RZ, R50 ;  /* 0x000000ffff040224 */ /* 0x002fe400078e0032 */
[----:B------:R-:W-:-:S05]  /*18740*/  @P0 IMAD.MOV.U32 R5, RZ, RZ, R90 ;  /* 0x000000ffff050224 */ /* 0x000fca00078e005a */
[----:B------:R1:W4:Y:S04]  /*18750*/  @P0 LDG.E.U8 R53, desc[UR22][R4.64] ;  /* 0x0000001604350981 */ /* 0x000328000c1e1100 */
[----:B------:R-:W-:Y:S04]  /*18760*/  STL [R1+0xe0c], R65 ;  /* 0x000e0c4101007387 */ /* 0x000fe80000100800 */
[----:B------:R-:W4:Y:S04]  /*18770*/  LDL.LU R52, [R1+0xedc] ;  /* 0x000edc0001347983 */ /* 0x000f280000300800 */
[----:B------:R-:W4:Y:S04]  /*18780*/  LDL R82, [R1+0x5bc] ;  /* 0x0005bc0001527983 */ /* 0x000f280000100800 */
[----:B------:R-:W4:Y:S01]  /*18790*/  LDL R16, [R1+0x5c0] ;  /* 0x0005c00001107983 */ /* 0x000f220000100800 */
[----:B-1----:R-:W-:-:S03]  /*187a0*/  @P0 IMAD.MOV.U32 R5, RZ, RZ, R49 ;  /* 0x000000ffff050224 */ /* 0x002fc600078e0031 */
[----:B---3--:R-:W-:Y:S04]  /*187b0*/  STL [R1+0xe10], R64 ;  /* 0x000e104001007387 */ /* 0x008fe80000100800 */
[----:B--2---:R-:W-:Y:S04]  /*187c0*/  STL [R1+0xe14], R63 ;  /* 0x000e143f01007387 */ /* 0x004fe80000100800 */
[----:B------:R-:W2:Y:S04]  /*187d0*/  LDL.LU R51, [R1+0xed8] ;  /* 0x000ed80001337983 */ /* 0x000ea80000300800 */
[----:B------:R-:W3:Y:S04]  /*187e0*/  LDL R83, [R1+0x61c] ;  /* 0x00061c0001537983 */ /* 0x000ee80000100800 */
[----:B------:R-:W3:Y:S04]  /*187f0*/  LDL R85, [R1+0x620] ;  /* 0x0006200001557983 */ /* 0x000ee80000100800 */
[----:B----4-:R-:W-:Y:S04]  /*18800*/  STL [R1+0xe18], R62 ;  /* 0x000e183e01007387 */ /* 0x010fe80000100800 */
[----:B------:R-:W4:Y:S04]  /*18810*/  LDL.LU R50, [R1+0xed4] ;  /* 0x000ed40001327983 */ /* 0x000f280000300800 */
[----:B------:R-:W3:Y:S04]  /*18820*/  LDL R86, [R1+0x63c] ;  /* 0x00063c0001567983 */ /* 0x000ee80000100800 */
[----:B------:R-:W3:Y:S04]  /*18830*/  LDL R87, [R1+0x65c] ;  /* 0x00065c0001577983 */ /* 0x000ee80000100800 */
[----:B------:R-:W3:Y:S04]  /*18840*/  LDL R89, [R1+0x660] ;  /* 0x0006600001597983 */ /* 0x000ee80000100800 */
[----:B------:R-:W-:Y:S04]  /*18850*/  STL [R1+0xe1c], R53 ;  /* 0x000e1c3501007387 */ /* 0x000fe80000100800 */
[----:B------:R-:W3:Y:S01]  /*18860*/  LDL.LU R49, [R1+0xed0] ;  /* 0x000ed00001317983 */ /* 0x000ee20000300800 */
[----:B------:R-:W-:Y:S01]  /*18870*/  PRMT R52, RZ, 0x7610, R52 ;  /* 0x00007610ff347816 */ /* 0x000fe20000000034 */
[----:B------:R-:W-:-:S02]  /*18880*/  @P0 IMAD.MOV.U32 R4, RZ, RZ, R48 ;  /* 0x000000ffff040224 */ /* 0x000fc400078e0030 */
[----:B------:R-:W3:Y:S04]  /*18890*/  LDL.LU R48, [R1+0xecc] ;  /* 0x000ecc0001307983 */ /* 0x000ee80000300800 */
[----:B------:R1:W3:Y:S04]  /*188a0*/  @P0 LDG.E.U8 R52, desc[UR22][R4.64] ;  /* 0x0000001604340981 */ /* 0x0002e8000c1e1100 */
[----:B------:R-:W3:Y:S01]  /*188b0*/  LDL R90, [R1+0x67c] ;  /* 0x00067c00015a7983 */ /* 0x000ee20000100800 */
[----:B-1----:R-:W-:Y:S02]  /*188c0*/  @P0 IMAD.MOV.U32 R4, RZ, RZ, R47 ;  /* 0x000000ffff040224 */ /* 0x002fe400078e002f */
[----:B------:R-:W-:Y:S01]  /*188d0*/  @P0 IMAD.MOV.U32 R5, RZ, RZ, R3 ;  /* 0x000000ffff050224 */ /* 0x000fe200078e0003 */
[----:B--2---:R-:W-:-:S06]  /*188e0*/  PRMT R51, RZ, 0x7610, R51 ;  /* 0x00007610ff337816 */ /* 0x004fcc0000000033 */
[----:B------:R1:W2:Y:S02]  /*188f0*/  @P0 LDG.E.U8 R51, desc[UR22][R4.64] ;  /* 0x0000001604330981 */ /* 0x0002a4000c1e1100 */
[----:B-1----:R-:W-:Y:S02]  /*18900*/  @P0 IMAD.MOV.U32 R4, RZ, RZ, R16 ;  /* 0x000000ffff040224 */ /* 0x002fe400078e0010 */
[----:B------:R-:W-:Y:S01]  /*18910*/  @P0 IMAD.MOV.U32 R5, RZ, RZ, R82 ;  /* 0x000000ffff050224 */ /* 0x000fe200078e0052 */
[----:B----4-:R-:W-:-:S06]  /*18920*/  PRMT R50, RZ, 0x7610, R50 ;  /* 0x00007610ff327816 */ /* 0x010fcc0000000032 */
[----:B------:R1:W4:Y:S02]  /*18930*/  @P0 LDG.E.U8 R50, desc[UR22][R4.64] ;  /* 0x0000001604320981 */ /* 0x000324000c1e1100 */
[----:B-1----:R-:W-:Y:S02]  /*18940*/  @P0 IMAD.MOV.U32 R4, RZ, RZ, R45 ;  /* 0x000000ffff040224 */ /* 0x002fe400078e002d */
[----:B------:R-:W-:Y:S01]  /*18950*/  @P0 IMAD.MOV.U32 R5, RZ, RZ, R46 ;  /* 0x000000ffff050224 */ /* 0x000fe200078e002e */
[----:B---3--:R-:W-:-:S06]  /*18960*/  PRMT R49, RZ, 0x7610, R49 ;  /* 0x00007610ff317816 */ /* 0x008fcc0000000031 */
[----:B------:R1:W3:Y:S01]  /*18970*/  @P0 LDG.E.U8 R49, desc[UR22][R4.64] ;  /* 0x0000001604310981 */ /* 0x0002e2000c1e1100 */
[----:B------:R-:W-:-:S03]  /*18980*/  PRMT R48, RZ, 0x7610, R48 ;  /* 0x00007610ff307816 */ /* 0x000fc60000000030 */
[----:B------:R-:W-:Y:S04]  /*18990*/  STL [R1+0xe20], R52 ;  /* 0x000e203401007387 */ /* 0x000fe80000100800 */
[----:B------:R-:W3:Y:S01]  /*189a0*/  LDL.LU R47, [R1+0xec8] ;  /* 0x000ec800012f7983 */ /* 0x000ee20000300800 */
[----:B-1----:R-:W-:-:S03]  /*189b0*/  @P0 IMAD.MOV.U32 R4, RZ, RZ, R43 ;  /* 0x000000ffff040224 */ /* 0x002fc600078e002b */
[----:B------:R-:W3:Y:S01]  /*189c0*/  LDL R3, [R1+0x69c] ;  /* 0x00069c0001037983 */ /* 0x000ee20000100800 */
[----:B------:R-:W-:-:S05]  /*189d0*/  @P0 IMAD.MOV.U32 R5, RZ, RZ, R44 ;  /* 0x000000ffff050224 */ /* 0x000fca00078e002c */
[----:B------:R1:W3:Y:S04]  /*189e0*/  @P0 LDG.E.U8 R48, desc[UR22][R4.64] ;  /* 0x0000001604300981 */ /* 0x0002e8000c1e1100 */
[----:B--2---:R-:W-:Y:S04]  /*189f0*/  STL [R1+0xe24], R51 ;  /* 0x000e243301007387 */ /* 0x004fe80000100800 */
[----:B----4-:R-:W-:Y:S04]  /*18a00*/  STL [R1+0xe28], R50 ;  /* 0x000e283201007387 */ /* 0x010fe80000100800 */
[----:B------:R-:W2:Y:S04]  /*18a10*/  LDL.LU R46, [R1+0xec4] ;  /* 0x000ec400012e7983 */ /* 0x000ea80000300800 */
[----:B------:R-:W4:Y:S04]  /*18a20*/  LDL.LU R45, [R1+0xec0] ;  /* 0x000ec000012d7983 */ /* 0x000f280000300800 */
[----:B------:R-:W4:Y:S04]  /*18a30*/  LDL R16, [R1+0x6bc] ;  /* 0x0006bc0001107983 */ /* 0x000f280000100800 */
[----:B---3--:R-:W-:Y:S04]  /*18a40*/  STL [R1+0xe2c], R49 ;  /* 0x000e2c3101007387 */ /* 0x008fe80000100800 */
[----:B------:R-:W3:Y:S04]  /*18a50*/  LDL.LU R44, [R1+0xebc] ;  /* 0x000ebc00012c7983 */ /* 0x000ee80000300800 */
[----:B------:R-:W3:Y:S01]  /*18a60*/  LDL.LU R43, [R1+0xeb8] ;  /* 0x000eb800012b7983 */ /* 0x000ee20000300800 */
[----:B------:R-:W-:Y:S01]  /*18a70*/  PRMT R47, RZ, 0x7610, R47 ;  /* 0x00007610ff2f7816 */ /* 0x000fe2000000002f */
[----:B-1----:R-:W-:-:S02]  /*18a80*/  @P0 IMAD.MOV.U32 R4, RZ, RZ, R85 ;  /* 0x000000ffff040224 */ /* 0x002fc400078e0055 */
[----:B------:R-:W-:-:S05]  /*18a90*/  @P0 IMAD.MOV.U32 R5, RZ, RZ, R83 ;  /* 0x000000ffff050224 */ /* 0x000fca00078e0053 */
[----:B------:R1:W3:Y:S04]  /*18aa0*/  @P0 LDG.E.U8 R47, desc[UR22][R4.64] ;  /* 0x00000016042f0981 */ /* 0x0002e8000c1e1100 */
[----:B------:R-:W-:Y:S01]  /*18ab0*/  STL [R1+0xe30], R48 ;  /* 0x000e303001007387 */ /* 0x000fe20000100800 */
[----:B-1----:R-:W-:Y:S02]  /*18ac0*/  @P0 IMAD.MOV.U32 R4, RZ, RZ, R42 ;  /* 0x000000ffff040224 */ /* 0x002fe400078e002a */
[----:B------:R-:W-:Y:S01]  /*18ad0*/  @P0 IMAD.MOV.U32 R5, RZ, RZ, R86 ;  /* 0x000000ffff050224 */ /* 0x000fe200078e0056 */
[----:B------:R-:W3:Y:S01]  /*18ae0*/  LDL.LU R42, [R1+0xeb4] ;  /* 0x000eb400012a7983 */ /* 0x000ee20000300800 */
[----:B--2---:R-:W-:Y:S02]  /*18af0*/  PRMT R46, RZ, 0x7610, R46 ;  /* 0x00007610ff2e7816 */ /* 0x004fe4000000002e */
[----:B----4-:R-:W-:-:S04]  /*18b00*/  PRMT R45, RZ, 0x7610, R45 ;  /* 0x00007610ff2d7816 */ /* 0x010fc8000000002d */
[----:B------:R1:W2:Y:S02]  /*18b10*/  @P0 LDG.E.U8 R46, desc[UR22][R4.64] ;  /* 0x00000016042e0981 */ /* 0x0002a4000c1e1100 */
[----:B-1----:R-:W-:Y:S02]  /*18b20*/  @P0 IMAD.MOV.U32 R4, RZ, RZ, R89 ;  /* 0x000000ffff040224 */ /* 0x002fe400078e0059 */
[----:B------:R-:W-:-:S05]  /*18b30*/  @P0 IMAD.MOV.U32 R5, RZ, RZ, R87 ;  /* 0x000000ffff050224 */ /* 0x000fca00078e0057 */
[----:B------:R1:W4:Y:S01]  /*18b40*/  @P0 LDG.E.U8 R45, desc[UR22][R4.64] ;  /* 0x00000016042d0981 */ /* 0x000322000c1e1100 */
[----:B---3--:R-:W-:Y:S01]  /*18b50*/  PRMT R44, RZ, 0x7610, R44 ;  /* 0x00007610ff2c7816 */ /* 0x008fe2000000002c */
[----:B-1----:R-:W-:Y:S02]  /*18b60*/  @P0 IMAD.MOV.U32 R4, RZ, RZ, R41 ;  /* 0x000000ffff040224 */ /* 0x002fe400078e0029 */
[----:B------:R-:W3:Y:S01]  /*18b70*/  LDL.LU R41, [R1+0xeb0] ;  /* 0x000eb00001297983 */ /* 0x000ee20000300800 */
[----:B------:R-:W-:Y:S01]  /*18b80*/  @P0 IMAD.MOV.U32 R5, RZ, RZ, R90 ;  /* 0x000000ffff050224 */ /* 0x000fe200078e005a */
[----:B------:R-:W-:Y:S02]  /*18b90*/  PRMT R43, RZ, 0x7610, R43 ;  /* 0x00007610ff2b7816 */ /* 0x000fe4000000002b */
[----:B0-----:R-:W2:Y:S04]  /*18ba0*/  LDL R72, [R1+0x714] ;  /* 0x0007140001487983 */ /* 0x001ea80000100800 */
[----:B------:R0:W2:Y:S04]  /*18bb0*/  @P0 LDG.E.U8 R44, desc[UR22][R4.64] ;  /* 0x00000016042c0981 */ /* 0x0000a8000c1e1100 */
[----:B------:R-:W2:Y:S01]  /*18bc0*/  LDL R73, [R1+0x734] ;  /* 0x0007340001497983 */ /* 0x000ea20000100800 */
[----:B0-----:R-:W-:-:S02]  /*18bd0*/  @P0 IMAD.MOV.U32 R4, RZ, RZ, R40 ;  /* 0x000000ffff040224 */ /* 0x001fc400078e0028 */
[----:B------:R-:W-:Y:S01]  /*18be0*/  @P0 IMAD.MOV.U32 R5, RZ, RZ, R3 ;  /* 0x000000ffff050224 */ /* 0x000fe200078e0003 */
[----:B------:R-:W2:Y:S04]  /*18bf0*/  LDL.LU R40, [R1+0xeac] ;  /* 0x000eac0001287983 */ /* 0x000ea80000300800 */
[----:B------:R0:W4:Y:S04]  /*18c00*/  @P0 LDG.E.U8 R43, desc[UR22][R4.64] ;  /* 0x00000016042b0981 */ /* 0x000128000c1e1100 */
[----:B------:R-:W4:Y:S04]  /*18c10*/  LDL R75, [R1+0x754] ;  /* 0x00075400014b7983 */ /* 0x000f280000100800 */
[----:B------:R-:W4:Y:S01]  /*18c20*/  LDL R76, [R1+0x758] ;  /* 0x00075800014c7983 */ /* 0x000f220000100800 */
[----:B0-----:R-:W-:-:S03]  /*18c30*/  @P0 IMAD.MOV.U32 R4, RZ, RZ, R39 ;  /* 0x000000ffff040224 */ /* 0x001fc600078e0027 */
[----:B------:R-:W4:Y:S04]  /*18c40*/  LDL R77, [R1+0x774] ;  /* 0x00077400014d7983 */ /* 0x000f280000100800 */
[----:B------:R-:W4:Y:S04]  /*18c50*/  LDL R79, [R1+0x778] ;  /* 0x00077800014f7983 */ /* 0x000f280000100800 */
[----:B------:R-:W4:Y:S04]  /*18c60*/  LDL R80, [R1+0x794] ;  /* 0x0007940001507983 */ /* 0x000f280000100800 */
[----:B------:R-:W4:Y:S04]  /*18c70*/  LDL R81, [R1+0x798] ;  /* 0x0007980001517983 */ /* 0x000f280000100800 */
[----:B------:R-:W4:Y:S01]  /*18c80*/  LDL.LU R39, [R1+0xea8] ;  /* 0x000ea80001277983 */ /* 0x000f220000300800 */
[----:B------:R-:W-:Y:S01]  /*18c90*/  PRMT R42, RZ, 0x7610, R42 ;  /* 0x00007610ff2a7816 */ /* 0x000fe2000000002a */
[----:B------:R-:W-:-:S02]  /*18ca0*/  @P0 IMAD.MOV.U32 R5, RZ, RZ, R16 ;  /* 0x000000ffff050224 */ /* 0x000fc400078e0010 */
[----:B------:R-:W4:Y:S04]  /*18cb0*/  LDL R82, [R1+0x7b4] ;  /* 0x0007b40001527983 */ /* 0x000f280000100800 */
[----:B------:R0:W4:Y:S04]  /*18cc0*/  @P0 LDG.E.U8 R42, desc[UR22][R4.64] ;  /* 0x00000016042a0981 */ /* 0x000128000c1e1100 */
[----:B------:R-:W4:Y:S04]  /*18cd0*/  LDL R83, [R1+0x7b8] ;  /* 0x0007b80001537983 */ /* 0x000f280000100800 */
[----:B------:R-:W4:Y:S01]  /*18ce0*/  LDL R85, [R1+0x7d4] ;  /* 0x0007d40001557983 */ /* 0x000f220000100800 */
[----:B0-----:R-:W-:-:S03]  /*18cf0*/  @P0 IMAD.MOV.U32 R5, RZ, RZ, R38 ;  /* 0x000000ffff050224 */ /* 0x001fc600078e0026 */
[----:B------:R-:W4:Y:S04]  /*18d00*/  LDL R86, [R1+0x7d8] ;  /* 0x0007d80001567983 */ /* 0x000f280000100800 */
[----:B------:R-:W4:Y:S01]  /*18d10*/  LDL.LU R38, [R1+0xea4] ;  /* 0x000ea40001267983 */ /* 0x000f220000300800 */
[----:B------:R-:W-:-:S03]  /*18d20*/  @P0 IMAD.MOV.U32 R4, RZ, RZ, R37 ;  /* 0x000000ffff040224 */ /* 0x000fc600078e0025 */
[----:B------:R-:W4:Y:S04]  /*18d30*/  LDL.LU R37, [R1+0xea0] ;  /* 0x000ea00001257983 */ /* 0x000f280000300800 */
[----:B------:R-:W4:Y:S04]  /*18d40*/  LDL R87, [R1+0x7f4] ;  /* 0x0007f40001577983 */ /* 0x000f280000100800 */
[----:B------:R-:W4:Y:S04]  /*18d50*/  LDL R89, [R1+0x814] ;  /* 0x0008140001597983 */ /* 0x000f280000100800 */
[----:B------:R-:W4:Y:S01]  /*18d60*/  LDL R90, [R1+0x818] ;  /* 0x00081800015a7983 */ /* 0x000f220000100800 */
[----:B---3--:R-:W-:-:S06]  /*18d70*/  PRMT R41, RZ, 0x7610, R41 ;  /* 0x00007610ff297816 */ /* 0x008fcc0000000029 */
[----:B------:R0:W3:Y:S02]  /*18d80*/  @P0 LDG.E.U8 R41, desc[UR22][R4.64] ;  /* 0x0000001604290981 */ /* 0x0000e4000c1e1100 */
[----:B0-----:R-:W-:Y:S02]  /*18d90*/  @P0 IMAD.MOV.U32 R5, RZ, RZ, R35 ;  /* 0x000000ffff050224 */ /* 0x001fe400078e0023 */
[----:B------:R-:W-:Y:S01]  /*18da0*/  @P0 IMAD.MOV.U32 R4, RZ, RZ, R36 ;  /* 0x000000ffff040224 */ /* 0x000fe200078e0024 */
[----:B------:R-:W3:Y:S04]  /*18db0*/  LDL.LU R35, [R1+0xe9c] ;  /* 0x000e9c0001237983 */ /* 0x000ee80000300800 */
[----:B------:R-:W3:Y:S01]  /*18dc0*/  LDL.LU R36, [R1+0xe98] ;  /* 0x000e980001247983 */ /* 0x000ee20000300800 */
[----:B--2---:R-:W-:-:S03]  /*18dd0*/  PRMT R40, RZ, 0x7610, R40 ;  /* 0x00007610ff287816 */ /* 0x004fc60000000028 */
[----:B------:R-:W2:Y:S04]  /*18de0*/  LDL R3, [R1+0x834] ;  /* 0x0008340001037983 */ /* 0x000ea80000100800 */
[----:B------:R0:W2:Y:S04]  /*18df0*/  @P0 LDG.E.U8 R40, desc[UR22][R4.64] ;  /* 0x0000001604280981 */ /* 0x0000a8000c1e1100 */
[----:B------:R-:W2:Y:S01]  /*18e00*/  LDL R16, [R1+0x854] ;  /* 0x0008540001107983 */ /* 0x000ea20000100800 */
[----:B0-----:R-:W-:Y:S02]  /*18e10*/  @P0 IMAD.MOV.U32 R4, RZ, RZ, R34 ;  /* 0x000000ffff040224 */ /* 0x001fe400078e0022 */
[----:B------:R-:W-:Y:S01]  /*18e20*/  @P0 IMAD.MOV.U32 R5, RZ, RZ, R72 ;  /* 0x000000ffff050224 */ /* 0x000fe200078e0048 */
[----:B------:R-:W2:Y:S01]  /*18e30*/  LDL.LU R34, [R1+0xe94] ;  /* 0x000e940001227983 */ /* 0x000ea20000300800 */
[----:B----4-:R-:W-:-:S06]  /*18e40*/  PRMT R39, RZ, 0x7610, R39 ;  /* 0x00007610ff277816 */ /* 0x010fcc0000000027 */
[----:B------:R0:W4:Y:S02]  /*18e50*/  @P0 LDG.E.U8 R39, desc[UR22][R4.64] ;  /* 0x0000001604270981 */ /* 0x000124000c1e1100 */
[----:B0-----:R-:W-:Y:S02]  /*18e60*/  @P0 IMAD.MOV.U32 R4, RZ, RZ, R33 ;  /* 0x000000ffff040224 */ /* 0x001fe400078e0021 */
[----:B------:R-:W4:Y:S01]  /*18e70*/  LDL.LU R33, [R1+0xe90] ;  /* 0x000e900001217983 */ /* 0x000f220000300800 */
[----:B------:R-:W-:Y:S01]  /*18e80*/  @P0 IMAD.MOV.U32 R5, RZ, RZ, R73 ;  /* 0x000000ffff050224 */ /* 0x000fe200078e0049 */
[----:B------:R-:W-:Y:S02]  /*18e90*/  PRMT R38, RZ, 0x7610, R38 ;  /* 0x00007610ff267816 */ /* 0x000fe40000000026 */
[----:B------:R-:W-:-:S04]  /*18ea0*/  PRMT R37, RZ, 0x7610, R37 ;  /* 0x00007610ff257816 */ /* 0x000fc80000000025 */
[----:B------:R0:W4:Y:S02]  /*18eb0*/  @P0 LDG.E.U8 R38, desc[UR22][R4.64] ;  /* 0x0000001604260981 */ /* 0x000124000c1e1100 */
[----:B0-----:R-:W-:Y:S02]  /*18ec0*/  @P0 IMAD.MOV.U32 R4, RZ, RZ, R76 ;  /* 0x000000ffff040224 */ /* 0x001fe400078e004c */
[----:B------:R-:W-:-:S05]  /*18ed0*/  @P0 IMAD.MOV.U32 R5, RZ, RZ, R75 ;  /* 0x000000ffff050224 */ /* 0x000fca00078e004b */
[----:B------:R0:W4:Y:S02]  /*18ee0*/  @P0 LDG.E.U8 R37, desc[UR22][R4.64] ;  /* 0x0000001604250981 */ /* 0x000124000c1e1100 */
[----:B0-----:R-:W-:Y:S02]  /*18ef0*/  @P0 IMAD.MOV.U32 R4, RZ, RZ, R79 ;  /* 0x000000ffff040224 */ /* 0x001fe400078e004f */
[----:B------:R-:W-:Y:S01]  /*18f00*/  @P0 IMAD.MOV.U32 R5, RZ, RZ, R77 ;  /* 0x000000ffff050224 */ /* 0x000fe200078e004d */
[----:B------:R-:W-:Y:S02]  /*18f10*/  PRMT R32, RZ, 0x7610, R32 ;  /* 0x00007610ff207816 */ /* 0x000fe40000000020 */
[----:B------:R-:W-:Y:S02]  /*18f20*/  PRMT R31, RZ, 0x7610, R31 ;  /* 0x00007610ff1f7816 */ /* 0x000fe4000000001f */
[----:B------:R-:W-:Y:S02]  /*18f30*/  PRMT R30, RZ, 0x7610, R30 ;  /* 0x00007610ff1e7816 */ /* 0x000fe4000000001e */
[----:B------:R-:W-:-:S02]  /*18f40*/  PRMT R29, RZ, 0x7610, R29 ;  /* 0x00007610ff1d7816 */ /* 0x000fc4000000001d */
[----:B---3--:R-:W-:Y:S02]  /*18f50*/  PRMT R36, RZ, 0x7610, R36 ;  /* 0x00007610ff247816 */ /* 0x008fe40000000024 */
[----:B------:R-:W-:-:S04]  /*18f60*/  PRMT R35, RZ, 0x7610, R35 ;  /* 0x00007610ff237816 */ /* 0x000fc80000000023 */
[----:B------:R0:W3:Y:S02]  /*18f70*/  @P0 LDG.E.U8 R36, desc[UR22][R4.64] ;  /* 0x0000001604240981 */ /* 0x0000e4000c1e1100 */
[----:B0-----:R-:W-:Y:S02]  /*18f80*/  @P0 IMAD.MOV.U32 R4, RZ, RZ, R81 ;  /* 0x000000ffff040224 */ /* 0x001fe400078e0051 */
[----:B------:R-:W-:Y:S01]  /*18f90*/  @P0 IMAD.MOV.U32 R5, RZ, RZ, R80 ;  /* 0x000000ffff050224 */ /* 0x000fe200078e0050 */
[----:B--2---:R-:W-:-:S04]  /*18fa0*/  PRMT R34, RZ, 0x7610, R34 ;  /* 0x00007610ff227816 */ /* 0x004fc80000000022 */
[----:B------:R0:W2:Y:S02]  /*18fb0*/  @P0 LDG.E.U8 R35, desc[UR22][R4.64] ;  /* 0x0000001604230981 */ /* 0x0000a4000c1e1100 */
[----:B0-----:R-:W-:Y:S02]  /*18fc0*/  @P0 IMAD.MOV.U32 R4, RZ, RZ, R83 ;  /* 0x000000ffff040224 */ /* 0x001fe400078e0053 */
[----:B------:R-:W-:-:S05]  /*18fd0*/  @P0 IMAD.MOV.U32 R5, RZ, RZ, R82 ;  /* 0x000000ffff050224 */ /* 0x000fca00078e0052 */
[----:B------:R0:W2:Y:S01]  /*18fe0*/  @P0 LDG.E.U8 R34, desc[UR22][R4.64] ;  /* 0x0000001604220981 */ /* 0x0000a2000c1e1100 */
[----:B----4-:R-:W-:Y:S01]  /*18ff0*/  PRMT R33, RZ, 0x7610, R33 ;  /* 0x00007610ff217816 */ /* 0x010fe20000000021 */
[----:B0-----:R-:W-:Y:S02]  /*19000*/  @P0 IMAD.MOV.U32 R4, RZ, RZ, R86 ;  /* 0x000000ffff040224 */ /* 0x001fe400078e0056 */
[----:B------:R-:W-:-:S05]  /*19010*/  @P0 IMAD.MOV.U32 R5, RZ, RZ, R85 ;  /* 0x000000ffff050224 */ /* 0x000fca00078e0055 */
[----:B------:R0:W4:Y:S02]  /*19020*/  @P0 LDG.E.U8 R33, desc[UR22][R4.64] ;  /* 0x0000001604210981 */ /* 0x000124000c1e1100 */
[----:B0-----:R-:W-:Y:S02]  /*19030*/  @P0 IMAD.MOV.U32 R4, RZ, RZ, R27 ;  /* 0x000000ffff040224 */ /* 0x001fe400078e001b */
[----:B------:R-:W-:Y:S01]  /*19040*/  @P0 IMAD.MOV.U32 R5, RZ, RZ, R87 ;  /* 0x000000ffff050224 */ /* 0x000fe200078e0057 */
[----:B------:R-:W2:Y:S04]  /*19050*/  LDL.LU R27, [R1+0xe8c] ;  /* 0x000e8c00011b7983 */ /* 0x000ea80000300800 */
[----:B------:R0:W3:Y:S02]  /*19060*/  @P0 LDG.E.U8 R32, desc[UR22][R4.64] ;  /* 0x0000001604200981 */ /* 0x0000e4000c1e1100 */
[----:B0-----:R-:W-:-:S02]  /*19070*/  @P0 IMAD.MOV.U32 R4, RZ, RZ, R90 ;  /* 0x000000ffff040224 */ /* 0x001fc400078e005a */
[----:B------:R-:W-:-:S05]  /*19080*/  @P0 IMAD.MOV.U32 R5, RZ, RZ, R89 ;  /* 0x000000ffff050224 */ /* 0x000fca00078e0059 */
[----:B------:R0:W3:Y:S02]  /*19090*/  @P0 LDG.E.U8 R31, desc[UR22][R4.64] ;  /* 0x00000016041f0981 */ /* 0x0000e4000c1e1100 */
[----:B0-----:R-:W-:Y:S02]  /*190a0*/  @P0 IMAD.MOV.U32 R4, RZ, RZ, R26 ;  /* 0x000000ffff040224 */ /* 0x001fe400078e001a */
[----:B------:R-:W-:Y:S01]  /*190b0*/  @P0 IMAD.MOV.U32 R5, RZ, RZ, R3 ;  /* 0x000000ffff050224 */ /* 0x000fe200078e0003 */
[----:B------:R-:W3:Y:S04]  /*190c0*/  LDL.LU R26, [R1+0xe88] ;  /* 0x000e8800011a7983 */ /* 0x000ee80000300800 */
[----:B------:R0:W4:Y:S02]  /*190d0*/  @P0 LDG.E.U8 R30, desc[UR22][R4.64] ;  /* 0x00000016041e0981 */ /* 0x000124000c1e1100 */
[----:B0-----:R-:W-:-:S02]  /*190e0*/  @P0 IMAD.MOV.U32 R4, RZ, RZ, R25 ;  /* 0x000000ffff040224 */ /* 0x001fc400078e0019 */
[----:B------:R-:W-:Y:S01]  /*190f0*/  @P0 IMAD.MOV.U32 R5, RZ, RZ, R16 ;  /* 0x000000ffff050224 */ /* 0x000fe200078e0010 */
[----:B------:R-:W4:Y:S04]  /*19100*/  LDL.LU R25, [R1+0xe84] ;  /* 0x000e840001197983 */ /* 0x000f280000300800 */
[----:B------:R0:W4:Y:S02]  /*19110*/  @P0 LDG.E.U8 R29, desc[UR22][R4.64] ;  /* 0x00000016041d0981 */ /* 0x000124000c1e1100 */
[----:B0-----:R-:W-:Y:S02]  /*19120*/  @P0 IMAD.MOV.U32 R5, RZ, RZ, R24 ;  /* 0x000000ffff050224 */ /* 0x001fe400078e0018 */
[----:B------:R-:W4:Y:S01]  /*19130*/  LDL.LU R24, [R1+0xe80] ;  /* 0x000e800001187983 */ /* 0x000f220000300800 */
[----:B------:R-:W-:Y:S01]  /*19140*/  PRMT R28, RZ, 0x7610, R28 ;  /* 0x00007610ff1c7816 */ /* 0x000fe2000000001c */
[----:B------:R-:W-:-:S02]  /*19150*/  @P0 IMAD.MOV.U32 R4, RZ, RZ, R23 ;  /* 0x000000ffff040224 */ /* 0x000fc400078e0017 */
[----:B------:R-:W4:Y:S04]  /*19160*/  LDL.LU R23, [R1+0xe7c] ;  /* 0x000e7c0001177983 */ /* 0x000f280000300800 */
[----:B------:R0:W4:Y:S02]  /*19170*/  @P0 LDG.E.U8 R28, desc[UR22][R4.64] ;  /* 0x00000016041c0981 */ /* 0x000124000c1e1100 */
[----:B0-----:R-:W-:Y:S02]  /*19180*/  @P0 IMAD.MOV.U32 R5, RZ, RZ, R22 ;  /* 0x000000ffff050224 */ /* 0x001fe400078e0016 */
[----:B------:R-:W4:Y:S01]  /*19190*/  LDL.LU R22, [R1+0xe78] ;  /* 0x000e780001167983 */ /* 0x000f220000300800 */
[----:B------:R-:W-:-:S03]  /*191a0*/  @P0 IMAD.MOV.U32 R4, RZ, RZ, R21 ;  /* 0x000000ffff040224 */ /* 0x000fc600078e0015 */
[----:B------:R-:W4:Y:S01]  /*191b0*/  LDL.LU R21, [R1+0xe74] ;  /* 0x000e740001157983 */ /* 0x000f220000300800 */
[----:B--2---:R-:W-:-:S06]  /*191c0*/  PRMT R27, RZ, 0x7610, R27 ;  /* 0x00007610ff1b7816 */ /* 0x004fcc000000001b */
[----:B------:R0:W2:Y:S02]  /*191d0*/  @P0 LDG.E.U8 R27, desc[UR22][R4.64] ;  /* 0x00000016041b0981 */ /* 0x0000a4000c1e1100 */
[----:B0-----:R-:W-:Y:S02]  /*191e0*/  @P0 IMAD.MOV.U32 R4, RZ, RZ, R54 ;  /* 0x000000ffff040224 */ /* 0x001fe400078e0036 */
[----:B------:R-:W-:Y:S02]  /*191f0*/  @P0 IMAD.MOV.U32 R5, RZ, RZ, R20 ;  /* 0x000000ffff050224 */ /* 0x000fe400078e0014 */
[----:B------:R-:W2:Y:S04]  /*19200*/  LDL.LU R20, [R1+0xe70] ;  /* 0x000e700001147983 */ /* 0x000ea80000300800 */
[----:B------:R-:W2:Y:S01]  /*19210*/  LDL.LU R54, [R1+0xe6c] ;  /* 0x000e6c0001367983 */ /* 0x000ea20000300800 */
[----:B---3--:R-:W-:-:S06]  /*19220*/  PRMT R26, RZ, 0x7610, R26 ;  /* 0x00007610ff1a7816 */ /* 0x008fcc000000001a */
[----:B------:R0:W3:Y:S02]  /*19230*/  @P0 LDG.E.U8 R26, desc[UR22][R4.64] ;  /* 0x00000016041a0981 */ /* 0x0000e4000c1e1100 */
[----:B0-----:R-:W-:Y:S01]  /*19240*/  @P0 IMAD.MOV.U32 R4, RZ, RZ, R58 ;  /* 0x000000ffff040224 */ /* 0x001fe200078e003a */
[----:B----4-:R-:W-:Y:S01]  /*19250*/  PRMT R25, RZ, 0x7610, R25 ;  /* 0x00007610ff197816 */ /* 0x010fe20000000019 */
[----:B------:R-:W-:Y:S02]  /*19260*/  @P0 IMAD.MOV.U32 R5, RZ, RZ, R56 ;  /* 0x000000ffff050224 */ /* 0x000fe400078e0038 */
[----:B------:R-:W4:Y:S04]  /*19270*/  LDL.LU R56, [R1+0xe68] ;  /* 0x000e680001387983 */ /* 0x000f280000300800 */
[----:B------:R0:W3:Y:S04]  /*19280*/  @P0 LDG.E.U8 R25, desc[UR22][R4.64] ;  /* 0x0000001604190981 */ /* 0x0000e8000c1e1100 */
[----:B------:R-:W3:Y:S01]  /*19290*/  LDL.LU R58, [R1+0xe64] ;  /* 0x000e6400013a7983 */ /* 0x000ee20000300800 */
[----:B------:R-:W-:Y:S01]  /*192a0*/  PRMT R24, RZ, 0x7610, R24 ;  /* 0x00007610ff187816 */ /* 0x000fe20000000018 */
[----:B0-----:R-:W-:-:S02]  /*192b0*/  @P0 IMAD.MOV.U32 R4, RZ, RZ, R55 ;  /* 0x000000ffff040224 */ /* 0x001fc400078e0037 */
[----:B------:R-:W-:Y:S02]  /*192c0*/  @P0 IMAD.MOV.U32 R5, RZ, RZ, R60 ;  /* 0x000000ffff050224 */ /* 0x000fe400078e003c */
[----:B------:R-:W4:Y:S04]  /*192d0*/  LDL.LU R60, [R1+0xe60] ;  /* 0x000e6000013c7983 */ /* 0x000f280000300800 */
[----:B------:R0:W4:Y:S04]  /*192e0*/  @P0 LDG.E.U8 R24, desc[UR22][R4.64] ;  /* 0x0000001604180981 */ /* 0x000128000c1e1100 */
[----:B------:R-:W4:Y:S01]  /*192f0*/  LDL.LU R55, [R1+0xe5c] ;  /* 0x000e5c0001377983 */ /* 0x000f220000300800 */
[----:B0-----:R-:W-:-:S02]  /*19300*/  @P0 IMAD.MOV.U32 R5, RZ, RZ, R57 ;  /* 0x000000ffff050224 */ /* 0x001fc400078e0039 */
[----:B------:R-:W-:Y:S01]  /*19310*/  @P0 IMAD.MOV.U32 R4, RZ, RZ, R59 ;  /* 0x000000ffff040224 */ /* 0x000fe200078e003b */
[----:B------:R-:W4:Y:S04]  /*19320*/  LDL.LU R57, [R1+0xe58] ;  /* 0x000e580001397983 */ /* 0x000f280000300800 */
[----:B------:R-:W4:Y:S01]  /*19330*/  LDL.LU R59, [R1+0xe54] ;  /* 0x000e5400013b7983 */ /* 0x000f220000300800 */
[----:B------:R-:W-:Y:S02]  /*19340*/  PRMT R23, RZ, 0x7610, R23 ;  /* 0x00007610ff177816 */ /* 0x000fe40000000017 */
[----:B------:R-:W-:-:S04]  /*19350*/  PRMT R22, RZ, 0x7610, R22 ;  /* 0x00007610ff167816 */ /* 0x000fc80000000016 */
[----:B------:R0:W4:Y:S01]  /*19360*/  @P0 LDG.E.U8 R23, desc[UR22][R4.64] ;  /* 0x0000001604170981 */ /* 0x000122000c1e1100 */
[----:B------:R-:W-:Y:S01]  /*19370*/  PRMT R21, RZ, 0x7610, R21 ;  /* 0x00007610ff157816 */ /* 0x000fe20000000015 */
[----:B0-----:R-:W-:Y:S02]  /*19380*/  @P0 IMAD.MOV.U32 R4, RZ, RZ, R88 ;  /* 0x000000ffff040224 */ /* 0x001fe400078e0058 */
[----:B------:R-:W-:-:S05]  /*19390*/  @P0 IMAD.MOV.U32 R5, RZ, RZ, R91 ;  /* 0x000000ffff050224 */ /* 0x000fca00078e005b */
[----:B------:R0:W4:Y:S02]  /*193a0*/  @P0 LDG.E.U8 R22, desc[UR22][R4.64] ;  /* 0x0000001604160981 */ /* 0x000124000c1e1100 */
[----:B0-----:R-:W-:Y:S02]  /*193b0*/  @P0 IMAD.MOV.U32 R4, RZ, RZ, R78 ;  /* 0x000000ffff040224 */ /* 0x001fe400078e004e */
[----:B------:R-:W-:-:S05]  /*193c0*/  @P0 IMAD.MOV.U32 R5, RZ, RZ, R84 ;  /* 0x000000ffff050224 */ /* 0x000fca00078e0054 */
[----:B------:R0:W4:Y:S01]  /*193d0*/  @P0 LDG.E.U8 R21, desc[UR22][R4.64] ;  /* 0x0000001604150981 */ /* 0x000122000c1e1100 */
[----:B------:R-:W-:Y:S01]  /*193e0*/  PRMT R19, RZ, 0x7610, R19 ;  /* 0x00007610ff137816 */ /* 0x000fe20000000013 */
[----:B0-----:R-:W-:Y:S02]  /*193f0*/  @P0 IMAD.MOV.U32 R4, RZ, RZ, R69 ;  /* 0x000000ffff040224 */ /* 0x001fe400078e0045 */
[----:B------:R-:W-:Y:S01]  /*19400*/  @P0 IMAD.MOV.U32 R5, RZ, RZ, R74 ;  /* 0x000000ffff050224 */ /* 0x000fe200078e004a */
[----:B--2---:R-:W-:-:S06]  /*19410*/  PRMT R20, RZ, 0x7610, R20 ;  /* 0x00007610ff147816 */ /* 0x004fcc0000000014 */
[----:B------:R0:W2:Y:S02]  /*19420*/  @P0 LDG.E.U8 R20, desc[UR22][R4.64] ;  /* 0x0000001604140981 */ /* 0x0000a4000c1e1100 */
[----:B0-----:R-:W-:Y:S02]  /*19430*/  @P0 IMAD.MOV.U32 R4, RZ, RZ, R66 ;  /* 0x000000ffff040224 */ /* 0x001fe400078e0042 */
[----:B------:R-:W-:Y:S01]  /*19440*/  @P0 IMAD.MOV.U32 R5, RZ, RZ, R68 ;  /* 0x000000ffff050224 */ /* 0x000fe200078e0044 */
[----:B------:R-:W2:Y:S04]  /*19450*/  LDL.LU R66, [R1+0x230] ;  /* 0x0002300001427983 */ /* 0x000ea80000300800 */
[----:B------:R0:W2:Y:S02]  /*19460*/  @P0 LDG.E.U8 R19, desc[UR22][R4.64] ;  /* 0x0000001604130981 */ /* 0x0000a4000c1e1100 */
[----:B0-----:R-:W-:-:S02]  /*19470*/  @P0 IMAD.MOV.U32 R4, RZ, RZ, R17 ;  /* 0x000000ffff040224 */ /* 0x001fc400078e0011 */
[----:B------:R-:W-:Y:S02]  /*19480*/  @P0 IMAD.MOV.U32 R5, RZ, RZ, R18 ;  /* 0x000000ffff050224 */ /* 0x000fe400078e0012 */
[----:B------:R-:W2:Y:S04]  /*19490*/  LDL.LU R18, [R1+0x26c] ;  /* 0x00026c0001127983 */ /* 0x000ea80000300800 */
[----:B------:R-:W2:Y:S01]  /*194a0*/  LDL.LU R17, [R1+0x270] ;  /* 0x0002700001117983 */ /* 0x000ea20000300800 */
[----:B---3--:R-:W-:-:S03]  /*194b0*/  PRMT R58, RZ, 0x7610, R58 ;  /* 0x00007610ff3a7816 */ /* 0x008fc6000000003a */
[----:B------:R-:W3:Y:S04]  /*194c0*/  LDL.LU R68, [R1+0x28c] ;  /* 0x00028c0001447983 */ /* 0x000ee80000300800 */
[----:B------:R-:W2:Y:S01]  /*194d0*/  LDL.LU R74, [R1+0x290] ;  /* 0x00029000014a7983 */ /* 0x000ea20000300800 */
[----:B----4-:R-:W-:-:S03]  /*194e0*/  PRMT R60, RZ, 0x7610, R60 ;  /* 0x00007610ff3c7816 */ /* 0x010fc6000000003c */
[----:B------:R-:W4:Y:S04]  /*194f0*/  LDL.LU R78, [R1+0x2a4] ;  /* 0x0002a400014e7983 */ /* 0x000f280000300800 */
[----:B------:R-:W2:Y:S04]  /*19500*/  LDL.LU R69, [R1+0x2a8] ;  /* 0x0002a80001457983 */ /* 0x000ea80000300800 */
[----:B------:R0:W2:Y:S01]  /*19510*/  @P0 LDG.E.U8 R60, desc[UR22][R4.64] ;  /* 0x00000016043c0981 */ /* 0x0000a2000c1e1100 */
[----:B------:R-:W-:-:S03]  /*19520*/  PRMT R56, RZ, 0x7610, R56 ;  /* 0x00007610ff387816 */ /* 0x000fc60000000038 */
[----:B------:R-:W2:Y:S01]  /*19530*/  LDL.LU R88, [R1+0x2ac] ;  /* 0x0002ac0001587983 */ /* 0x000ea20000300800 */
[----:B------:R-:W-:-:S03]  /*19540*/  PRMT R57, RZ, 0x7610, R57 ;  /* 0x00007610ff397816 */ /* 0x000fc60000000039 */
[----:B------:R-:W2:Y:S01]  /*19550*/  LDL.LU R91, [R1+0x2b0] ;  /* 0x0002b000015b7983 */ /* 0x000ea20000300800 */
[----:B0-----:R-:W-:Y:S01]  /*19560*/  @P0 IMAD.MOV.U32 R4, RZ, RZ, R8 ;  /* 0x000000ffff040224 */ /* 0x001fe200078e0008 */
[----:B------:R-:W-:Y:S01]  /*19570*/  PRMT R59, RZ, 0x7610, R59 ;  /* 0x00007610ff3b7816 */ /* 0x000fe2000000003b */
[----:B------:R-:W-:-:S05]  /*19580*/  @P0 IMAD.MOV.U32 R5, RZ, RZ, R9 ;  /* 0x000000ffff050224 */ /* 0x000fca00078e0009 */
[----:B------:R0:W2:Y:S02]  /*19590*/  @P0 LDG.E.U8 R59, desc[UR22][R4.64] ;  /* 0x00000016043b0981 */ /* 0x0000a4000c1e1100 */
[----:B0-----:R-:W-:Y:S02]  /*195a0*/  @P0 IMAD.MOV.U32 R4, RZ, RZ, R0 ;  /* 0x000000ffff040224 */ /* 0x001fe400078e0000 */
[----:B------:R-:W-:Y:S02]  /*195b0*/  @P0 IMAD.MOV.U32 R5, RZ, RZ, R2 ;  /* 0x000000ffff050224 */ /* 0x000fe400078e0002 */
[----:B------:R-:W2:Y:S04]  /*195c0*/  LDL.LU R2, [R1+0x2c4] ;  /* 0x0002c40001027983 */ /* 0x000ea80000300800 */
[----:B------:R0:W2:Y:S04]  /*195d0*/  @P0 LDG.E.U8 R58, desc[UR22][R4.64] ;  /* 0x00000016043a0981 */ /* 0x0000a8000c1e1100 */
[----:B------:R-:W2:Y:S04]  /*195e0*/  LDL.LU R84, [R1+0x2c8] ;  /* 0x0002c80001547983 */ /* 0x000ea80000300800 */
[----:B------:R-:W2:Y:S01]  /*195f0*/  LDL.LU R8, [R1+0x2cc] ;  /* 0x0002cc0001087983 */ /* 0x000ea20000300800 */
[----:B0-----:R-:W-:-:S02]  /*19600*/  @P0 IMAD.MOV.U32 R4, RZ, RZ, R13 ;  /* 0x000000ffff040224 */ /* 0x001fc400078e000d */
[----:B------:R-:W-:Y:S01]  /*19610*/  @P0 IMAD.MOV.U32 R5, RZ, RZ, R61 ;  /* 0x000000ffff050224 */ /* 0x000fe200078e003d */
[----:B------:R-:W2:Y:S04]  /*19620*/  LDL.LU R0, [R1+0x2d0] ;  /* 0x0002d00001007983 */ /* 0x000ea80000300800 */
[----:B------:R0:W2:Y:S04]  /*19630*/  @P0 LDG.E.U8 R57, desc[UR22][R4.64] ;  /* 0x0000001604390981 */ /* 0x0000a8000c1e1100 */
[----:B------:R-:W2:Y:S04]  /*19640*/  LDL.LU R9, [R1+0x2e4] ;  /* 0x0002e40001097983 */ /* 0x000ea80000300800 */
[----:B------:R-:W2:Y:S01]  /*19650*/  LDL.LU R61, [R1+0xe50] ;  /* 0x000e5000013d7983 */ /* 0x000ea20000300800 */
[----:B0-----:R-:W-:-:S02]  /*19660*/  @P0 IMAD.MOV.U32 R4, RZ, RZ, R12 ;  /* 0x000000ffff040224 */ /* 0x001fc400078e000c */
[----:B------:R-:W-:Y:S01]  /*19670*/  @P0 IMAD.MOV.U32 R5, RZ, RZ, R93 ;  /* 0x000000ffff050224 */ /* 0x000fe200078e005d */
[----:B------:R-:W3:Y:S04]  /*19680*/  LDL.LU R13, [R1+0xe4c] ;  /* 0x000e4c00010d7983 */ /* 0x000ee80000300800 */
        /* <DEDUP_REMOVED lines=9> */
[----:B------:R0:W4:Y:S02]  /*19720*/  @P0 LDG.E.U8 R55, desc[UR22][R4.64] ;  /* 0x0000001604370981 */ /* 0x000124000c1e1100 */
[----:B0-----:R-:W-:Y:S02]  /*19730*/  @P0 IMAD.MOV.U32 R4, RZ, RZ, R15 ;  /* 0x000000ffff040224 */ /* 0x001fe400078e000f */
[----:B------:R-:W-:-:S05]  /*19740*/  @P0 IMAD.MOV.U32 R5, RZ, RZ, R6 ;  /* 0x000000ffff050224 */ /* 0x000fca00078e0006 */
[----:B------:R3:W4:Y:S01]  /*19750*/  @P0 LDG.E.U8 R54, desc[UR22][R4.64] ;  /* 0x0000001604360981 */ /* 0x000722000c1e1100 */
[----:B--2---:R-:W-:Y:S01]  /*19760*/  PRMT R61, RZ, 0x7610, R61 ;  /* 0x00007610ff3d7816 */ /* 0x004fe2000000003d */
[----:B---3--:R-:W-:Y:S02]  /*19770*/  @!P4 IMAD.MOV.U32 R5, RZ, RZ, R13 ;  /* 0x000000ffff05c224 */ /* 0x008fe400078e000d */
[----:B------:R-:W2:Y:S01]  /*19780*/  LDL.LU R13, [R1+0xe38] ;  /* 0x000e3800010d7983 */ /* 0x000ea20000300800 */
[----:B----4-:R-:W-:Y:S02]  /*19790*/  @!P3 IMAD.MOV R93, RZ, RZ, -R93 ;  /* 0x000000ffff5db224 */ /* 0x010fe400078e0a5d */
[----:B------:R-:W-:Y:S02]  /*197a0*/  @!P4 IMAD.MOV.U32 R4, RZ, RZ, R12 ;  /* 0x000000ffff04c224 */ /* 0x000fe400078e000c */
[----:B------:R-:W3:Y:S04]  /*197b0*/  LDL.LU R12, [R1+0xe34] ;  /* 0x000e3400010c7983 */ /* 0x000ee80000300800 */
[----:B------:R0:W4:Y:S01]  /*197c0*/  @!P4 LDG.E.U8 R61, desc[UR22][R4.64] ;  /* 0x00000016043dc981 */ /* 0x000122000c1e1100 */
[----:B------:R-:W-:-:S02]  /*197d0*/  SEL R66, R92, R66, !P5 ;  /* 0x000000425c427207 */ /* 0x000fc40006800000 */
[----:B------:R-:W-:-:S03]  /*197e0*/  SEL R18, R92, R18, !P5 ;  /* 0x000000125c127207 */ /* 0x000fc60006800000 */
[----:B------:R-:W-:Y:S01]  /*197f0*/  IMAD R66, R66, UR12, RZ ;  /* 0x0000000c42427c24 */ /* 0x000fe2000f8e02ff */
[C---:B------:R-:W-:Y:S02]  /*19800*/  SEL R6, R92.reuse, R74, !P5 ;  /* 0x0000004a5c067207 */ /* 0x040fe40006800000 */
[----:B------:R-:W-:Y:S01]  /*19810*/  SEL R74, R92, R91, !P5 ;  /* 0x0000005b5c4a7207 */ /* 0x000fe20006800000 */
[----:B------:R-:W-:Y:S01]  /*19820*/  IMAD R18, R18, UR12, RZ ;  /* 0x0000000c12127c24 */ /* 0x000fe2000f8e02ff */
[C---:B------:R-:W-:Y:S02]  /*19830*/  SEL R91, R92.reuse, R0, !P5 ;  /* 0x000000005c5b7207 */ /* 0x040fe40006800000 */
[----:B------:R-:W-:Y:S02]  /*19840*/  SEL R17, R92, R17, !P5 ;  /* 0x000000115c117207 */ /* 0x000fe40006800000 */
[----:B------:R-:W-:Y:S02]  /*19850*/  IADD3 R0, P4, PT, R66, R10, RZ ;  /* 0x0000000a42007210 */ /* 0x000fe40007f9e0ff */
[C---:B------:R-:W-:Y:S01]  /*19860*/  SEL R15, R92.reuse, R68, !P5 ;  /* 0x000000445c0f7207 */ /* 0x040fe20006800000 */
[----:B------:R-:W-:Y:S01]  /*19870*/  STL [R1+0xd0c], R93 ;  /* 0x000d0c5d01007387 */ /* 0x000fe20000100800 */
[C---:B------:R-:W-:Y:S01]  /*19880*/  SEL R68, R92.reuse, R88, !P5 ;  /* 0x000000585c447207 */ /* 0x040fe20006800000 */
[----:B------:R-:W-:Y:S01]  /*19890*/  IMAD R17, R17, UR12, RZ ;  /* 0x0000000c11117c24 */ /* 0x000fe2000f8e02ff */
[----:B------:R-:W-:Y:S01]  /*198a0*/  SEL R88, R92, R8, !P5 ;  /* 0x000000085c587207 */ /* 0x000fe20006800000 */
[----:B------:R1:W-:Y:S01]  /*198b0*/  STL [R1+0x1b0], R0 ;  /* 0x0001b00001007387 */ /* 0x0003e20000100800 */
[----:B------:R-:W-:-:S02]  /*198c0*/  IADD3 R8, P3, PT, R18, R10, RZ ;  /* 0x0000000a12087210 */ /* 0x000fc40007f7e0ff */
[C---:B0-----:R-:W-:Y:S02]  /*198d0*/  SEL R5, R92.reuse, R78, !P5 ;  /* 0x0000004e5c057207 */ /* 0x041fe40006800000 */
[----:B------:R-:W-:Y:S01]  /*198e0*/  SEL R78, R92, R2, !P5 ;  /* 0x000000025c4e7207 */ /* 0x000fe20006800000 */
[----:B------:R-:W-:Y:S01]  /*198f0*/  STL [R1+0x1d0], R8 ;  /* 0x0001d00801007387 */ /* 0x000fe20000100800 */
[----:B-1----:R-:W-:Y:S01]  /*19900*/  LEA.HI.X.SX32 R0, R66, R7, 0x1, P4 ;  /* 0x0000000742007211 */ /* 0x002fe200020f0eff */
[----:B------:R-:W-:Y:S01]  /*19910*/  IMAD R15, R15, UR12, RZ ;  /* 0x0000000c0f0f7c24 */ /* 0x000fe2000f8e02ff */
[----:B------:R-:W-:Y:S01]  /*19920*/  IADD3 R2, P4, PT, R17, R10, RZ ;  /* 0x0000000a11027210 */ /* 0x000fe20007f9e0ff */
[----:B------:R-:W-:Y:S02]  /*19930*/  IMAD R6, R6, UR12, RZ ;  /* 0x0000000c06067c24 */ /* 0x000fe4000f8e02ff */
[----:B------:R0:W-:Y:S04]  /*19940*/  STL [R1+0x1ac], R0 ;  /* 0x0001ac0001007387 */ /* 0x0001e80000100800 */
[----:B------:R1:W-:Y:S01]  /*19950*/  STL [R1+0x1f0], R2 ;  /* 0x0001f00201007387 */ /* 0x0003e20000100800 */
[----:B------:R-:W-:-:S03]  /*19960*/  IMAD R5, R5, UR12, RZ ;  /* 0x0000000c05057c24 */ /* 0x000fc6000f8e02ff */
[----:B------:R-:W2:Y:S01]  /*19970*/  LDL.LU R16, [R1+0x2ec] ;  /* 0x0002ec0001107983 */ /* 0x000ea20000300800 */
[-C--:B0-----:R-:W-:Y:S02]  /*19980*/  LEA.HI.X.SX32 R0, R18, R7.reuse, 0x1, P3 ;  /* 0x0000000712007211 */ /* 0x081fe400018f0eff */
[----:B------:R-:W-:Y:S02]  /*19990*/  IADD3 R8, P3, PT, R15, R10, RZ ;  /* 0x0000000a0f087210 */ /* 0x000fe40007f7e0ff */
[----:B-1----:R-:W-:Y:S01]  /*199a0*/  LEA.HI.X.SX32 R2, R17, R7, 0x1, P4 ;  /* 0x0000000711027211 */ /* 0x002fe200020f0eff */
[----:B------:R0:W-:Y:S01]  /*199b0*/  STL [R1+0x1cc], R0 ;  /* 0x0001cc0001007387 */ /* 0x0001e20000100800 */
[----:B------:R-:W-:-:S03]  /*199c0*/  SEL R69, R92, R69, !P5 ;  /* 0x000000455c457207 */ /* 0x000fc60006800000 */
[----:B------:R1:W-:Y:S01]  /*199d0*/  STL [R1+0x210], R8 ;  /* 0x0002100801007387 */ /* 0x0003e20000100800 */
[----:B0-----:R-:W-:-:S03]  /*199e0*/  IADD3 R0, P4, PT, R6, R10, RZ ;  /* 0x0000000a06007210 */ /* 0x001fc60007f9e0ff */
[----:B------:R0:W-:Y:S01]  /*199f0*/  STL [R1+0x1ec], R2 ;  /* 0x0001ec0201007387 */ /* 0x0001e20000100800 */
[----:B------:R-:W-:Y:S01]  /*19a00*/  IMAD R69, R69, UR12, RZ ;  /* 0x0000000c45457c24 */ /* 0x000fe2000f8e02ff */
[-C--:B-1----:R-:W-:Y:S02]  /*19a10*/  LEA.HI.X.SX32 R8, R15, R7.reuse, 0x1, P3 ;  /* 0x000000070f087211 */ /* 0x082fe400018f0eff */
[----:B------:R1:W-:Y:S01]  /*19a20*/  STL [R1+0x230], R0 ;  /* 0x0002300001007387 */ /* 0x0003e20000100800 */
[----:B------:R-:W-:-:S03]  /*19a30*/  LEA.HI.X.SX32 R6, R6, R7, 0x1, P4 ;  /* 0x0000000706067211 */ /* 0x000fc600020f0eff */
[----:B0-----:R-:W3:Y:S01]  /*19a40*/  LDL.LU R2, [R1+0x304] ;  /* 0x0003040001027983 */ /* 0x001ee20000300800 */
[----:B-1----:R-:W-:-:S03]  /*19a50*/  IADD3 R0, P3, PT, R5, R10, RZ ;  /* 0x0000000a05007210 */ /* 0x002fc60007f7e0ff */
[----:B------:R-:W-:Y:S04]  /*19a60*/  STL [R1+0x20c], R8 ;  /* 0x00020c0801007387 */ /* 0x000fe80000100800 */
[----:B------:R0:W-:Y:S04]  /*19a70*/  STL [R1+0x270], R0 ;  /* 0x0002700001007387 */ /* 0x0001e80000100800 */
[----:B------:R1:W-:Y:S01]  /*19a80*/  STL [R1+0x22c], R6 ;  /* 0x00022c0601007387 */ /* 0x0003e20000100800 */
[----:B------:R-:W-:Y:S01]  /*19a90*/  IMAD R68, R68, UR12, RZ ;  /* 0x0000000c44447c24 */ /* 0x000fe2000f8e02ff */
[----:B0-----:R-:W-:-:S02]  /*19aa0*/  IADD3 R0, P4, PT, R69, R10, RZ ;  /* 0x0000000a45007210 */ /* 0x001fc40007f9e0ff */
[----:B-1----:R-:W-:-:S03]  /*19ab0*/  LEA.HI.X.SX32 R6, R5, R7, 0x1, P3 ;  /* 0x0000000705067211 */ /* 0x002fc600018f0eff */
[----:B------:R0:W-:Y:S04]  /*19ac0*/  STL [R1+0x290], R0 ;  /* 0x0002900001007387 */ /* 0x0001e80000100800 */
[----:B------:R-:W-:Y:S01]  /*19ad0*/  STL [R1+0x26c], R6 ;  /* 0x00026c0601007387 */ /* 0x000fe20000100800 */
[----:B------:R-:W-:-:S03]  /*19ae0*/  IADD3 R5, P3, PT, R68, R10, RZ ;  /* 0x0000000a44057210 */ /* 0x000fc60007f7e0ff */
[----:B------:R-:W4:Y:S01]  /*19af0*/  LDL.LU R8, [R1+0x30c] ;  /* 0x00030c0001087983 */ /* 0x000f220000300800 */
[----:B------:R-:W-:Y:S01]  /*19b00*/  IMAD R74, R74, UR12, RZ ;  /* 0x0000000c4a4a7c24 */ /* 0x000fe2000f8e02ff */
[----:B0-----:R-:W-:Y:S02]  /*19b10*/  LEA.HI.X.SX32 R0, R69, R7, 0x1, P4 ;  /* 0x0000000745007211 */ /* 0x001fe400020f0eff */
[----:B------:R0:W-:Y:S01]  /*19b20*/  STL [R1+0x2a8], R5 ;  /* 0x0002a80501007387 */ /* 0x0001e20000100800 */
[----:B------:R-:W-:-:S03]  /*19b30*/  IMAD R78, R78, UR12, RZ ;  /* 0x0000000c4e4e7c24 */ /* 0x000fc6000f8e02ff */
[----:B------:R-:W-:Y:S01]  /*19b40*/  STL [R1+0xd10], R69 ;  /* 0x000d104501007387 */ /* 0x000fe20000100800 */
[----:B------:R-:W-:-:S03]  /*19b50*/  SEL R84, R92, R84, !P5 ;  /* 0x000000545c547207 */ /* 0x000fc60006800000 */
[----:B------:R1:W-:Y:S01]  /*19b60*/  STL [R1+0x28c], R0 ;  /* 0x00028c0001007387 */ /* 0x0003e20000100800 */
[----:B0-----:R-:W-:Y:S01]  /*19b70*/  LEA.HI.X.SX32 R5, R68, R7, 0x1, P3 ;  /* 0x0000000744057211 */ /* 0x001fe200018f0eff */
[----:B------:R-:W-:Y:S01]  /*19b80*/  IMAD R84, R84, UR12, RZ ;  /* 0x0000000c54547c24 */ /* 0x000fe2000f8e02ff */
[----:B-1----:R-:W-:Y:S02]  /*19b90*/  IADD3 R0, P4, PT, R74, R10, RZ ;  /* 0x0000000a4a007210 */ /* 0x002fe40007f9e0ff */
[----:B------:R-:W-:-:S03]  /*19ba0*/  SEL R3, R92, R9, !P5 ;  /* 0x000000095c037207 */ /* 0x000fc60006800000 */
[----:B------:R0:W-:Y:S04]  /*19bb0*/  STL [R1+0x2b0], R0 ;  /* 0x0002b00001007387 */ /* 0x0001e80000100800 */
[----:B------:R-:W4:Y:S01]  /*19bc0*/  LDL.LU R9, [R1+0x324] ;  /* 0x0003240001097983 */ /* 0x000f220000300800 */
[----:B0-----:R-:W-:-:S03]  /*19bd0*/  IADD3 R0, P3, PT, R78, R10, RZ ;  /* 0x0000000a4e007210 */ /* 0x001fc60007f7e0ff */
[----:B------:R0:W-:Y:S04]  /*19be0*/  STL [R1+0x2a4], R5 ;  /* 0x0002a40501007387 */ /* 0x0001e80000100800 */
[----:B------:R1:W-:Y:S01]  /*19bf0*/  STL [R1+0x2c8], R0 ;  /* 0x0002c80001007387 */ /* 0x0003e20000100800 */
[----:B0-----:R-:W-:-:S03]  /*19c00*/  LEA.HI.X.SX32 R5, R74, R7, 0x1, P4 ;  /* 0x000000074a057211 */ /* 0x001fc600020f0eff */
[----:B------:R-:W-:Y:S01]  /*19c10*/  STL [R1+0xd14], R74 ;  /* 0x000d144a01007387 */ /* 0x000fe20000100800 */
[----:B-1----:R-:W-:-:S03]  /*19c20*/  IADD3 R0, P4, PT, R84, R10, RZ ;  /* 0x0000000a54007210 */ /* 0x002fc60007f9e0ff */
[----:B------:R-:W-:Y:S04]  /*19c30*/  STL [R1+0x2ac], R5 ;  /* 0x0002ac0501007387 */ /* 0x000fe80000100800 */
[----:B------:R0:W-:Y:S04]  /*19c40*/  STL [R1+0x2d0], R0 ;  /* 0x0002d00001007387 */ /* 0x0001e80000100800 */
[----:B0-----:R-:W4:Y:S01]  /*19c50*/  LDL.LU R0, [R1+0x32c] ;  /* 0x00032c0001007983 */ /* 0x001f220000300800 */
[----:B------:R-:W-:Y:S01]  /*19c60*/  IMAD R88, R88, UR12, RZ ;  /* 0x0000000c58587c24 */ /* 0x000fe2000f8e02ff */
[----:B------:R-:W-:Y:S01]  /*19c70*/  LEA.HI.X.SX32 R5, R78, R7, 0x1, P3 ;  /* 0x000000074e057211 */ /* 0x000fe200018f0eff */
[----:B------:R-:W-:-:S03]  /*19c80*/  IMAD R91, R91, UR12, RZ ;  /* 0x0000000c5b5b7c24 */ /* 0x000fc6000f8e02ff */
[----:B------:R-:W-:Y:S01]  /*19c90*/  IADD3 R6, P3, PT, R88, R10, RZ ;  /* 0x0000000a58067210 */ /* 0x000fe20007f7e0ff */
[----:B------:R0:W-:Y:S01]  /*19ca0*/  STL [R1+0x2c4], R5 ;  /* 0x0002c40501007387 */ /* 0x0001e20000100800 */
[----:B------:R-:W-:-:S03]  /*19cb0*/  IMAD R17, R3, UR12, RZ ;  /* 0x0000000c03117c24 */ /* 0x000fc6000f8e02ff */
[----:B------:R1:W-:Y:S01]  /*19cc0*/  STL [R1+0x2e8], R6 ;  /* 0x0002e80601007387 */ /* 0x0003e20000100800 */
[----:B0-----:R-:W-:-:S03]  /*19cd0*/  LEA.HI.X.SX32 R5, R84, R7, 0x1, P4 ;  /* 0x0000000754057211 */ /* 0x001fc600020f0eff */
[----:B------:R-:W-:Y:S01]  /*19ce0*/  STL [R1+0xd24], R84 ;  /* 0x000d245401007387 */ /* 0x000fe20000100800 */
[----:B-1----:R-:W-:-:S03]  /*19cf0*/  LEA.HI.X.SX32 R6, R88, R7, 0x1, P3 ;  /* 0x0000000758067211 */ /* 0x002fc600018f0eff */
[----:B------:R2:W-:Y:S01]  /*19d00*/  STL [R1+0x2cc], R5 ;  /* 0x0002cc0501007387 */ /* 0x0005e20000100800 */
[----:B------:R-:W-:-:S03]  /*19d10*/  IADD3 R3, P3, PT, R91, R10, RZ ;  /* 0x0000000a5b037210 */ /* 0x000fc60007f7e0ff */
[----:B------:R-:W-:Y:S04]  /*19d20*/  STL [R1+0xd28], R88 ;  /* 0x000d285801007387 */ /* 0x000fe80000100800 */
[----:B------:R-:W-:Y:S01]  /*19d30*/  STL [R1+0x2e4], R6 ;  /* 0x0002e40601007387 */ /* 0x000fe20000100800 */
[----:B------:R-:W-:-:S04]  /*19d40*/  LOP3.LUT R4, R14, 0x1bc, RZ, 0xfc, !PT ;  /* 0x000001bc0e047812 */ /* 0x000fc800078efcff */
[----:B------:R-:W-:Y:S02]  /*19d50*/  ISETP.GE.AND P4, PT, R4, RZ, PT ;  /* 0x000000ff0400720c */ /* 0x000fe40003f86270 */
[----:B------:R-:W-:Y:S02]  /*19d60*/  IABS R15, R4 ;  /* 0x00000004000f7213 */ /* 0x000fe40000000000 */
[----:B--2---:R-:W-:Y:S02]  /*19d70*/  SEL R5, R92, R16, !P5 ;  /* 0x000000105c057207 */ /* 0x004fe40006800000 */
[----:B------:R-:W2:Y:S04]  /*19d80*/  LDL.LU R16, [R1+0x344] ;  /* 0x0003440001107983 */ /* 0x000ea80000300800 */
[----:B------:R0:W-:Y:S02]  /*19d90*/  STL [R1+0x2f0], R3 ;  /* 0x0002f00301007387 */ /* 0x0001e40000100800 */
[----:B0-----:R-:W-:-:S02]  /*19da0*/  LEA.HI.X.SX32 R3, R91, R7, 0x1, P3 ;  /* 0x000000075b037211 */ /* 0x001fc400018f0eff */
[----:B---3--:R-:W-:Y:S02]  /*19db0*/  SEL R6, R92, R2, !P5 ;  /* 0x000000025c067207 */ /* 0x008fe40006800000 */
[----:B------:R-:W3:Y:S04]  /*19dc0*/  LDL.LU R2, [R1+0x34c] ;  /* 0x00034c0001027983 */ /* 0x000ee80000300800 */
[----:B------:R-:W-:Y:S04]  /*19dd0*/  STL [R1+0xd2c], R91 ;  /* 0x000d2c5b01007387 */ /* 0x000fe80000100800 */
[----:B------:R0:W-:Y:S02]  /*19de0*/  STL [R1+0x2ec], R3 ;  /* 0x0002ec0301007387 */ /* 0x0001e40000100800 */
[----:B0-----:R-:W-:-:S05]  /*19df0*/  IADD3 R3, P3, PT, R17, R10, RZ ;  /* 0x0000000a11037210 */ /* 0x001fca0007f7e0ff */
[----:B------:R0:W-:Y:S01]  /*19e00*/  STL [R1+0x308], R3 ;  /* 0x0003080301007387 */ /* 0x0001e20000100800 */
[----:B----4-:R-:W-:-:S03]  /*19e10*/  SEL R4, R92, R8, !P5 ;  /* 0x000000085c047207 */ /* 0x010fc60006800000 */
[----:B------:R-:W4:Y:S01]  /*19e20*/  LDL.LU R8, [R1+0x364] ;  /* 0x0003640001087983 */ /* 0x000f220000300800 */
[----:B------:R-:W-:Y:S01]  /*19e30*/  IMAD R18, R5, UR12, RZ ;  /* 0x0000000c05127c24 */ /* 0x000fe2000f8e02ff */
[----:B------:R-:W-:Y:S01]  /*19e40*/  LEA.HI.X.SX32 R5, R17, R7, 0x1, P3 ;  /* 0x0000000711057211 */ /* 0x000fe200018f0eff */
[----:B------:R-:W-:-:S03]  /*19e50*/  IMAD R66, R6, UR12, RZ ;  /* 0x0000000c06427c24 */ /* 0x000fc6000f8e02ff */
[-C--:B0-----:R-:W-:Y:S01]  /*19e60*/  IADD3 R3, P3, PT, R18, R10.reuse, RZ ;  /* 0x0000000a12037210 */ /* 0x081fe20007f7e0ff */
[----:B------:R-:W-:Y:S01]  /*19e70*/  STL [R1+0x304], R5 ;  /* 0x0003040501007387 */ /* 0x000fe20000100800 */
[----:B------:R-:W-:Y:S02]  /*19e80*/  IMAD R68, R4, UR12, RZ ;  /* 0x0000000c04447c24 */ /* 0x000fe4000f8e02ff */
[----:B------:R-:W-:Y:S01]  /*19e90*/  LEA.HI.X.SX32 R4, R18, R7, 0x1, P3 ;  /* 0x0000000712047211 */ /* 0x000fe200018f0eff */
[----:B------:R0:W-:Y:S04]  /*19ea0*/  STL [R1+0x310], R3 ;  /* 0x0003100301007387 */ /* 0x0001e80000100800 */
[----:B------:R-:W4:Y:S01]  /*19eb0*/  LDL.LU R90, [R1+0x36c] ;  /* 0x00036c00015a7983 */ /* 0x000f220000300800 */
[----:B0-----:R-:W-:-:S02]  /*19ec0*/  IADD3 R3, P3, PT, R66, R10, RZ ;  /* 0x0000000a42037210 */ /* 0x001fc40007f7e0ff */
[C---:B------:R-:W-:Y:S02]  /*19ed0*/  SEL R5, R92.reuse, R9, !P5 ;  /* 0x000000095c057207 */ /* 0x040fe40006800000 */
[----:B------:R-:W4:Y:S04]  /*19ee0*/  LDL.LU R9, [R1+0x384] ;  /* 0x0003840001097983 */ /* 0x000f280000300800 */
[----:B------:R-:W-:Y:S04]  /*19ef0*/  STL [R1+0x30c], R4 ;  /* 0x00030c0401007387 */ /* 0x000fe80000100800 */
[----:B------:R0:W-:Y:S01]  /*19f00*/  STL [R1+0x328], R3 ;  /* 0x0003280301007387 */ /* 0x0001e20000100800 */
[----:B------:R-:W-:-:S03]  /*19f10*/  SEL R17, R92, R0, !P5 ;  /* 0x000000005c117207 */ /* 0x000fc60006800000 */
[----:B------:R-:W4:Y:S01]  /*19f20*/  LDL.LU R0, [R1+0x38c] ;  /* 0x00038c0001007983 */ /* 0x000f220000300800 */
[----:B0-----:R-:W-:Y:S01]  /*19f30*/  LEA.HI.X.SX32 R3, R66, R7, 0x1, P3 ;  /* 0x0000000742037211 */ /* 0x001fe200018f0eff */
[----:B------:R-:W-:Y:S02]  /*19f40*/  IMAD.HI.U32 R6, R13, R15, RZ ;  /* 0x0000000f0d067227 */ /* 0x000fe400078e00ff */
[----:B------:R-:W-:Y:S02]  /*19f50*/  STL [R1+0xd18], R66 ;  /* 0x000d184201007387 */ /* 0x000fe40000100800 */
[----:B------:R-:W-:Y:S02]  /*19f60*/  IMAD.MOV R6, RZ, RZ, -R6 ;  /* 0x000000ffff067224 */ /* 0x000fe400078e0a06 */
[----:B------:R0:W-:Y:S01]  /*19f70*/  STL [R1+0x324], R3 ;  /* 0x0003240301007387 */ /* 0x0001e20000100800 */
[----:B------:R-:W-:Y:S01]  /*19f80*/  IADD3 R4, P3, PT, R68, R10, RZ ;  /* 0x0000000a44047210 */ /* 0x000fe20007f7e0ff */
[----:B------:R-:W-:-:S02]  /*19f90*/  IMAD R18, R5, UR12, RZ ;  /* 0x0000000c05127c24 */ /* 0x000fc4000f8e02ff */
[----:B------:R-:W-:Y:S01]  /*19fa0*/  IMAD R15, R11, R6, R15 ;  /* 0x000000060b0f7224 */ /* 0x000fe200078e020f */
[----:B0-----:R-:W4:Y:S01]  /*19fb0*/  LDL.LU R3, [R1+0x3a4] ;  /* 0x0003a40001037983 */ /* 0x001f220000300800 */
[----:B------:R-:W-:Y:S02]  /*19fc0*/  LEA.HI.X.SX32 R5, R68, R7, 0x1, P3 ;  /* 0x0000000744057211 */ /* 0x000fe400018f0eff */
[----:B------:R-:W-:Y:S01]  /*19fd0*/  IADD3 R6, P3, PT, R18, R10, RZ ;  /* 0x0000000a12067210 */ /* 0x000fe20007f7e0ff */
[----:B------:R2:W-:Y:S04]  /*19fe0*/  STL [R1+0x330], R4 ;  /* 0x0003300401007387 */ /* 0x0005e80000100800 */
[----:B------:R-:W-:Y:S01]  /*19ff0*/  STL [R1+0xd1c], R15 ;  /* 0x000d1c0f01007387 */ /* 0x000fe20000100800 */
[----:B------:R-:W-:-:S03]  /*1a000*/  IMAD R17, R17, UR12, RZ ;  /* 0x0000000c11117c24 */ /* 0x000fc6000f8e02ff */
[----:B------:R-:W-:Y:S04]  /*1a010*/  STL [R1+0xd20], R68 ;  /* 0x000d204401007387 */ /* 0x000fe80000100800 */
[----:B------:R-:W-:Y:S01]  /*1a020*/  STL [R1+0x32c], R5 ;  /* 0x00032c0501007387 */ /* 0x000fe20000100800 */
[----:B--2---:R-:W-:-:S03]  /*1a030*/  SEL R4, R92, R16, !P5 ;  /* 0x000000105c047207 */ /* 0x004fc60006800000 */
[----:B------:R-:W2:Y:S04]  /*1a040*/  LDL.LU R16, [R1+0x3ac] ;  /* 0x0003ac0001107983 */ /* 0x000ea80000300800 */
[----:B------:R0:W-:Y:S02]  /*1a050*/  STL [R1+0x348], R6 ;  /* 0x0003480601007387 */ /* 0x0001e40000100800 */
[----:B0-----:R-:W-:Y:S01]  /*1a060*/  IMAD R6, R4, UR12, RZ ;  /* 0x0000000c04067c24 */ /* 0x001fe2000f8e02ff */
[----:B------:R-:W-:Y:S02]  /*1a070*/  LEA.HI.X.SX32 R4, R18, R7, 0x1, P3 ;  /* 0x0000000712047211 */ /* 0x000fe400018f0eff */
[----:B------:R-:W-:Y:S02]  /*1a080*/  IADD3 R15, P3, PT, R17, R10, RZ ;  /* 0x0000000a110f7210 */ /* 0x000fe40007f7e0ff */
[----:B---3--:R-:W-:-:S02]  /*1a090*/  SEL R5, R92, R2, !P5 ;  /* 0x000000025c057207 */ /* 0x008fc40006800000 */
[----:B------:R-:W3:Y:S04]  /*1a0a0*/  LDL.LU R2, [R1+0x3c4] ;  /* 0x0003c40001027983 */ /* 0x000ee80000300800 */
[----:B------:R4:W-:Y:S04]  /*1a0b0*/  STL [R1+0x344], R4 ;  /* 0x0003440401007387 */ /* 0x0009e80000100800 */
[----:B------:R0:W-:Y:S01]  /*1a0c0*/  STL [R1+0x350], R15 ;  /* 0x0003500f01007387 */ /* 0x0001e20000100800 */
[----:B------:R-:W-:Y:S01]  /*1a0d0*/  IMAD R18, R5, UR12, RZ ;  /* 0x0000000c05127c24 */ /* 0x000fe2000f8e02ff */
[----:B------:R-:W-:-:S02]  /*1a0e0*/  LEA.HI.X.SX32 R5, R17, R7, 0x1, P3 ;  /* 0x0000000711057211 */ /* 0x000fc400018f0eff */
[----:B----4-:R-:W-:Y:S02]  /*1a0f0*/  SEL R4, R92, R8, !P5 ;  /* 0x000000085c047207 */ /* 0x010fe40006800000 */
[----:B------:R-:W4:Y:S01]  /*1a100*/  LDL.LU R8, [R1+0x3cc] ;  /* 0x0003cc0001087983 */ /* 0x000f220000300800 */
[----:B0-----:R-:W-:-:S03]  /*1a110*/  IADD3 R15, P3, PT, R6, R10, RZ ;  /* 0x0000000a060f7210 */ /* 0x001fc60007f7e0ff */
[----:B------:R0:W-:Y:S04]  /*1a120*/  STL [R1+0x34c], R5 ;  /* 0x00034c0501007387 */ /* 0x0001e80000100800 */
[----:B------:R1:W-:Y:S01]  /*1a130*/  STL [R1+0x368], R15 ;  /* 0x0003680f01007387 */ /* 0x0003e20000100800 */
[----:B------:R-:W-:Y:S01]  /*1a140*/  IMAD R17, R4, UR12, RZ ;  /* 0x0000000c04117c24 */ /* 0x000fe2000f8e02ff */
[----:B0-----:R-:W-:Y:S02]  /*1a150*/  SEL R5, R92, R90, !P5 ;  /* 0x0000005a5c057207 */ /* 0x001fe40006800000 */
[----:B-1----:R-:W-:Y:S02]  /*1a160*/  LEA.HI.X.SX32 R15, R6, R7, 0x1, P3 ;  /* 0x00000007060f7211 */ /* 0x002fe400018f0eff */
[----:B------:R-:W-:-:S03]  /*1a170*/  IADD3 R6, P3, PT, R18, R10, RZ ;  /* 0x0000000a12067210 */ /* 0x000fc60007f7e0ff */
[----:B------:R-:W-:Y:S01]  /*1a180*/  STL [R1+0x364], R15 ;  /* 0x0003640f01007387 */ /* 0x000fe20000100800 */
[----:B------:R-:W-:Y:S02]  /*1a190*/  LEA.HI.X.SX32 R18, R18, R7, 0x1, P3 ;  /* 0x0000000712127211 */ /* 0x000fe400018f0eff */
[C---:B------:R-:W-:Y:S02]  /*1a1a0*/  SEL R4, R92.reuse, R9, !P5 ;  /* 0x000000095c047207 */ /* 0x040fe40006800000 */
[----:B------:R-:W4:Y:S04]  /*1a1b0*/  LDL.LU R9, [R1+0x3e4] ;  /* 0x0003e40001097983 */ /* 0x000f280000300800 */
[----:B------:R0:W-:Y:S04]  /*1a1c0*/  STL [R1+0x370], R6 ;  /* 0x0003700601007387 */ /* 0x0001e80000100800 */
[----:B------:R1:W-:Y:S01]  /*1a1d0*/  STL [R1+0x36c], R18 ;  /* 0x00036c1201007387 */ /* 0x0003e20000100800 */
[----:B0-----:R-:W-:Y:S01]  /*1a1e0*/  IMAD R6, R5, UR12, RZ ;  /* 0x0000000c05067c24 */ /* 0x001fe2000f8e02ff */
[----:B------:R-:W-:-:S02]  /*1a1f0*/  SEL R5, R92, R0, !P5 ;  /* 0x000000005c057207 */ /* 0x000fc40006800000 */
[----:B------:R-:W4:Y:S01]  /*1a200*/  LDL.LU R0, [R1+0x3f0] ;  /* 0x0003f00001007983 */ /* 0x000f220000300800 */
[----:B------:R-:W-:-:S04]  /*1a210*/  IADD3 R15, P3, PT, R17, R10, RZ ;  /* 0x0000000a110f7210 */ /* 0x000fc80007f7e0ff */
[----:B------:R-:W-:Y:S01]  /*1a220*/  LEA.HI.X.SX32 R17, R17, R7, 0x1, P3 ;  /* 0x0000000711117211 */ /* 0x000fe200018f0eff */
[----:B------:R0:W-:Y:S01]  /*1a230*/  STL [R1+0x388], R15 ;  /* 0x0003880f01007387 */ /* 0x0001e20000100800 */
[----:B-1----:R-:W-:-:S03]  /*1a240*/  IMAD R18, R4, UR12, RZ ;  /* 0x0000000c04127c24 */ /* 0x002fc6000f8e02ff */
[----:B------:R1:W-:Y:S04]  /*1a250*/  STL [R1+0x384], R17 ;  /* 0x0003841101007387 */ /* 0x0003e80000100800 */
[----:B------:R-:W4:Y:S01]  /*1a260*/  LDL.LU R89, [R1+0x3ec] ;  /* 0x0003ec0001597983 */ /* 0x000f220000300800 */
[-C--:B0-----:R-:W-:Y:S02]  /*1a270*/  IADD3 R15, P3, PT, R6, R10.reuse, RZ ;  /* 0x0000000a060f7210 */ /* 0x081fe40007f7e0ff */
[----:B------:R-:W-:Y:S01]  /*1a280*/  SEL R4, R92, R3, !P5 ;  /* 0x000000035c047207 */ /* 0x000fe20006800000 */
[----:B-1----:R-:W-:Y:S01]  /*1a290*/  IMAD R17, R5, UR12, RZ ;  /* 0x0000000c05117c24 */ /* 0x002fe2000f8e02ff */
[----:B------:R-:W-:Y:S02]  /*1a2a0*/  LEA.HI.X.SX32 R5, R6, R7, 0x1, P3 ;  /* 0x0000000706057211 */ /* 0x000fe400018f0eff */
[----:B------:R-:W-:Y:S01]  /*1a2b0*/  IADD3 R3, P3, PT, R18, R10, RZ ;  /* 0x0000000a12037210 */ /* 0x000fe20007f7e0ff */
[----:B------:R0:W-:Y:S01]  /*1a2c0*/  STL [R1+0x390], R15 ;  /* 0x0003900f01007387 */ /* 0x0001e20000100800 */
[----:B------:R-:W-:-:S03]  /*1a2d0*/  IMAD R6, R4, UR12, RZ ;  /* 0x0000000c04067c24 */ /* 0x000fc6000f8e02ff */
[----:B------:R-:W4:Y:S01]  /*1a2e0*/  LDL.LU R90, [R1+0x404] ;  /* 0x00040400015a7983 */ /* 0x000f220000300800 */
[----:B------:R-:W-:-:S03]  /*1a2f0*/  LEA.HI.X.SX32 R4, R18, R7, 0x1, P3 ;  /* 0x0000000712047211 */ /* 0x000fc600018f0eff */
[----:B------:R-:W-:Y:S04]  /*1a300*/  STL [R1+0x38c], R5 ;  /* 0x00038c0501007387 */ /* 0x000fe80000100800 */
[----:B------:R1:W-:Y:S01]  /*1a310*/  STL [R1+0x3a8], R3 ;  /* 0x0003a80301007387 */ /* 0x0003e20000100800 */
[----:B0-----:R-:W-:-:S03]  /*1a320*/  IADD3 R15, P3, PT, R17, R10, RZ ;  /* 0x0000000a110f7210 */ /* 0x001fc60007f7e0ff */
[----:B-1----:R-:W4:Y:S04]  /*1a330*/  LDL.LU R3, [R1+0x40c] ;  /* 0x00040c0001037983 */ /* 0x002f280000300800 */
[----:B------:R3:W-:Y:S01]  /*1a340*/  STL [R1+0x3a4], R4 ;  /* 0x0003a40401007387 */ /* 0x0007e20000100800 */
[----:B--2---:R-:W-:-:S03]  /*1a350*/  SEL R5, R92, R16, !P5 ;  /* 0x000000105c057207 */ /* 0x004fc60006800000 */
[----:B------:R-:W2:Y:S04]  /*1a360*/  LDL.LU R16, [R1+0x424] ;  /* 0x0004240001107983 */ /* 0x000ea80000300800 */
[----:B------:R0:W-:Y:S01]  /*1a370*/  STL [R1+0x3b0], R15 ;  /* 0x0003b00f01007387 */ /* 0x0001e20000100800 */
[----:B------:R-:W-:Y:S01]  /*1a380*/  IMAD R18, R5, UR12, RZ ;  /* 0x0000000c05127c24 */ /* 0x000fe2000f8e02ff */
[----:B---3--:R-:W-:Y:S02]  /*1a390*/  SEL R4, R92, R2, !P5 ;  /* 0x000000025c047207 */ /* 0x008fe40006800000 */
[----:B------:R-:W-:Y:S02]  /*1a3a0*/  LEA.HI.X.SX32 R2, R17, R7, 0x1, P3 ;  /* 0x0000000711027211 */ /* 0x000fe400018f0eff */
[----:B0-----:R-:W-:-:S03]  /*1a3b0*/  IADD3 R15, P3, PT, R6, R10, RZ ;  /* 0x0000000a060f7210 */ /* 0x001fc60007f7e0ff */
[----:B------:R0:W-:Y:S04]  /*1a3c0*/  STL [R1+0x3ac], R2 ;  /* 0x0003ac0201007387 */ /* 0x0001e80000100800 */
[----:B0-----:R-:W3:Y:S04]  /*1a3d0*/  LDL.LU R2, [R1+0x42c] ;  /* 0x00042c0001027983 */ /* 0x001ee80000300800 */
[----:B------:R-:W-:Y:S01]  /*1a3e0*/  STL [R1+0x3c8], R15 ;  /* 0x0003c80f01007387 */ /* 0x000fe20000100800 */
[----:B----4-:R-:W-:-:S03]  /*1a3f0*/  SEL R5, R92, R8, !P5 ;  /* 0x000000085c057207 */ /* 0x010fc60006800000 */
[----:B------:R-:W4:Y:S01]  /*1a400*/  LDL.LU R8, [R1+0x444] ;  /* 0x0004440001087983 */ /* 0x000f220000300800 */
[----:B------:R-:W-:Y:S01]  /*1a410*/  IMAD R17, R4, UR12, RZ ;  /* 0x0000000c04117c24 */ /* 0x000fe2000f8e02ff */
[----:B------:R-:W-:Y:S02]  /*1a420*/  LEA.HI.X.SX32 R4, R6, R7, 0x1, P3 ;  /* 0x0000000706047211 */ /* 0x000fe400018f0eff */
[----:B------:R-:W-:-:S03]  /*1a430*/  IADD3 R6, P3, PT, R18, R10, RZ ;  /* 0x0000000a12067210 */ /* 0x000fc60007f7e0ff */
[----:B------:R-:W-:Y:S04]  /*1a440*/  STL [R1+0x3c4], R4 ;  /* 0x0003c40401007387 */ /* 0x000fe80000100800 */
[----:B------:R0:W-:Y:S02]  /*1a450*/  STL [R1+0x3d0], R6 ;  /* 0x0003d00601007387 */ /* 0x0001e40000100800 */
[----:B0-----:R-:W-:Y:S01]  /*1a460*/  IMAD R6, R5, UR12, RZ ;  /* 0x0000000c05067c24 */ /* 0x001fe2000f8e02ff */
[----:B------:R-:W-:Y:S02]  /*1a470*/  LEA.HI.X.SX32 R5, R18, R7, 0x1, P3 ;  /* 0x0000000712057211 */ /* 0x000fe400018f0eff */
[----:B------:R-:W-:Y:S02]  /*1a480*/  IADD3 R15, P3, PT, R17, R10, RZ ;  /* 0x0000000a110f7210 */ /* 0x000fe40007f7e0ff */
[----:B------:R-:W-:-:S02]  /*1a490*/  SEL R4, R92, R9, !P5 ;  /* 0x000000095c047207 */ /* 0x000fc40006800000 */
[----:B------:R-:W4:Y:S04]  /*1a4a0*/  LDL.LU R9, [R1+0x44c] ;  /* 0x00044c0001097983 */ /* 0x000f280000300800 */
[----:B------:R0:W-:Y:S04]  /*1a4b0*/  STL [R1+0x3cc], R5 ;  /* 0x0003cc0501007387 */ /* 0x0001e80000100800 */
[----:B------:R1:W-:Y:S01]  /*1a4c0*/  STL [R1+0x3e8], R15 ;  /* 0x0003e80f01007387 */ /* 0x0003e20000100800 */
[----:B0-----:R-:W-:-:S03]  /*1a4d0*/  SEL R5, R92, R0, !P5 ;  /* 0x000000005c057207 */ /* 0x001fc60006800000 */
[----:B------:R-:W4:Y:S01]  /*1a4e0*/  LDL.LU R0, [R1+0x464] ;  /* 0x0004640001007983 */ /* 0x000f220000300800 */
[----:B------:R-:W-:Y:S01]  /*1a4f0*/  IMAD R18, R4, UR12, RZ ;  /* 0x0000000c04127c24 */ /* 0x000fe2000f8e02ff */
[----:B------:R-:W-:Y:S02]  /*1a500*/  LEA.HI.X.SX32 R4, R17, R7, 0x1, P3 ;  /* 0x0000000711047211 */ /* 0x000fe400018f0eff */
[----:B-1----:R-:W-:-:S03]  /*1a510*/  IADD3 R15, P3, PT, R6, R10, RZ ;  /* 0x0000000a060f7210 */ /* 0x002fc60007f7e0ff */
[----:B------:R0:W-:Y:S01]  /*1a520*/  STL [R1+0x3e4], R4 ;  /* 0x0003e40401007387 */ /* 0x0001e20000100800 */
[----:B------:R-:W-:Y:S01]  /*1a530*/  LEA.HI.X.SX32 R6, R6, R7, 0x1, P3 ;  /* 0x0000000706067211 */ /* 0x000fe200018f0eff */
[----:B------:R-:W-:Y:S02]  /*1a540*/  IMAD R17, R5, UR12, RZ ;  /* 0x0000000c05117c24 */ /* 0x000fe4000f8e02ff */
[----:B------:R1:W-:Y:S04]  /*1a550*/  STL [R1+0x3f0], R15 ;  /* 0x0003f00f01007387 */ /* 0x0003e80000100800 */
[----:B------:R1:W-:Y:S01]  /*1a560*/  STL [R1+0x3ec], R6 ;  /* 0x0003ec0601007387 */ /* 0x0003e20000100800 */
[----:B0-----:R-:W-:Y:S02]  /*1a570*/  SEL R4, R92, R89, !P5 ;  /* 0x000000595c047207 */ /* 0x001fe40006800000 */
[----:B-1----:R-:W-:-:S04]  /*1a580*/  IADD3 R15, P3, PT, R18, R10, RZ ;  /* 0x0000000a120f7210 */ /* 0x002fc80007f7e0ff */
[----:B------:R-:W-:Y:S01]  /*1a590*/  LEA.HI.X.SX32 R18, R18, R7, 0x1, P3 ;  /* 0x0000000712127211 */ /* 0x000fe200018f0eff */
[----:B------:R0:W-:Y:S01]  /*1a5a0*/  STL [R1+0x408], R15 ;  /* 0x0004080f01007387 */ /* 0x0001e20000100800 */
[----:B------:R-:W-:Y:S01]  /*1a5b0*/  IMAD R6, R4, UR12, RZ ;  /* 0x0000000c04067c24 */ /* 0x000fe2000f8e02ff */
[----:B------:R-:W-:Y:S02]  /*1a5c0*/  SEL R5, R92, R90, !P5 ;  /* 0x0000005a5c057207 */ /* 0x000fe40006800000 */
[----:B------:R1:W-:Y:S01]  /*1a5d0*/  STL [R1+0x404], R18 ;  /* 0x0004041201007387 */ /* 0x0003e20000100800 */
[----:B0-----:R-:W-:-:S05]  /*1a5e0*/  IADD3 R15, P3, PT, R17, R10, RZ ;  /* 0x0000000a110f7210 */ /* 0x001fca0007f7e0ff */
[----:B------:R0:W-:Y:S01]  /*1a5f0*/  STL [R1+0x410], R15 ;  /* 0x0004100f01007387 */ /* 0x0001e20000100800 */
[----:B-1----:R-:W-:Y:S01]  /*1a600*/  IMAD R18, R5, UR12, RZ ;  /* 0x0000000c05127c24 */ /* 0x002fe2000f8e02ff */
[----:B------:R-:W-:Y:S02]  /*1a610*/  SEL R4, R92, R3, !P5 ;  /* 0x000000035c047207 */ /* 0x000fe40006800000 */
[----:B0-----:R-:W-:Y:S02]  /*1a620*/  LEA.HI.X.SX32 R15, R17, R7, 0x1, P3 ;  /* 0x00000007110f7211 */ /* 0x001fe400018f0eff */
[----:B------:R-:W-:-:S03]  /*1a630*/  IADD3 R3, P3, PT, R6, R10, RZ ;  /* 0x0000000a06037210 */ /* 0x000fc60007f7e0ff */
[----:B------:R-:W-:Y:S01]  /*1a640*/  STL [R1+0x40c], R15 ;  /* 0x00040c0f01007387 */ /* 0x000fe20000100800 */
[----:B------:R-:W-:-:S03]  /*1a650*/  LEA.HI.X.SX32 R6, R6, R7, 0x1, P3 ;  /* 0x0000000706067211 */ /* 0x000fc600018f0eff */
[----:B------:R0:W-:Y:S01]  /*1a660*/  STL [R1+0x428], R3 ;  /* 0x0004280301007387 */ /* 0x0001e20000100800 */
[----:B------:R-:W-:-:S03]  /*1a670*/  IMAD R17, R4, UR12, RZ ;  /* 0x0000000c04117c24 */ /* 0x000fc6000f8e02ff */
[----:B------:R-:W-:Y:S01]  /*1a680*/  STL [R1+0x424], R6 ;  /* 0x0004240601007387 */ /* 0x000fe20000100800 */
[----:B0-----:R-:W-:-:S05]  /*1a690*/  IADD3 R3, P3, PT, R18, R10, RZ ;  /* 0x0000000a12037210 */ /* 0x001fca0007f7e0ff */
[----:B------:R0:W-:Y:S02]  /*1a6a0*/  STL [R1+0x430], R3 ;  /* 0x0004300301007387 */ /* 0x0001e40000100800 */
[----:B0-----:R-:W-:-:S05]  /*1a6b0*/  LEA.HI.X.SX32 R3, R18, R7, 0x1, P3 ;  /* 0x0000000712037211 */ /* 0x001fca00018f0eff */
[----:B------:R0:W-:Y:S01]  /*1a6c0*/  STL [R1+0x42c], R3 ;  /* 0x00042c0301007387 */ /* 0x0001e20000100800 */
[----:B--2---:R-:W-:-:S05]  /*1a6d0*/  SEL R5, R92, R16, !P5 ;  /* 0x000000105c057207 */ /* 0x004fca0006800000 */
[----:B------:R-:W-:Y:S01]  /*1a6e0*/  IMAD R6, R5, UR12, RZ ;  /* 0x0000000c05067c24 */ /* 0x000fe2000f8e02ff */
[----:B---3--:R-:W-:Y:S02]  /*1a6f0*/  SEL R4, R92, R2, !P5 ;  /* 0x000000025c047207 */ /* 0x008fe40006800000 */
[----:B------:R-:W-:-:S04]  /*1a700*/  IADD3 R2, P3, PT, R17, R10, RZ ;  /* 0x0000000a11027210 */ /* 0x000fc80007f7e0ff */
[----:B0-----:R-:W-:Y:S02]  /*1a710*/  LEA.HI.X.SX32 R3, R17, R7, 0x1, P3 ;  /* 0x0000000711037211 */ /* 0x001fe400018f0eff */
[----:B----4-:R-:W-:Y:S02]  /*1a720*/  SEL R5, R92, R8, !P5 ;  /* 0x000000085c057207 */ /* 0x010fe40006800000 */
[----:B------:R-:W2:Y:S04]  /*1a730*/  LDL.LU R8, [R1+0x46c] ;  /* 0x00046c0001087983 */ /* 0x000ea80000300800 */
[----:B------:R0:W-:Y:S04]  /*1a740*/  STL [R1+0x448], R2 ;  /* 0x0004480201007387 */ /* 0x0001e80000100800 */
[----:B------:R-:W-:Y:S01]  /*1a750*/  STL [R1+0x444], R3 ;  /* 0x0004440301007387 */ /* 0x000fe20000100800 */
[----:B0-----:R-:W-:-:S05]  /*1a760*/  IADD3 R2, P3, PT, R6, R10, RZ ;  /* 0x0000000a06027210 */ /* 0x001fca0007f7e0ff */
[----:B------:R0:W-:Y:S04]  /*1a770*/  STL [R1+0x450], R2 ;  /* 0x0004500201007387 */ /* 0x0001e80000100800 */
[----:B------:R-:W3:Y:S01]  /*1a780*/  LDL.LU R16, [R1+0x484] ;  /* 0x0004840001107983 */ /* 0x000ee20000300800 */
[----:B------:R-:W-:Y:S01]  /*1a790*/  IMAD R18, R4, UR12, RZ ;  /* 0x0000000c04127c24 */ /* 0x000fe2000f8e02ff */
[----:B0-----:R-:W-:Y:S02]  /*1a7a0*/  LEA.HI.X.SX32 R2, R6, R7, 0x1, P3 ;  /* 0x0000000706027211 */ /* 0x001fe400018f0eff */
[----:B------:R-:W-:Y:S01]  /*1a7b0*/  SEL R4, R92, R9, !P5 ;  /* 0x000000095c047207 */ /* 0x000fe20006800000 */
[----:B------:R-:W-:Y:S01]  /*1a7c0*/  IMAD R17, R5, UR12, RZ ;  /* 0x0000000c05117c24 */ /* 0x000fe2000f8e02ff */
[----:B------:R-:W-:Y:S01]  /*1a7d0*/  IADD3 R9, P3, PT, R18, R10, RZ ;  /* 0x0000000a12097210 */ /* 0x000fe20007f7e0ff */
[----:B------:R0:W-:Y:S04]  /*1a7e0*/  STL [R1+0x44c], R2 ;  /* 0x00044c0201007387 */ /* 0x0001e80000100800 */
[----:B------:R-:W4:Y:S04]  /*1a7f0*/  LDL.LU R87, [R1+0x48c] ;  /* 0x00048c0001577983 */ /* 0x000f280000300800 */
[----:B------:R-:W4:Y:S01]  /*1a800*/  LDL.LU R89, [R1+0x4a4] ;  /* 0x0004a40001597983 */ /* 0x000f220000300800 */
[----:B------:R-:W-:-:S03]  /*1a810*/  SEL R5, R92, R0, !P5 ;  /* 0x000000005c057207 */ /* 0x000fc60006800000 */
[----:B------:R-:W4:Y:S04]  /*1a820*/  LDL.LU R0, [R1+0x4ac] ;  /* 0x0004ac0001007983 */ /* 0x000f280000300800 */
        /* <DEDUP_REMOVED lines=17> */
[----:B0-----:R-:W-:-:S02]  /*1a940*/  LEA.HI.X.SX32 R2, R18, R7, 0x1, P3 ;  /* 0x0000000712027211 */ /* 0x001fc400018f0eff */
[----:B------:R-:W-:-:S05]  /*1a950*/  IADD3 R15, P3, PT, R17, R10, RZ ;  /* 0x0000000a110f7210 */ /* 0x000fca0007f7e0ff */
[----:B------:R0:W-:Y:S01]  /*1a960*/  STL [R1+0x470], R15 ;  /* 0x0004700f01007387 */ /* 0x0001e20000100800 */
[----:B------:R-:W-:Y:S02]  /*1a970*/  IMAD R6, R4, UR12, RZ ;  /* 0x0000000c04067c24 */ /* 0x000fe4000f8e02ff */
[----:B------:R-:W-:Y:S01]  /*1a980*/  IMAD R18, R5, UR12, RZ ;  /* 0x0000000c05127c24 */ /* 0x000fe2000f8e02ff */
[----:B------:R-:W-:Y:S01]  /*1a990*/  STL [R1+0x464], R2 ;  /* 0x0004640201007387 */ /* 0x000fe20000100800 */
[----:B0-----:R-:W-:-:S05]  /*1a9a0*/  LEA.HI.X.SX32 R15, R17, R7, 0x1, P3 ;  /* 0x00000007110f7211 */ /* 0x001fca00018f0eff */
[----:B------:R0:W-:Y:S01]  /*1a9b0*/  STL [R1+0x46c], R15 ;  /* 0x00046c0f01007387 */ /* 0x0001e20000100800 */
[----:B--2---:R-:W-:Y:S02]  /*1a9c0*/  SEL R4, R92, R8, !P5 ;  /* 0x000000085c047207 */ /* 0x004fe40006800000 */
[----:B------:R-:W-:-:S03]  /*1a9d0*/  IADD3 R8, P3, PT, R6, R10, RZ ;  /* 0x0000000a06087210 */ /* 0x000fc60007f7e0ff */
[----:B------:R-:W-:Y:S01]  /*1a9e0*/  IMAD R17, R4, UR12, RZ ;  /* 0x0000000c04117c24 */ /* 0x000fe2000f8e02ff */
[-C--:B------:R-:W-:Y:S02]  /*1a9f0*/  LEA.HI.X.SX32 R4, R6, R7.reuse, 0x1, P3 ;  /* 0x0000000706047211 */ /* 0x080fe400018f0eff */
[----:B------:R-:W-:Y:S02]  /*1aa00*/  IADD3 R6, P3, PT, R18, R10, RZ ;  /* 0x0000000a12067210 */ /* 0x000fe40007f7e0ff */
[----:B---3--:R-:W-:Y:S02]  /*1aa10*/  SEL R5, R92, R16, !P5 ;  /* 0x000000105c057207 */ /* 0x008fe40006800000 */
[----:B------:R-:W2:Y:S01]  /*1aa20*/  LDL.LU R16, [R1+0x4e4] ;  /* 0x0004e40001107983 */ /* 0x000ea20000300800 */
[----:B------:R-:W-:-:S03]  /*1aa30*/  LEA.HI.X.SX32 R18, R18, R7, 0x1, P3 ;  /* 0x0000000712127211 */ /* 0x000fc600018f0eff */
[----:B------:R-:W-:Y:S01]  /*1aa40*/  STL [R1+0x488], R8 ;  /* 0x0004880801007387 */ /* 0x000fe20000100800 */
[----:B0-----:R-:W-:-:S03]  /*1aa50*/  IADD3 R15, P3, PT, R17, R10, RZ ;  /* 0x0000000a110f7210 */ /* 0x001fc60007f7e0ff */
[----:B------:R4:W-:Y:S04]  /*1aa60*/  STL [R1+0x484], R4 ;  /* 0x0004840401007387 */ /* 0x0009e80000100800 */
[----:B------:R-:W3:Y:S04]  /*1aa70*/  LDL.LU R86, [R1+0x4ec] ;  /* 0x0004ec0001567983 */ /* 0x000ee80000300800 */
[----:B------:R0:W-:Y:S01]  /*1aa80*/  STL [R1+0x490], R6 ;  /* 0x0004900601007387 */ /* 0x0001e20000100800 */
[----:B----4-:R-:W-:-:S03]  /*1aa90*/  SEL R4, R92, R87, !P5 ;  /* 0x000000575c047207 */ /* 0x010fc60006800000 */
[----:B------:R1:W-:Y:S01]  /*1aaa0*/  STL [R1+0x48c], R18 ;  /* 0x00048c1201007387 */ /* 0x0003e20000100800 */
[----:B------:R-:W-:-:S03]  /*1aab0*/  LEA.HI.X.SX32 R17, R17, R7, 0x1, P3 ;  /* 0x0000000711117211 */ /* 0x000fc600018f0eff */
[----:B------:R-:W4:Y:S01]  /*1aac0*/  LDL.LU R87, [R1+0x504] ;  /* 0x0005040001577983 */ /* 0x000f220000300800 */
[----:B0-----:R-:W-:-:S03]  /*1aad0*/  IMAD R6, R5, UR12, RZ ;  /* 0x0000000c05067c24 */ /* 0x001fc6000f8e02ff */
[----:B------:R0:W-:Y:S01]  /*1aae0*/  STL [R1+0x4a8], R15 ;  /* 0x0004a80f01007387 */ /* 0x0001e20000100800 */
[----:B-1----:R-:W-:Y:S01]  /*1aaf0*/  IMAD R18, R4, UR12, RZ ;  /* 0x0000000c04127c24 */ /* 0x002fe2000f8e02ff */
[----:B------:R-:W-:Y:S02]  /*1ab00*/  SEL R5, R92, R89, !P5 ;  /* 0x000000595c057207 */ /* 0x000fe40006800000 */
[----:B------:R1:W-:Y:S04]  /*1ab10*/  STL [R1+0x4a4], R17 ;  /* 0x0004a41101007387 */ /* 0x0003e80000100800 */
[----:B------:R-:W4:Y:S01]  /*1ab20*/  LDL.LU R89, [R1+0x50c] ;  /* 0x00050c0001597983 */ /* 0x000f220000300800 */
[----:B0-----:R-:W-:-:S04]  /*1ab30*/  IADD3 R15, P3, PT, R6, R10, RZ ;  /* 0x0000000a060f7210 */ /* 0x001fc80007f7e0ff */
[----:B------:R-:W-:Y:S02]  /*1ab40*/  LEA.HI.X.SX32 R6, R6, R7, 0x1, P3 ;  /* 0x0000000706067211 */ /* 0x000fe400018f0eff */
[----:B------:R-:W-:Y:S01]  /*1ab50*/  SEL R4, R92, R0, !P5 ;  /* 0x000000005c047207 */ /* 0x000fe20006800000 */
[----:B------:R-:W-:Y:S01]  /*1ab60*/  STL [R1+0x4b0], R15 ;  /* 0x0004b00f01007387 */ /* 0x000fe20000100800 */
[----:B------:R-:W-:-:S03]  /*1ab70*/  IADD3 R0, P3, PT, R18, R10, RZ ;  /* 0x0000000a12007210 */ /* 0x000fc60007f7e0ff */
[----:B------:R0:W-:Y:S01]  /*1ab80*/  STL [R1+0x4ac], R6 ;  /* 0x0004ac0601007387 */ /* 0x0001e20000100800 */
[----:B-1----:R-:W-:Y:S01]  /*1ab90*/  IMAD R17, R5, UR12, RZ ;  /* 0x0000000c05117c24 */ /* 0x002fe2000f8e02ff */
[----:B------:R-:W-:Y:S02]  /*1aba0*/  SEL R5, R92, R90, !P5 ;  /* 0x0000005a5c057207 */ /* 0x000fe40006800000 */
[----:B------:R-:W4:Y:S01]  /*1abb0*/  LDL.LU R90, [R1+0x524] ;  /* 0x00052400015a7983 */ /* 0x000f220000300800 */
[----:B0-----:R-:W-:Y:S01]  /*1abc0*/  IMAD R6, R4, UR12, RZ ;  /* 0x0000000c04067c24 */ /* 0x001fe2000f8e02ff */
[----:B------:R-:W-:Y:S02]  /*1abd0*/  LEA.HI.X.SX32 R4, R18, R7, 0x1, P3 ;  /* 0x0000000712047211 */ /* 0x000fe400018f0eff */
[----:B------:R-:W-:Y:S04]  /*1abe0*/  STL [R1+0x4c8], R0 ;  /* 0x0004c80001007387 */ /* 0x000fe80000100800 */
[----:B------:R0:W-:Y:S02]  /*1abf0*/  STL [R1+0x4c4], R4 ;  /* 0x0004c40401007387 */ /* 0x0001e40000100800 */
[----:B0-----:R-:W-:-:S02]  /*1ac00*/  SEL R4, R92, R3, !P5 ;  /* 0x000000035c047207 */ /* 0x001fc40006800000 */
[----:B------:R-:W4:Y:S01]  /*1ac10*/  LDL.LU R3, [R1+0x52c] ;  /* 0x00052c0001037983 */ /* 0x000f220000300800 */
[----:B------:R-:W-:-:S04]  /*1ac20*/  IADD3 R15, P3, PT, R17, R10, RZ ;  /* 0x0000000a110f7210 */ /* 0x000fc80007f7e0ff */
[----:B------:R-:W-:Y:S01]  /*1ac30*/  LEA.HI.X.SX32 R17, R17, R7, 0x1, P3 ;  /* 0x0000000711117211 */ /* 0x000fe200018f0eff */
[----:B------:R0:W-:Y:S01]  /*1ac40*/  STL [R1+0x4d0], R15 ;  /* 0x0004d00f01007387 */ /* 0x0001e20000100800 */
[----:B------:R-:W-:-:S03]  /*1ac50*/  IMAD R18, R5, UR12, RZ ;  /* 0x0000000c05127c24 */ /* 0x000fc6000f8e02ff */
[----:B------:R1:W-:Y:S01]  /*1ac60*/  STL [R1+0x4cc], R17 ;  /* 0x0004cc1101007387 */ /* 0x0003e20000100800 */
[----:B0-----:R-:W-:Y:S01]  /*1ac70*/  IADD3 R15, P3, PT, R6, R10, RZ ;  /* 0x0000000a060f7210 */ /* 0x001fe20007f7e0ff */
[----:B-1----:R-:W-:-:S04]  /*1ac80*/  IMAD R17, R4, UR12, RZ ;  /* 0x0000000c04117c24 */ /* 0x002fc8000f8e02ff */
[----:B------:R0:W-:Y:S01]  /*1ac90*/  STL [R1+0x4e8], R15 ;  /* 0x0004e80f01007387 */ /* 0x0001e20000100800 */
[-C--:B------:R-:W-:Y:S02]  /*1aca0*/  LEA.HI.X.SX32 R4, R6, R7.reuse, 0x1, P3 ;  /* 0x0000000706047211 */ /* 0x080fe400018f0eff */
[----:B------:R-:W-:Y:S02]  /*1acb0*/  IADD3 R91, P3, PT, R18, R10, RZ ;  /* 0x0000000a125b7210 */ /* 0x000fe40007f7e0ff */
[----:B--2---:R-:W-:Y:S02]  /*1acc0*/  SEL R5, R92, R16, !P5 ;  /* 0x000000105c057207 */ /* 0x004fe40006800000 */
[----:B------:R-:W2:Y:S03]  /*1acd0*/  LDL.LU R16, [R1+0x544] ;  /* 0x0005440001107983 */ /* 0x000ea60000300800 */
[----:B------:R-:W-:Y:S01]  /*1ace0*/  IMAD R6, R5, UR12, RZ ;  /* 0x0000000c05067c24 */ /* 0x000fe2000f8e02ff */
[----:B------:R3:W-:Y:S01]  /*1acf0*/  STL [R1+0x4e4], R4 ;  /* 0x0004e40401007387 */ /* 0x0007e20000100800 */
[----:B------:R-:W-:-:S03]  /*1ad00*/  LEA.HI.X.SX32 R5, R18, R7, 0x1, P3 ;  /* 0x0000000712057211 */ /* 0x000fc600018f0eff */
[----:B------:R-:W2:Y:S01]  /*1ad10*/  LDL.LU R83, [R1+0x54c] ;  /* 0x00054c0001537983 */ /* 0x000ea20000300800 */
[----:B0-----:R-:W-:-:S03]  /*1ad20*/  IADD3 R15, P3, PT, R17, R10, RZ ;  /* 0x0000000a110f7210 */ /* 0x001fc60007f7e0ff */
[----:B------:R-:W-:Y:S01]  /*1ad30*/  STL [R1+0x4f0], R91 ;  /* 0x0004f05b01007387 */ /* 0x000fe20000100800 */
[----:B------:R-:W-:-:S03]  /*1ad40*/  LEA.HI.X.SX32 R17, R17, R7, 0x1, P3 ;  /* 0x0000000711117211 */ /* 0x000fc600018f0eff */
[----:B------:R4:W-:Y:S01]  /*1ad50*/  STL [R1+0x4ec], R5 ;  /* 0x0004ec0501007387 */ /* 0x0009e20000100800 */
[----:B---3--:R-:W-:-:S03]  /*1ad60*/  SEL R4, R92, R86, !P5 ;  /* 0x000000565c047207 */ /* 0x008fc60006800000 */
[----:B------:R-:W3:Y:S04]  /*1ad70*/  LDL.LU R85, [R1+0x564] ;  /* 0x0005640001557983 */ /* 0x000ee80000300800 */
[----:B------:R0:W-:Y:S01]  /*1ad80*/  STL [R1+0x508], R15 ;  /* 0x0005080f01007387 */ /* 0x0001e20000100800 */
[----:B----4-:R-:W-:-:S03]  /*1ad90*/  SEL R5, R92, R87, !P5 ;  /* 0x000000575c057207 */ /* 0x010fc60006800000 */
[----:B------:R1:W-:Y:S01]  /*1ada0*/  STL [R1+0x504], R17 ;  /* 0x0005041101007387 */ /* 0x0003e20000100800 */
[----:B------:R-:W-:-:S03]  /*1adb0*/  IMAD R18, R4, UR12, RZ ;  /* 0x0000000c04127c24 */ /* 0x000fc6000f8e02ff */
[----:B------:R-:W4:Y:S01]  /*1adc0*/  LDL.LU R86, [R1+0x56c] ;  /* 0x00056c0001567983 */ /* 0x000f220000300800 */
[-C--:B0-----:R-:W-:Y:S02]  /*1add0*/  IADD3 R15, P3, PT, R6, R10.reuse, RZ ;  /* 0x0000000a060f7210 */ /* 0x081fe40007f7e0ff */
[----:B------:R-:W-:Y:S01]  /*1ade0*/  SEL R4, R92, R89, !P5 ;  /* 0x000000595c047207 */ /* 0x000fe20006800000 */
[----:B-1----:R-:W-:Y:S02]  /*1adf0*/  IMAD R17, R5, UR12, RZ ;  /* 0x0000000c05117c24 */ /* 0x002fe4000f8e02ff */
[----:B------:R0:W-:Y:S01]  /*1ae00*/  STL [R1+0x510], R15 ;  /* 0x0005100f01007387 */ /* 0x0001e20000100800 */
[----:B------:R-:W-:Y:S02]  /*1ae10*/  LEA.HI.X.SX32 R5, R6, R7, 0x1, P3 ;  /* 0x0000000706057211 */ /* 0x000fe400018f0eff */
[----:B------:R-:W-:Y:S01]  /*1ae20*/  IADD3 R88, P3, PT, R18, R10, RZ ;  /* 0x0000000a12587210 */ /* 0x000fe20007f7e0ff */
[----:B------:R-:W4:Y:S01]  /*1ae30*/  LDL.LU R87, [R1+0x584] ;  /* 0x0005840001577983 */ /* 0x000f220000300800 */
[----:B------:R-:W-:-:S02]  /*1ae40*/  IMAD R6, R4, UR12, RZ ;  /* 0x0000000c04067c24 */ /* 0x000fc4000f8e02ff */
[----:B------:R-:W-:Y:S01]  /*1ae50*/  LEA.HI.X.SX32 R4, R18, R7, 0x1, P3 ;  /* 0x0000000712047211 */ /* 0x000fe200018f0eff */
[----:B------:R1:W-:Y:S01]  /*1ae60*/  STL [R1+0x50c], R5 ;  /* 0x00050c0501007387 */ /* 0x0003e20000100800 */
[----:B0-----:R-:W-:-:S03]  /*1ae70*/  IADD3 R15, P3, PT, R17, R10, RZ ;  /* 0x0000000a110f7210 */ /* 0x001fc60007f7e0ff */
[----:B------:R-:W4:Y:S04]  /*1ae80*/  LDL.LU R89, [R1+0x58c] ;  /* 0x00058c0001597983 */ /* 0x000f280000300800 */
[----:B------:R-:W-:Y:S01]  /*1ae90*/  STL [R1+0x528], R88 ;  /* 0x0005285801007387 */ /* 0x000fe20000100800 */
[----:B-1----:R-:W-:-:S03]  /*1aea0*/  SEL R5, R92, R90, !P5 ;  /* 0x0000005a5c057207 */ /* 0x002fc60006800000 */
[----:B------:R0:W-:Y:S04]  /*1aeb0*/  STL [R1+0x524], R4 ;  /* 0x0005240401007387 */ /* 0x0001e80000100800 */
[----:B------:R-:W4:Y:S04]  /*1aec0*/  LDL.LU R90, [R1+0x5a4] ;  /* 0x0005a400015a7983 */ /* 0x000f280000300800 */
[----:B------:R1:W-:Y:S01]  /*1aed0*/  STL [R1+0x530], R15 ;  /* 0x0005300f01007387 */ /* 0x0003e20000100800 */
[----:B0-----:R-:W-:-:S03]  /*1aee0*/  SEL R4, R92, R3, !P5 ;  /* 0x000000035c047207 */ /* 0x001fc60006800000 */
[----:B------:R-:W4:Y:S01]  /*1aef0*/  LDL.LU R3, [R1+0x5ac] ;  /* 0x0005ac0001037983 */ /* 0x000f220000300800 */
[----:B------:R-:W-:Y:S01]  /*1af00*/  IMAD R18, R5, UR12, RZ ;  /* 0x0000000c05127c24 */ /* 0x000fe2000f8e02ff */
[-C--:B------:R-:W-:Y:S02]  /*1af10*/  LEA.HI.X.SX32 R5, R17, R7.reuse, 0x1, P3 ;  /* 0x0000000711057211 */ /* 0x080fe400018f0eff */
[-C--:B------:R-:W-:Y:S01]  /*1af20*/  IADD3 R84, P3, PT, R6, R10.reuse, RZ ;  /* 0x0000000a06547210 */ /* 0x080fe20007f7e0ff */
[----:B------:R-:W-:Y:S02]  /*1af30*/  IMAD R17, R4, UR12, RZ ;  /* 0x0000000c04117c24 */ /* 0x000fe4000f8e02ff */
[----:B------:R2:W-:Y:S01]  /*1af40*/  STL [R1+0x52c], R5 ;  /* 0x00052c0501007387 */ /* 0x0005e20000100800 */
[----:B------:R-:W-:Y:S02]  /*1af50*/  LEA.HI.X.SX32 R4, R6, R7, 0x1, P3 ;  /* 0x0000000706047211 */ /* 0x000fe400018f0eff */
[----:B-1----:R-:W-:-:S04]  /*1af60*/  IADD3 R15, P3, PT, R18, R10, RZ ;  /* 0x0000000a120f7210 */ /* 0x002fc80007f7e0ff */
[----:B------:R-:W-:Y:S02]  /*1af70*/  LEA.HI.X.SX32 R18, R18, R7, 0x1, P3 ;  /* 0x0000000712127211 */ /* 0x000fe400018f0eff */
[----:B--2---:R-:W-:Y:S02]  /*1af80*/  SEL R5, R92, R16, !P5 ;  /* 0x000000105c057207 */ /* 0x004fe40006800000 */
[----:B------:R-:W2:Y:S04]  /*1af90*/  LDL.LU R16, [R1+0x5c4] ;  /* 0x0005c40001107983 */ /* 0x000ea80000300800 */
[----:B------:R-:W-:Y:S01]  /*1afa0*/  STL [R1+0x548], R84 ;  /* 0x0005485401007387 */ /* 0x000fe20000100800 */
[----:B------:R-:W-:-:S03]  /*1afb0*/  IMAD R6, R5, UR12, RZ ;  /* 0x0000000c05067c24 */ /* 0x000fc6000f8e02ff */
[----:B------:R0:W-:Y:S04]  /*1afc0*/  STL [R1+0x544], R4 ;  /* 0x0005440401007387 */ /* 0x0001e80000100800 */
[----:B------:R1:W-:Y:S04]  /*1afd0*/  STL [R1+0x550], R15 ;  /* 0x0005500f01007387 */ /* 0x0003e80000100800 */
[----:B------:R3:W-:Y:S01]  /*1afe0*/  STL [R1+0x54c], R18 ;  /* 0x00054c1201007387 */ /* 0x0007e20000100800 */
[----:B0-----:R-:W-:Y:S02]  /*1aff0*/  SEL R4, R92, R83, !P5 ;  /* 0x000000535c047207 */ /* 0x001fe40006800000 */
[----:B-1----:R-:W-:-:S04]  /*1b000*/  IADD3 R15, P3, PT, R17, R10, RZ ;  /* 0x0000000a110f7210 */ /* 0x002fc80007f7e0ff */
[----:B------:R-:W-:Y:S01]  /*1b010*/  LEA.HI.X.SX32 R17, R17, R7, 0x1, P3 ;  /* 0x0000000711117211 */ /* 0x000fe200018f0eff */
[----:B------:R0:W-:Y:S01]  /*1b020*/  STL [R1+0x568], R15 ;  /* 0x0005680f01007387 */ /* 0x0001e20000100800 */
[----:B---3--:R-:W-:Y:S01]  /*1b030*/  IMAD R18, R4, UR12, RZ ;  /* 0x0000000c04127c24 */ /* 0x008fe2000f8e02ff */
[----:B------:R-:W-:Y:S02]  /*1b040*/  SEL R5, R92, R85, !P5 ;  /* 0x000000555c057207 */ /* 0x000fe40006800000 */
[----:B------:R1:W-:Y:S01]  /*1b050*/  STL [R1+0x564], R17 ;  /* 0x0005641101007387 */ /* 0x0003e20000100800 */
[----:B0-----:R-:W-:-:S04]  /*1b060*/  IADD3 R15, P3, PT, R6, R10, RZ ;  /* 0x0000000a060f7210 */ /* 0x001fc80007f7e0ff */
[----:B------:R-:W-:Y:S01]  /*1b070*/  LEA.HI.X.SX32 R6, R6, R7, 0x1, P3 ;  /* 0x0000000706067211 */ /* 0x000fe200018f0eff */
[----:B------:R0:W-:Y:S01]  /*1b080*/  STL [R1+0x570], R15 ;  /* 0x0005700f01007387 */ /* 0x0001e20000100800 */
[----:B-1----:R-:W-:Y:S01]  /*1b090*/  IMAD R17, R5, UR12, RZ ;  /* 0x0000000c05117c24 */ /* 0x002fe2000f8e02ff */
[----:B----4-:R-:W-:Y:S02]  /*1b0a0*/  SEL R4, R92, R86, !P5 ;  /* 0x000000565c047207 */ /* 0x010fe40006800000 */
[----:B------:R1:W-:Y:S01]  /*1b0b0*/  STL [R1+0x56c], R6 ;  /* 0x00056c0601007387 */ /* 0x0003e20000100800 */
[----:B0-----:R-:W-:-:S04]  /*1b0c0*/  IADD3 R15, P3, PT, R18, R10, RZ ;  /* 0x0000000a120f7210 */ /* 0x001fc80007f7e0ff */
[----:B------:R-:W-:Y:S01]  /*1b0d0*/  LEA.HI.X.SX32 R18, R18, R7, 0x1, P3 ;  /* 0x0000000712127211 */ /* 0x000fe200018f0eff */
[----:B------:R0:W-:Y:S01]  /*1b0e0*/  STL [R1+0x588], R15 ;  /* 0x0005880f01007387 */ /* 0x0001e20000100800 */
[----:B-1----:R-:W-:Y:S01]  /*1b0f0*/  IMAD R6, R4, UR12, RZ ;  /* 0x0000000c04067c24 */ /* 0x002fe2000f8e02ff */
[----:B------:R-:W-:Y:S02]  /*1b100*/  SEL R5, R92, R87, !P5 ;  /* 0x000000575c057207 */ /* 0x000fe40006800000 */
        /* <DEDUP_REMOVED lines=11> */
[----:B0-----:R-:W-:Y:S02]  /*1b1c0*/  IADD3 R15, P3, PT, R18, R10, RZ ;  /* 0x0000000a120f7210 */ /* 0x001fe40007f7e0ff */
[----:B------:R-:W-:Y:S04]  /*1b1d0*/  STL [R1+0x5a4], R6 ;  /* 0x0005a40601007387 */ /* 0x000fe80000100800 */
[----:B------:R-:W-:Y:S01]  /*1b1e0*/  STL [R1+0x5b0], R15 ;  /* 0x0005b00f01007387 */ /* 0x000fe20000100800 */
[----:B------:R-:W-:-:S02]  /*1b1f0*/  SEL R4, R92, R3, !P5 ;  /* 0x000000035c047207 */ /* 0x000fc40006800000 */
[----:B------:R-:W-:-:S05]  /*1b200*/  LEA.HI.X.SX32 R3, R18, R7, 0x1, P3 ;  /* 0x0000000712037211 */ /* 0x000fca00018f0eff */
[----:B------:R0:W-:Y:S04]  /*1b210*/  STL [R1+0x5ac], R3 ;  /* 0x0005ac0301007387 */ /* 0x0001e80000100800 */
[----:B------:R-:W3:Y:S04]  /*1b220*/  LDL.LU R75, [R1+0x800] ;  /* 0x00080000014b7983 */ /* 0x000ee80000300800 */
[----:B0-----:R-:W4:Y:S01]  /*1b230*/  LDL.LU R3, [R1+0x7fc] ;  /* 0x0007fc0001037983 */ /* 0x001f220000300800 */
[C---:B------:R-:W-:Y:S01]  /*1b240*/  IADD3 R68, P3, PT, R17.reuse, R10, RZ ;  /* 0x0000000a11447210 */ /* 0x040fe20007f7e0ff */
[----:B------:R-:W0:Y:S03]  /*1b250*/  S2R R85, SR_TID.X ;  /* 0x0000000000557919 */ /* 0x000e260000002100 */
[----:B------:R-:W-:-:S02]  /*1b260*/  LEA.HI.X.SX32 R15, R17, R7, 0x1, P3 ;  /* 0x00000007110f7211 */ /* 0x000fc400018f0eff */
[----:B------:R-:W-:-:S03]  /*1b270*/  SEL R5, R92, R90, !P5 ;  /* 0x0000005a5c057207 */ /* 0x000fc60006800000 */
[----:B------:R1:W-:Y:S02]  /*1b280*/  STL [R1+0x5c4], R15 ;  /* 0x0005c40f01007387 */ /* 0x0003e40000100800 */
[----:B------:R-:W-:Y:S02]  /*1b290*/  IMAD R6, R5, UR12, RZ ;  /* 0x0000000c05067c24 */ /* 0x000fe4000f8e02ff */
[----:B------:R-:W4:Y:S01]  /*1b2a0*/  LDL.LU R90, [R1+0x7e8] ;  /* 0x0007e800015a7983 */ /* 0x000f220000300800 */
[----:B------:R-:W-:Y:S02]  /*1b2b0*/  IMAD R4, R4, UR12, RZ ;  /* 0x0000000c04047c24 */ /* 0x000fe4000f8e02ff */
[----:B------:R-:W-:Y:S01]  /*1b2c0*/  IADD3 R66, P3, PT, R6, R10, RZ ;  /* 0x0000000a06427210 */ /* 0x000fe20007f7e0ff */
[----:B------:R-:W4:Y:S01]  /*1b2d0*/  LDL.LU R76, [R1+0x7e4] ;  /* 0x0007e400014c7983 */ /* 0x000f220000300800 */
[----:B------:R-:W-:-:S04]  /*1b2e0*/  @!UP1 UIADD3 UR4, UPT, UPT, -UR6, 0x100000, URZ ;  /* 0x0010000006049890 */ /* 0x000fc8000fffe1ff */
[----:B------:R-:W-:Y:S02]  /*1b2f0*/  @!UP1 USHF.L.U32 UR5, UR4, 0xb, URZ ;  /* 0x0000000b04059899 */ /* 0x000fe400080006ff */
[----:B------:R-:W-:Y:S01]  /*1b300*/  @!UP1 USHF.L.U32 UR4, UR4, 0x1, URZ ;  /* 0x0000000104049899 */ /* 0x000fe200080006ff */
[----:B------:R-:W4:Y:S01]  /*1b310*/  LDL.LU R77, [R1+0x7e0] ;  /* 0x0007e000014d7983 */ /* 0x000f220000300800 */
[----:B-1----:R-:W-:Y:S01]  /*1b320*/  LEA.HI.X.SX32 R15, R6, R7, 0x1, P3 ;  /* 0x00000007060f7211 */ /* 0x002fe200018f0eff */
[----:B------:R-:W1:Y:S02]  /*1b330*/  LDCU UR6, c[0x0][0x3b0] ;  /* 0x00007600ff0677ac */ /* 0x000e640008000800 */
[----:B------:R-:W4:Y:S01]  /*1b340*/  LDL.LU R79, [R1+0x7dc] ;  /* 0x0007dc00014f7983 */ /* 0x000f220000300800 */
[----:B------:R-:W-:-:S03]  /*1b350*/  IADD3 R69, P3, PT, R4, R10, RZ ;  /* 0x0000000a04457210 */ /* 0x000fc60007f7e0ff */
[----:B------:R-:W4:Y:S04]  /*1b360*/  LDL.LU R80, [R1+0x7c8] ;  /* 0x0007c80001507983 */ /* 0x000f280000300800 */
[----:B------:R-:W4:Y:S01]  /*1b370*/  LDL.LU R81, [R1+0x7c4] ;  /* 0x0007c40001517983 */ /* 0x000f220000300800 */
[----:B------:R-:W-:-:S03]  /*1b380*/  LEA.HI.X.SX32 R74, R4, R7, 0x1, P3 ;  /* 0x00000007044a7211 */ /* 0x000fc600018f0eff */
[----:B------:R-:W4:Y:S04]  /*1b390*/  LDL.LU R82, [R1+0x7c0] ;  /* 0x0007c00001527983 */ /* 0x000f280000300800 */
[----:B------:R-:W4:Y:S01]  /*1b3a0*/  LDL.LU R87, [R1+0x7bc] ;  /* 0x0007bc0001577983 */ /* 0x000f220000300800 */
[----:B------:R-:W-:-:S03]  /*1b3b0*/  VOTEU.ALL UP1, P1 ;  /* 0x0000000000ff7886 */ /* 0x000fc60000820000 */
[----:B------:R-:W4:Y:S01]  /*1b3c0*/  LDL.LU R89, [R1+0x7a8] ;  /* 0x0007a80001597983 */ /* 0x000f220000300800 */
[----:B0-----:R-:W-:Y:S01]  /*1b3d0*/  LOP3.LUT R85, R85, 0x7f, RZ, 0xc0, !PT ;  /* 0x0000007f55557812 */ /* 0x001fe200078ec0ff */
[----:B------:R0:W0:Y:S02]  /*1b3e0*/  @!UP1 SYNCS.EXCH.64 URZ, [UR9+0x14008], UR4 ;  /* 0x0140080409ff95b2 */ /* 0x0000240008000100 */
[----:B------:R-:W4:Y:S04]  /*1b3f0*/  LDL.LU R83, [R1+0x7a4] ;  /* 0x0007a40001537983 */ /* 0x000f280000300800 */
[----:B------:R-:W4:Y:S04]  /*1b400*/  LDL.LU R86, [R1+0x7a0] ;  /* 0x0007a00001567983 */ /* 0x000f280000300800 */
[----:B------:R-:W-:Y:S01]  /*1b410*/  STL [R1+0x5c8], R68 ;  /* 0x0005c84401007387 */ /* 0x000fe20000100800 */
[----:B--2---:R-:W-:Y:S01]  /*1b420*/  SEL R5, R92, R16, !P5 ;  /* 0x000000105c057207 */ /* 0x004fe20006800000 */
[----:B------:R-:W-:Y:S01]  /*1b430*/  VIADD R4, R12, 0x1be ;  /* 0x000001be0c047836 */ /* 0x000fe20000000000 */
[----:B------:R-:W-:Y:S01]  /*1b440*/  LOP3.LUT R78, R14, 0x1c4, RZ, 0xfc, !PT ;  /* 0x000001c40e4e7812 */ /* 0x000fe200078efcff */
[----:B0-----:R-:W0:Y:S02]  /*1b450*/  LDCU UR4, c[0x0][0x3b0] ;  /* 0x00007600ff0477ac */ /* 0x001e240008000800 */
[----:B------:R-:W-:Y:S01]  /*1b460*/  IMAD R5, R5, UR12, RZ ;  /* 0x0000000c05057c24 */ /* 0x000fe2000f8e02ff */
[----:B------:R-:W-:Y:S01]  /*1b470*/  STL [R1+0x5d0], R66 ;  /* 0x0005d04201007387 */ /* 0x000fe20000100800 */
[----:B------:R-:W-:Y:S01]  /*1b480*/  LOP3.LUT R6, R85, 0x30, RZ, 0x3c, !PT ;  /* 0x0000003055067812 */ /* 0x000fe200078e3cff */
[----:B------:R-:W2:Y:S02]  /*1b490*/  LDCU UR5, c[0x0][0x3b0] ;  /* 0x00007600ff0577ac */ /* 0x000ea40008000800 */
[C---:B------:R-:W-:Y:S01]  /*1b4a0*/  IADD3 R16, P3, PT, R5.reuse, R10, RZ ;  /* 0x0000000a05107210 */ /* 0x040fe20007f7e0ff */
[----:B------:R-:W-:Y:S03]  /*1b4b0*/  STL [R1+0x5cc], R15 ;  /* 0x0005cc0f01007387 */ /* 0x000fe60000100800 */
[----:B------:R-:W-:Y:S01]  /*1b4c0*/  LEA.HI.X.SX32 R93, R5, R7, 0x1, P3 ;  /* 0x00000007055d7211 */ /* 0x000fe200018f0eff */
[----:B------:R-:W-:Y:S04]  /*1b4d0*/  STL [R1+0x5e8], R69 ;  /* 0x0005e84501007387 */ /* 0x000fe80000100800 */
[----:B------:R-:W-:Y:S04]  /*1b4e0*/  STL [R1+0x5e4], R74 ;  /* 0x0005e44a01007387 */ /* 0x000fe80000100800 */
[----:B------:R-:W-:Y:S04]  /*1b4f0*/  STL [R1+0x5f0], R16 ;  /* 0x0005f01001007387 */ /* 0x000fe80000100800 */
[----:B------:R-:W-:Y:S04]  /*1b500*/  STL [R1+0x5ec], R93 ;  /* 0x0005ec5d01007387 */ /* 0x000fe80000100800 */
[----:B---3--:R-:W-:Y:S04]  /*1b510*/  STS.U8 [R85+UR9+0x10000], R75 ;  /* 0x0100004b55007988 */ /* 0x008fe80008000009 */
[----:B----4-:R3:W-:Y:S04]  /*1b520*/  STS.U8 [R85+UR9+0x10400], R3 ;  /* 0x0104000355007988 */ /* 0x0107e80008000009 */
[----:B---3--:R-:W3:Y:S01]  /*1b530*/  LDL.LU R3, [R1+0x79c] ;  /* 0x00079c0001037983 */ /* 0x008ee20000300800 */
[----:B------:R-:W-:-:S02]  /*1b540*/  IABS R17, R4 ;  /* 0x0000000400117213 */ /* 0x000fc40000000000 */
[----:B------:R-:W-:Y:S01]  /*1b550*/  ISETP.GE.AND P3, PT, R4, RZ, PT ;  /* 0x000000ff0400720c */ /* 0x000fe20003f66270 */
[----:B------:R4:W-:Y:S02]  /*1b560*/  STS.U8 [R85+UR9+0x10800], R90 ;  /* 0x0108005a55007988 */ /* 0x0009e40008000009 */
[----:B------:R-:W-:-:S04]  /*1b570*/  IMAD.HI.U32 R4, R13, R17, RZ ;  /* 0x000000110d047227 */ /* 0x000fc800078e00ff */
[----:B------:R-:W-:Y:S01]  /*1b580*/  IMAD.MOV R4, RZ, RZ, -R4 ;  /* 0x000000ffff047224 */ /* 0x000fe200078e0a04 */
[----:B----4-:R-:W4:Y:S03]  /*1b590*/  LDL.LU R90, [R1+0x788] ;  /* 0x00078800015a7983 */ /* 0x010f260000300800 */
[----:B------:R-:W-:Y:S01]  /*1b5a0*/  IMAD R17, R11, R4, R17 ;  /* 0x000000040b117224 */ /* 0x000fe200078e0211 */
[----:B------:R-:W-:Y:S01]  /*1b5b0*/  LOP3.LUT R4, R85, 0x10, RZ, 0x3c, !PT ;  /* 0x0000001055047812 */ /* 0x000fe200078e3cff */
[----:B------:R-:W-:Y:S04]  /*1b5c0*/  STS.U8 [R85+UR9+0x10c00], R76 ;  /* 0x010c004c55007988 */ /* 0x000fe80008000009 */
[----:B------:R-:W-:Y:S04]  /*1b5d0*/  STS.U8 [R85+UR9+0x11000], R77 ;  /* 0x0110004d55007988 */ /* 0x000fe80008000009 */
[----:B------:R-:W-:Y:S04]  /*1b5e0*/  STS.U8 [R85+UR9+0x11400], R79 ;  /* 0x0114004f55007988 */ /* 0x000fe80008000009 */
[----:B------:R-:W2:Y:S04]  /*1b5f0*/  LDL.LU R51, [R1+0x784] ;  /* 0x0007840001337983 */ /* 0x000ea80000300800 */
[----:B------:R-:W-:Y:S04]  /*1b600*/  STS.U8 [R85+UR9+0x11800], R80 ;  /* 0x0118005055007988 */ /* 0x000fe80008000009 */
[----:B------:R-:W2:Y:S04]  /*1b610*/  LDL.LU R52, [R1+0x780] ;  /* 0x0007800001347983 */ /* 0x000ea80000300800 */
[----:B------:R-:W-:Y:S04]  /*1b620*/  STS.U8 [R85+UR9+0x11c00], R81 ;  /* 0x011c005155007988 */ /* 0x000fe80008000009 */
[----:B------:R-:W2:Y:S04]  /*1b630*/  LDL.LU R53, [R1+0x77c] ;  /* 0x00077c0001357983 */ /* 0x000ea80000300800 */
[----:B------:R0:W-:Y:S04]  /*1b640*/  STS.U8 [R4+UR9+0x10480], R87 ;  /* 0x0104805704007988 */ /* 0x0001e80008000009 */
[----:B------:R-:W2:Y:S04]  /*1b650*/  LDL.LU R62, [R1+0x768] ;  /* 0x00076800013e7983 */ /* 0x000ea80000300800 */
[----:B0-----:R-:W2:Y:S04]  /*1b660*/  LDL.LU R87, [R1+0x764] ;  /* 0x0007640001577983 */ /* 0x001ea80000300800 */
[----:B------:R-:W2:Y:S04]  /*1b670*/  LDL.LU R63, [R1+0x760] ;  /* 0x00076000013f7983 */ /* 0x000ea80000300800 */
[----:B------:R-:W2:Y:S04]  /*1b680*/  LDL.LU R64, [R1+0x75c] ;  /* 0x00075c0001407983 */ /* 0x000ea80000300800 */
[----:B------:R0:W-:Y:S04]  /*1b690*/  STS.U8 [R4+UR9+0x10880], R89 ;  /* 0x0108805904007988 */ /* 0x0001e80008000009 */
[----:B------:R-:W2:Y:S04]  /*1b6a0*/  LDL.LU R65, [R1+0x748] ;  /* 0x0007480001417983 */ /* 0x000ea80000300800 */
[----:B0-----:R-:W2:Y:S04]  /*1b6b0*/  LDL.LU R89, [R1+0x744] ;  /* 0x0007440001597983 */ /* 0x001ea80000300800 */
[----:B------:R-:W2:Y:S04]  /*1b6c0*/  LDL.LU R67, [R1+0x740] ;  /* 0x0007400001437983 */ /* 0x000ea80000300800 */
[----:B------:R-:W2:Y:S04]  /*1b6d0*/  LDL.LU R70, [R1+0x73c] ;  /* 0x00073c0001467983 */ /* 0x000ea80000300800 */
[----:B------:R-:W2:Y:S04]  /*1b6e0*/  LDL.LU R71, [R1+0x728] ;  /* 0x0007280001477983 */ /* 0x000ea80000300800 */
[----:B------:R-:W2:Y:S04]  /*1b6f0*/  LDL.LU R72, [R1+0x724] ;  /* 0x0007240001487983 */ /* 0x000ea80000300800 */
[----:B------:R-:W2:Y:S04]  /*1b700*/  LDL.LU R73, [R1+0x720] ;  /* 0x0007200001497983 */ /* 0x000ea80000300800 */
[----:B------:R-:W2:Y:S04]  /*1b710*/  LDL.LU R75, [R1+0x71c] ;  /* 0x00071c00014b7983 */ /* 0x000ea80000300800 */
[----:B------:R-:W2:Y:S04]  /*1b720*/  LDL.LU R76, [R1+0x708] ;  /* 0x00070800014c7983 */ /* 0x000ea80000300800 */
[----:B------:R-:W2:Y:S04]  /*1b730*/  LDL.LU R77, [R1+0x704] ;  /* 0x00070400014d7983 */ /* 0x000ea80000300800 */
[----:B---3--:R0:W-:Y:S04]  /*1b740*/  STS.U8 [R4+UR9+0x11480], R3 ;  /* 0x0114800304007988 */ /* 0x0081e80008000009 */
[----:B0-----:R-:W3:Y:S04]  /*1b750*/  LDL.LU R3, [R1+0x700] ;  /* 0x0007000001037983 */ /* 0x001ee80000300800 */
[----:B------:R-:W3:Y:S04]  /*1b760*/  LDL.LU R79, [R1+0x6fc] ;  /* 0x0006fc00014f7983 */ /* 0x000ee80000300800 */
[----:B------:R-:W3:Y:S04]  /*1b770*/  LDL.LU R80, [R1+0x6e8] ;  /* 0x0006e80001507983 */ /* 0x000ee80000300800 */
[----:B------:R0:W-:Y:S04]  /*1b780*/  STS.U8 [R4+UR9+0x10080], R82 ;  /* 0x0100805204007988 */ /* 0x0001e80008000009 */
[----:B------:R-:W3:Y:S04]  /*1b790*/  LDL.LU R81, [R1+0x6e4] ;  /* 0x0006e40001517983 */ /* 0x000ee80000300800 */
[----:B------:R1:W-:Y:S04]  /*1b7a0*/  STS.U8 [R4+UR9+0x10c80], R83 ;  /* 0x010c805304007988 */ /* 0x0003e80008000009 */
[----:B0-----:R-:W3:Y:S04]  /*1b7b0*/  LDL.LU R82, [R1+0x6d0] ;  /* 0x0006d00001527983 */ /* 0x001ee80000300800 */
[----:B------:R0:W-:Y:S04]  /*1b7c0*/  STS.U8 [R4+UR9+0x11080], R86 ;  /* 0x0110805604007988 */ /* 0x0001e80008000009 */
[----:B-1----:R-:W3:Y:S04]  /*1b7d0*/  LDL.LU R83, [R1+0x6cc] ;  /* 0x0006cc0001537983 */ /* 0x002ee80000300800 */
[----:B----4-:R1:W-:Y:S04]  /*1b7e0*/  STS.U8 [R4+UR9+0x11880], R90 ;  /* 0x0118805a04007988 */ /* 0x0103e80008000009 */
[----:B0-----:R-:W4:Y:S01]  /*1b7f0*/  LDL.LU R86, [R1+0x6c8] ;  /* 0x0006c80001567983 */ /* 0x001f220000300800 */
[----:B------:R-:W-:-:S03]  /*1b800*/  IABS R18, R78 ;  /* 0x0000004e00127213 */ /* 0x000fc60000000000 */
[----:B-1----:R-:W4:Y:S02]  /*1b810*/  LDL.LU R90, [R1+0x6c4] ;  /* 0x0006c400015a7983 */ /* 0x002f240000300800 */
[----:B------:R-:W-:-:S04]  /*1b820*/  IMAD.HI.U32 R5, R13, R18, RZ ;  /* 0x000000120d057227 */ /* 0x000fc800078e00ff */
[----:B------:R-:W-:Y:S01]  /*1b830*/  IMAD.MOV R5, RZ, RZ, -R5 ;  /* 0x000000ffff057224 */ /* 0x000fe200078e0a05 */
[----:B--2---:R0:W-:Y:S03]  /*1b840*/  STS.U8 [R4+UR9+0x11c80], R51 ;  /* 0x011c803304007988 */ /* 0x0041e60008000009 */
[----:B------:R-:W-:Y:S01]  /*1b850*/  IMAD R18, R11, R5, R18 ;  /* 0x000000050b127224 */ /* 0x000fe200078e0212 */
[C---:B------:R-:W-:Y:S02]  /*1b860*/  LOP3.LUT R5, R85.reuse, 0x20, RZ, 0x3c, !PT ;  /* 0x0000002055057812 */ /* 0x040fe400078e3cff */
[----:B0-----:R-:W-:-:S03]  /*1b870*/  LOP3.LUT R4, R85, 0x40, RZ, 0x3c, !PT ;  /* 0x0000004055047812 */ /* 0x001fc600078e3cff */
[----:B------:R-:W-:Y:S04]  /*1b880*/  STS.U8 [R5+UR9+0x10100], R52 ;  /* 0x0101003405007988 */ /* 0x000fe80008000009 */
[----:B------:R-:W-:Y:S04]  /*1b890*/  STS.U8 [R5+UR9+0x10500], R53 ;  /* 0x0105003505007988 */ /* 0x000fe80008000009 */
[----:B------:R-:W-:Y:S04]  /*1b8a0*/  STS.U8 [R5+UR9+0x10900], R62 ;  /* 0x0109003e05007988 */ /* 0x000fe80008000009 */
[----:B------:R0:W-:Y:S04]  /*1b8b0*/  STS.U8 [R5+UR9+0x10d00], R87 ;  /* 0x010d005705007988 */ /* 0x0001e80008000009 */
[----:B------:R-:W-:Y:S04]  /*1b8c0*/  STS.U8 [R5+UR9+0x11100], R63 ;  /* 0x0111003f05007988 */ /* 0x000fe80008000009 */
[----:B------:R-:W-:Y:S04]  /*1b8d0*/  STS.U8 [R5+UR9+0x11500], R64 ;  /* 0x0115004005007988 */ /* 0x000fe80008000009 */
[----:B------:R-:W-:Y:S04]  /*1b8e0*/  STS.U8 [R5+UR9+0x11900], R65 ;  /* 0x0119004105007988 */ /* 0x000fe80008000009 */
[----:B------:R1:W-:Y:S04]  /*1b8f0*/  STS.U8 [R5+UR9+0x11d00], R89 ;  /* 0x011d005905007988 */ /* 0x0003e80008000009 */
[----:B0-----:R-:W2:Y:S04]  /*1b900*/  LDL.LU R87, [R1+0x6b0] ;  /* 0x0006b00001577983 */ /* 0x001ea80000300800 */
[----:B------:R-:W-:Y:S04]  /*1b910*/  STS.U8 [R6+UR9+0x10180], R67 ;  /* 0x0101804306007988 */ /* 0x000fe80008000009 */
[----:B------:R-:W-:Y:S04]  /*1b920*/  STS.U8 [R6+UR9+0x10580], R70 ;  /* 0x0105804606007988 */ /* 0x000fe80008000009 */
[----:B------:R-:W-:Y:S04]  /*1b930*/  STS.U8 [R6+UR9+0x10980], R71 ;  /* 0x0109804706007988 */ /* 0x000fe80008000009 */
[----:B------:R-:W-:Y:S04]  /*1b940*/  STS.U8 [R6+UR9+0x10d80], R72 ;  /* 0x010d804806007988 */ /* 0x000fe80008000009 */
[----:B------:R-:W-:Y:S04]  /*1b950*/  STS.U8 [R6+UR9+0x11180], R73 ;  /* 0x0111804906007988 */ /* 0x000fe80008000009 */
[----:B------:R-:W-:Y:S04]  /*1b960*/  STS.U8 [R6+UR9+0x11580], R75 ;  /* 0x0115804b06007988 */ /* 0x000fe80008000009 */
[----:B------:R-:W-:Y:S04]  /*1b970*/  STS.U8 [R6+UR9+0x11980], R76 ;  /* 0x0119804c06007988 */ /* 0x000fe80008000009 */
[----:B------:R-:W-:Y:S04]  /*1b980*/  STS.U8 [R6+UR9+0x11d80], R77 ;  /* 0x011d804d06007988 */ /* 0x000fe80008000009 */
[----:B-1----:R-:W2:Y:S04]  /*1b990*/  LDL.LU R89, [R1+0x6ac] ;  /* 0x0006ac0001597983 */ /* 0x002ea80000300800 */
[----:B---3--:R0:W-:Y:S04]  /*1b9a0*/  STS.U8 [R4+UR9+0x10200], R3 ;  /* 0x0102000304007988 */ /* 0x0081e80008000009 */
[----:B0-----:R-:W3:Y:S04]  /*1b9b0*/  LDL.LU R3, [R1+0x6a8] ;  /* 0x0006a80001037983 */ /* 0x001ee80000300800 */
[----:B------:R-:W-:Y:S04]  /*1b9c0*/  STS.U8 [R4+UR9+0x10600], R79 ;  /* 0x0106004f04007988 */ /* 0x000fe80008000009 */
[----:B------:R-:W-:Y:S04]  /*1b9d0*/  STS.U8 [R4+UR9+0x10a00], R80 ;  /* 0x010a005004007988 */ /* 0x000fe80008000009 */
[----:B------:R-:W-:Y:S04]  /*1b9e0*/  STS.U8 [R4+UR9+0x10e00], R81 ;  /* 0x010e005104007988 */ /* 0x000fe80008000009 */
[----:B------:R-:W-:Y:S04]  /*1b9f0*/  STS.U8 [R4+UR9+0x11200], R82 ;  /* 0x0112005204007988 */ /* 0x000fe80008000009 */
[----:B------:R-:W-:Y:S04]  /*1ba00*/  STS.U8 [R4+UR9+0x11600], R83 ;  /* 0x0116005304007988 */ /* 0x000fe80008000009 */
[----:B----4-:R-:W-:Y:S04]  /*1ba10*/  STS.U8 [R4+UR9+0x11a00], R86 ;  /* 0x011a005604007988 */ /* 0x010fe80008000009 */
[----:B------:R0:W-:Y:S04]  /*1ba20*/  STS.U8 [R4+UR9+0x11e00], R90 ;  /* 0x011e005a04007988 */ /* 0x0001e80008000009 */
[----:B0-----:R-:W4:Y:S04]  /*1ba30*/  LDL.LU R90, [R1+0x6a4] ;  /* 0x0006a400015a7983 */ /* 0x001f280000300800 */
[----:B------:R-:W4:Y:S04]  /*1ba40*/  LDL.LU R49, [R1+0x690] ;  /* 0x0006900001317983 */ /* 0x000f280000300800 */
        /* <DEDUP_REMOVED lines=13> */
[----:B------:R-:W4:Y:S01]  /*1bb20*/  LDL.LU R75, [R1+0x628] ;  /* 0x00062800014b7983 */ /* 0x000f220000300800 */
[----:B------:R-:W-:-:S03]  /*1bb30*/  LOP3.LUT R4, R85, 0x50, RZ, 0x3c, !PT ;  /* 0x0000005055047812 */ /* 0x000fc600078e3cff */
[----:B------:R-:W4:Y:S04]  /*1bb40*/  LDL.LU R76, [R1+0x624] ;  /* 0x00062400014c7983 */ /* 0x000f280000300800 */
[----:B------:R-:W4:Y:S04]  /*1bb50*/  LDL.LU R77, [R1+0x610] ;  /* 0x00061000014d7983 */ /* 0x000f280000300800 */
[----:B------:R-:W4:Y:S04]  /*1bb60*/  LDL.LU R79, [R1+0x60c] ;  /* 0x00060c00014f7983 */ /* 0x000f280000300800 */
[----:B------:R-:W4:Y:S04]  /*1bb70*/  LDL.LU R80, [R1+0x608] ;  /* 0x0006080001507983 */ /* 0x000f280000300800 */
[----:B------:R-:W4:Y:S04]  /*1bb80*/  LDL.LU R81, [R1+0x604] ;  /* 0x0006040001517983 */ /* 0x000f280000300800 */
[----:B------:R-:W4:Y:S04]  /*1bb90*/  LDL.LU R82, [R1+0x258] ;  /* 0x0002580001527983 */ /* 0x000f280000300800 */
[----:B------:R-:W4:Y:S04]  /*1bba0*/  LDL.LU R83, [R1+0x254] ;  /* 0x0002540001537983 */ /* 0x000f280000300800 */
[----:B--2---:R0:W-:Y:S04]  /*1bbb0*/  STS.U8 [R4+UR9+0x10280], R87 ;  /* 0x0102805704007988 */ /* 0x0041e80008000009 */
[----:B------:R-:W2:Y:S04]  /*1bbc0*/  LDL.LU R86, [R1+0x250] ;  /* 0x0002500001567983 */ /* 0x000ea80000300800 */
[----:B------:R1:W-:Y:S04]  /*1bbd0*/  STS.U8 [R4+UR9+0x10680], R89 ;  /* 0x0106805904007988 */ /* 0x0003e80008000009 */
[----:B0-----:R-:W2:Y:S04]  /*1bbe0*/  LDL.LU R87, [R1+0x24c] ;  /* 0x00024c0001577983 */ /* 0x001ea80000300800 */
[----:B-1----:R-:W2:Y:S04]  /*1bbf0*/  LDL.LU R89, [R1+0x248] ;  /* 0x0002480001597983 */ /* 0x002ea80000300800 */
[----:B---3--:R0:W-:Y:S04]  /*1bc00*/  STS.U8 [R4+UR9+0x10a80], R3 ;  /* 0x010a800304007988 */ /* 0x0081e80008000009 */
[----:B0-----:R-:W3:Y:S01]  /*1bc10*/  LDL.LU R3, [R1+0x244] ;  /* 0x0002440001037983 */ /* 0x001ee20000300800 */
[----:B------:R-:W-:-:S03]  /*1bc20*/  LOP3.LUT R5, R85, 0x60, RZ, 0x3c, !PT ;  /* 0x0000006055057812 */ /* 0x000fc600078e3cff */
[----:B----4-:R-:W-:Y:S04]  /*1bc30*/  STS.U8 [R4+UR9+0x10e80], R90 ;  /* 0x010e805a04007988 */ /* 0x010fe80008000009 */
[----:B------:R-:W-:Y:S04]  /*1bc40*/  STS.U8 [R4+UR9+0x11280], R49 ;  /* 0x0112803104007988 */ /* 0x000fe80008000009 */
[----:B------:R-:W-:Y:S04]  /*1bc50*/  STS.U8 [R4+UR9+0x11680], R50 ;  /* 0x0116803204007988 */ /* 0x000fe80008000009 */
[----:B------:R-:W-:Y:S04]  /*1bc60*/  STS.U8 [R4+UR9+0x11a80], R51 ;  /* 0x011a803304007988 */ /* 0x000fe80008000009 */
[----:B------:R0:W-:Y:S04]  /*1bc70*/  STS.U8 [R4+UR9+0x11e80], R52 ;  /* 0x011e803404007988 */ /* 0x0001e80008000009 */
[----:B------:R-:W-:Y:S04]  /*1bc80*/  STS.U8 [R5+UR9+0x10300], R53 ;  /* 0x0103003505007988 */ /* 0x000fe80008000009 */
[----:B------:R-:W-:Y:S01]  /*1bc90*/  STS.U8 [R5+UR9+0x10700], R62 ;  /* 0x0107003e05007988 */ /* 0x000fe20008000009 */
[----:B0-----:R-:W-:-:S03]  /*1bca0*/  LOP3.LUT R4, R85, 0x70, RZ, 0x3c, !PT ;  /* 0x0000007055047812 */ /* 0x001fc600078e3cff */
        /* <DEDUP_REMOVED lines=14> */
[----:B------:R-:W-:Y:S04]  /*1bd90*/  STS.U8 [R85+UR9], R81 ;  /* 0x0000005155007988 */ /* 0x000fe80008000009 */
[----:B------:R-:W-:Y:S04]  /*1bda0*/  STS.U8 [R85+UR9+0x200], R82 ;  /* 0x0002005255007988 */ /* 0x000fe80008000009 */
[----:B------:R-:W-:Y:S04]  /*1bdb0*/  STS.U8 [R85+UR9+0x400], R83 ;  /* 0x0004005355007988 */ /* 0x000fe80008000009 */
[----:B--2---:R-:W-:Y:S04]  /*1bdc0*/  STS.U8 [R85+UR9+0x600], R86 ;  /* 0x0006005655007988 */ /* 0x004fe80008000009 */
[----:B------:R-:W2:Y:S04]  /*1bdd0*/  LDL.LU R90, [R1+0x240] ;  /* 0x00024000015a7983 */ /* 0x000ea80000300800 */
[----:B------:R-:W-:Y:S04]  /*1bde0*/  STS.U8 [R85+UR9+0x800], R87 ;  /* 0x0008005755007988 */ /* 0x000fe80008000009 */
[----:B------:R-:W-:Y:S04]  /*1bdf0*/  STS.U8 [R85+UR9+0xa00], R89 ;  /* 0x000a005955007988 */ /* 0x000fe80008000009 */
[----:B---3--:R0:W-:Y:S04]  /*1be00*/  STS.U8 [R85+UR9+0xc00], R3 ;  /* 0x000c000355007988 */ /* 0x0081e80008000009 */
[----:B0-----:R-:W3:Y:S04]  /*1be10*/  LDL.LU R3, [R1+0x23c] ;  /* 0x00023c0001037983 */ /* 0x001ee80000300800 */
        /* <DEDUP_REMOVED lines=29> */
[----:B0-----:R-:W2:Y:S04]  /*1bff0*/  LDL.LU R90, [R1+0x8c] ;  /* 0x00008c00015a7983 */ /* 0x001ea80000300800 */
[----:B---3--:R0:W-:Y:S04]  /*1c000*/  STS.U8 [R85+UR9+0x1000], R3 ;  /* 0x0010000355007988 */ /* 0x0081e80008000009 */
[----:B0-----:R-:W3:Y:S04]  /*1c010*/  LDL.LU R3, [R1+0x88] ;  /* 0x0000880001037983 */ /* 0x001ee80000300800 */
[----:B----4-:R0:W-:Y:S04]  /*1c020*/  STS.U8 [R85+UR9+0x1200], R5 ;  /* 0x0012000555007988 */ /* 0x0101e80008000009 */
[----:B------:R-:W-:Y:S04]  /*1c030*/  STS.U8 [R85+UR9+0x1400], R4 ;  /* 0x0014000455007988 */ /* 0x000fe80008000009 */
[----:B------:R1:W-:Y:S04]  /*1c040*/  STS.U8 [R85+UR9+0x1600], R48 ;  /* 0x0016003055007988 */ /* 0x0003e80008000009 */
[----:B0-----:R-:W4:Y:S04]  /*1c050*/  LDL.LU R5, [R1+0x84] ;  /* 0x0000840001057983 */ /* 0x001f280000300800 */
[----:B------:R0:W-:Y:S04]  /*1c060*/  STS.U8 [R85+UR9+0x1800], R49 ;  /* 0x0018003155007988 */ /* 0x0001e80008000009 */
[----:B-1----:R-:W4:Y:S04]  /*1c070*/  LDL.LU R48, [R1+0x80] ;  /* 0x0000800001307983 */ /* 0x002f280000300800 */
        /* <DEDUP_REMOVED lines=42> */
[----:B-1----:R-:W4:Y:S04]  /*1c320*/  LDL.LU R83, [R1+0x28] ;  /* 0x0000280001537983 */ /* 0x002f280000300800 */
[----:B------:R-:W4:Y:S04]  /*1c330*/  LDL.LU R4, [R1+0x24] ;  /* 0x0000240001047983 */ /* 0x000f280000300800 */
[----:B------:R0:W-:Y:S04]  /*1c340*/  STS.U8 [R85+UR9+0x4400], R86 ;  /* 0x0044005655007988 */ /* 0x0001e80008000009 */
[----:B------:R1:W-:Y:S04]  /*1c350*/  STS.U8 [R85+UR9+0x4600], R87 ;  /* 0x0046005755007988 */ /* 0x0003e80008000009 */
[----:B------:R2:W-:Y:S04]  /*1c360*/  STS.U8 [R85+UR9+0x4800], R89 ;  /* 0x0048005955007988 */ /* 0x0005e80008000009 */
[----:B0-----:R-:W4:Y:S04]  /*1c370*/  LDL.LU R86, [R1+0x20] ;  /* 0x0000200001567983 */ /* 0x001f280000300800 */
[----:B-1----:R-:W4:Y:S04]  /*1c380*/  LDL.LU R87, [R1+0x1c] ;  /* 0x00001c0001577983 */ /* 0x002f280000300800 */
[----:B--2---:R0:W-:Y:S04]  /*1c390*/  STS.U8 [R85+UR9+0x4a00], R90 ;  /* 0x004a005a55007988 */ /* 0x0041e80008000009 */
[----:B------:R-:W2:Y:S04]  /*1c3a0*/  LDL.LU R89, [R1+0x14] ;  /* 0x0000140001597983 */ /* 0x000ea80000300800 */
[----:B0-----:R-:W2:Y:S04]  /*1c3b0*/  LDL.LU R90, [R1+0x10] ;  /* 0x00001000015a7983 */ /* 0x001ea80000300800 */
[----:B---3--:R0:W-:Y:S04]  /*1c3c0*/  STS.U8 [R85+UR9+0x4c00], R3 ;  /* 0x004c000355007988 */ /* 0x0081e80008000009 */
[----:B0-----:R-:W3:Y:S04]  /*1c3d0*/  LDL.LU R3, [R1+0xc] ;  /* 0x00000c0001037983 */ /* 0x001ee80000300800 */
[----:B----4-:R0:W-:Y:S04]  /*1c3e0*/  STS.U8 [R85+UR9+0x4e00], R5 ;  /* 0x004e000555007988 */ /* 0x0101e80008000009 */
[----:B------:R1:W-:Y:S04]  /*1c3f0*/  STS.U8 [R85+UR9+0x5000], R48 ;  /* 0x0050003055007988 */ /* 0x0003e80008000009 */
[----:B0-----:R-:W4:Y:S04]  /*1c400*/  LDL.LU R5, [R1] ;  /* 0x0000000001057983 */ /* 0x001f280000300800 */
        /* <DEDUP_REMOVED lines=43> */
[----:B------:R1:W-:Y:S04]  /*1c6c0*/  STS.U8 [R85+UR9+0x7e00], R4 ;  /* 0x007e000455007988 */ /* 0x0003e80008000009 */
[----:B0-----:R-:W4:Y:S04]  /*1c6d0*/  LDL.LU R82, [R1+0xddc] ;  /* 0x000ddc0001527983 */ /* 0x001f280000300800 */
[----:B-1----:R-:W4:Y:S01]  /*1c6e0*/  LDL.LU R83, [R1+0xdd8] ;  /* 0x000dd80001537983 */ /* 0x002f220000300800 */
[----:B------:R-:W0:Y:S03]  /*1c6f0*/  S2R R4, SR_TID.X ;  /* 0x0000000000047919 */ /* 0x000e260000002100 */
[----:B------:R-:W4:Y:S01]  /*1c700*/  LDL.LU R85, [R1+0xdd4] ;  /* 0x000dd40001557983 */ /* 0x000f220000300800 */
[----:B0-----:R-:W-:-:S04]  /*1c710*/  LOP3.LUT R4, R4, 0x7f, RZ, 0xc0, !PT ;  /* 0x0000007f04047812 */ /* 0x001fc800078ec0ff */
[----:B------:R-:W-:-:S05]  /*1c720*/  LOP3.LUT R4, R4, 0x10, RZ, 0x3c, !PT ;  /* 0x0000001004047812 */ /* 0x000fca00078e3cff */
[----:B------:R0:W-:Y:S04]  /*1c730*/  STS.U8 [R4+UR9+0x80], R86 ;  /* 0x0000805604007988 */ /* 0x0001e80008000009 */
[----:B------:R1:W-:Y:S04]  /*1c740*/  STS.U8 [R4+UR9+0x280], R87 ;  /* 0x0002805704007988 */ /* 0x0003e80008000009 */
[----:B--2---:R2:W-:Y:S04]  /*1c750*/  STS.U8 [R4+UR9+0x480], R89 ;  /* 0x0004805904007988 */ /* 0x0045e80008000009 */
[----:B0-----:R-:W4:Y:S04]  /*1c760*/  LDL.LU R86, [R1+0xdd0] ;  /* 0x000dd00001567983 */ /* 0x001f280000300800 */
[----:B-1----:R-:W4:Y:S04]  /*1c770*/  LDL.LU R87, [R1+0xdcc] ;  /* 0x000dcc0001577983 */ /* 0x002f280000300800 */
[----:B--2---:R-:W2:Y:S04]  /*1c780*/  LDL.LU R89, [R1+0xdc8] ;  /* 0x000dc80001597983 */ /* 0x004ea80000300800 */
[----:B------:R0:W-:Y:S04]  /*1c790*/  STS.U8 [R4+UR9+0x680], R90 ;  /* 0x0006805a04007988 */ /* 0x0001e80008000009 */
[----:B0-----:R-:W2:Y:S04]  /*1c7a0*/  LDL.LU R90, [R1+0xdc4] ;  /* 0x000dc400015a7983 */ /* 0x001ea80000300800 */
[----:B---3--:R0:W-:Y:S04]  /*1c7b0*/  STS.U8 [R4+UR9+0x880], R3 ;  /* 0x0008800304007988 */ /* 0x0081e80008000009 */
[----:B0-----:R-:W3:Y:S04]  /*1c7c0*/  LDL.LU R3, [R1+0xdc0] ;  /* 0x000dc00001037983 */ /* 0x001ee80000300800 */
[----:B------:R-:W-:Y:S04]  /*1c7d0*/  STS.U8 [R4+UR9+0x7a80], R21 ;  /* 0x007a801504007988 */ /* 0x000fe80008000009 */
[----:B------:R-:W-:Y:S04]  /*1c7e0*/  STS.U8 [R4+UR9+0x7c80], R20 ;  /* 0x007c801404007988 */ /* 0x000fe80008000009 */
[----:B---3--:R0:W-:Y:S04]  /*1c7f0*/  STS.U8 [R4+UR9+0xa80], R3 ;  /* 0x000a800304007988 */ /* 0x0081e80008000009 */
[----:B0-----:R-:W3:Y:S04]  /*1c800*/  LDL.LU R3, [R1+0xdbc] ;  /* 0x000dbc0001037983 */ /* 0x001ee80000300800 */
[----:B------:R-:W2:Y:S04]  /*1c810*/  LDL R21, [R1+0x1b0] ;  /* 0x0001b00001157983 */ /* 0x000ea80000100800 */
[----:B------:R-:W2:Y:S01]  /*1c820*/  LDL R20, [R1+0x1ac] ;  /* 0x0001ac0001147983 */ /* 0x000ea20000100800 */
[----:B------:R-:W-:-:S02]  /*1c830*/  PRMT R9, RZ, 0x7610, R9 ;  /* 0x00007610ff097816 */ /* 0x000fc40000000009 */
[----:B--2---:R-:W-:-:S04]  /*1c840*/  @P0 LOP3.LUT R21, R21, R20, RZ, 0x3c, !PT ;  /* 0x0000001415150212 */ /* 0x004fc800078e3cff */
[----:B------:R-:W-:-:S04]  /*1c850*/  @P0 LOP3.LUT R20, R21, R20, RZ, 0x3c, !PT ;  /* 0x0000001415140212 */ /* 0x000fc800078e3cff */
[----:B------:R-:W-:-:S05]  /*1c860*/  @P0 LOP3.LUT R21, R21, R20, RZ, 0x3c, !PT ;  /* 0x0000001415150212 */ /* 0x000fca00078e3cff */
[----:B------:R-:W2:Y:S04]  /*1c870*/  @P0 LDG.E.U8 R9, desc[UR22][R20.64] ;  /* 0x0000001614090981 */ /* 0x000ea8000c1e1100 */
        /* <DEDUP_REMOVED lines=102> */
[----:B------:R-:W3:Y:S04]  /*1cee0*/  LDL R21, [R1+0x2f0] ;  /* 0x0002f00001157983 */ /* 0x000ee80000100800 */
[----:B------:R0:W-:Y:S02]  /*1cef0*/  STS.U8 [R4+UR9+0x7480], R24 ;  /* 0x0074801804007988 */ /* 0x0001e40008000009 */
[----:B0-----:R-:W-:-:S02]  /*1cf00*/  PRMT R24, RZ, 0x7610, R24 ;  /* 0x00007610ff187816 */ /* 0x001fc40000000018 */
[----:B---3--:R-:W-:-:S04]  /*1cf10*/  @P0 LOP3.LUT R21, R21, R20, RZ, 0x3c, !PT ;  /* 0x0000001415150212 */ /* 0x008fc800078e3cff */
[----:B------:R-:W-:-:S04]  /*1cf20*/  @P0 LOP3.LUT R20, R21, R20, RZ, 0x3c, !PT ;  /* 0x0000001415140212 */ /* 0x000fc800078e3cff */
[----:B------:R-:W-:-:S05]  /*1cf30*/  @P0 LOP3.LUT R21, R21, R20, RZ, 0x3c, !PT ;  /* 0x0000001415150212 */ /* 0x000fca00078e3cff */
[----:B------:R0:W3:Y:S04]  /*1cf40*/  @P0 LDG.E.U8 R24, desc[UR22][R20.64] ;  /* 0x0000001614180981 */ /* 0x0000e8000c1e1100 */
[----:B------:R-:W0:Y:S04]  /*1cf50*/  LDL R20, [R1+0x304] ;  /* 0x0003040001147983 */ /* 0x000e280000100800 */
[----:B------:R-:W0:Y:S01]  /*1cf60*/  LDL R21, [R1+0x308] ;  /* 0x0003080001157983 */ /* 0x000e220000100800 */
[----:B------:R-:W-:Y:S02]  /*1cf70*/  PRMT R9, RZ, 0x7610, R9 ;  /* 0x00007610ff097816 */ /* 0x000fe40000000009 */
[----:B0-----:R-:W-:-:S04]  /*1cf80*/  @P0 LOP3.LUT R21, R21, R20, RZ, 0x3c, !PT ;  /* 0x0000001415150212 */ /* 0x001fc800078e3cff */
[----:B------:R-:W-:-:S04]  /*1cf90*/  @P0 LOP3.LUT R20, R21, R20, RZ, 0x3c, !PT ;  /* 0x0000001415140212 */ /* 0x000fc800078e3cff */
[----:B------:R-:W-:-:S05]  /*1cfa0*/  @P0 LOP3.LUT R21, R21, R20, RZ, 0x3c, !PT ;  /* 0x0000001415150212 */ /* 0x000fca00078e3cff */
[----:B------:R-:W2:Y:S04]  /*1cfb0*/  @P0 LDG.E.U8 R9, desc[UR22][R20.64] ;  /* 0x0000001614090981 */ /* 0x000ea8000c1e1100 */
[----:B---3--:R0:W-:Y:S04]  /*1cfc0*/  STL [R1+0x8c], R24 ;  /* 0x00008c1801007387 */ /* 0x0081e80000100800 */
[----:B0-----:R-:W3:Y:S04]  /*1cfd0*/  LDL R24, [R1+0x390] ;  /* 0x0003900001187983 */ /* 0x001ee80000100800 */
[----:B--2---:R0:W-:Y:S04]  /*1cfe0*/  STL [R1+0x88], R9 ;  /* 0x0000880901007387 */ /* 0x0041e80000100800 */
[----:B0-----:R-:W2:Y:S04]  /*1cff0*/  LDL.LU R9, [R1+0xd88] ;  /* 0x000d880001097983 */ /* 0x001ea80000300800 */
        /* <DEDUP_REMOVED lines=10> */
[----:B------:R-:W2:Y:S04]  /*1d0a0*/  LDL R21, [R1+0x328] ;  /* 0x0003280001157983 */ /* 0x000ea80000100800 */
[----:B------:R0:W-:Y:S02]  /*1d0b0*/  STS.U8 [R4+UR9+0x7280], R25 ;  /* 0x0072801904007988 */ /* 0x0001e40008000009 */
[----:B0-----:R-:W-:-:S02]  /*1d0c0*/  PRMT R25, RZ, 0x7610, R25 ;  /* 0x00007610ff197816 */ /* 0x001fc40000000019 */
[----:B--2---:R-:W-:-:S04]  /*1d0d0*/  @P0 LOP3.LUT R21, R21, R20, RZ, 0x3c, !PT ;  /* 0x0000001415150212 */ /* 0x004fc800078e3cff */
[----:B------:R-:W-:-:S04]  /*1d0e0*/  @P0 LOP3.LUT R20, R21, R20, RZ, 0x3c, !PT ;  /* 0x0000001415140212 */ /* 0x000fc800078e3cff */
[----:B------:R-:W-:-:S05]  /*1d0f0*/  @P0 LOP3.LUT R21, R21, R20, RZ, 0x3c, !PT ;  /* 0x0000001415150212 */ /* 0x000fca00078e3cff */
[----:B------:R0:W2:Y:S04]  /*1d100*/  @P0 LDG.E.U8 R25, desc[UR22][R20.64] ;  /* 0x0000001614190981 */ /* 0x0000a8000c1e1100 */
[----:B------:R-:W0:Y:S04]  /*1d110*/  LDL R20, [R1+0x32c] ;  /* 0x00032c0001147983 */ /* 0x000e280000100800 */
[----:B------:R-:W0:Y:S01]  /*1d120*/  LDL R21, [R1+0x330] ;  /* 0x0003300001157983 */ /* 0x000e220000100800 */
[----:B------:R-:W-:Y:S02]  /*1d130*/  PRMT R3, RZ, 0x7610, R3 ;  /* 0x00007610ff037816 */ /* 0x000fe40000000003 */
[----:B0-----:R-:W-:-:S04]  /*1d140*/  @P0 LOP3.LUT R21, R21, R20, RZ, 0x3c, !PT ;  /* 0x0000001415150212 */ /* 0x001fc800078e3cff */
[----:B------:R-:W-:-:S04]  /*1d150*/  @P0 LOP3.LUT R20, R21, R20, RZ, 0x3c, !PT ;  /* 0x0000001415140212 */ /* 0x000fc800078e3cff */
[----:B------:R-:W-:-:S05]  /*1d160*/  @P0 LOP3.LUT R21, R21, R20, RZ, 0x3c, !PT ;  /* 0x0000001415150212 */ /* 0x000fca00078e3cff */
[----:B------:R-:W3:Y:S04]  /*1d170*/  @P0 LDG.E.U8 R3, desc[UR22][R20.64] ;  /* 0x0000001614030981 */ /* 0x000ee8000c1e1100 */
[----:B--2---:R0:W-:Y:S04]  /*1d180*/  STL [R1+0x80], R25 ;  /* 0x0000801901007387 */ /* 0x0041e80000100800 */
[----:B0-----:R-:W2:Y:S04]  /*1d190*/  LDL R25, [R1+0x3c8] ;  /* 0x0003c80001197983 */ /* 0x001ea80000100800 */
[----:B---3--:R0:W-:Y:S04]  /*1d1a0*/  STL [R1+0x7c], R3 ;  /* 0x00007c0301007387 */ /* 0x0081e80000100800 */
        /* <DEDUP_REMOVED lines=45> */
[----:B------:R-:W-:Y:S04]  /*1d480*/  STS.U8 [R4+UR9+0x7e80], R19 ;  /* 0x007e801304007988 */ /* 0x000fe80008000009 */
[----:B--2---:R0:W-:Y:S04]  /*1d490*/  STL [R1+0x68], R3 ;  /* 0x0000680301007387 */ /* 0x0041e80000100800 */
[----:B0-----:R-:W2:Y:S04]  /*1d4a0*/  LDL.LU R3, [R1+0xd70] ;  /* 0x000d700001037983 */ /* 0x001ea80000300800 */
[----:B------:R-:W2:Y:S01]  /*1d4b0*/  LDL R21, [R1+0x38c] ;  /* 0x00038c0001157983 */ /* 0x000ea20000100800 */
[----:B------:R-:W-:Y:S01]  /*1d4c0*/  PRMT R19, RZ, 0x7610, R19 ;  /* 0x00007610ff137816 */ /* 0x000fe20000000013 */
[----:B------:R-:W-:-:S05]  /*1d4d0*/  @P0 IMAD.MOV.U32 R20, RZ, RZ, R24 ;  /* 0x000000ffff140224 */ /* 0x000fca00078e0018 */
[----:B--2---:R0:W2:Y:S04]  /*1d4e0*/  @P0 LDG.E.U8 R19, desc[UR22][R20.64] ;  /* 0x0000001614130981 */ /* 0x0040a8000c1e1100 */
        /* <DEDUP_REMOVED lines=8> */
[----:B------:R-:W2:Y:S04]  /*1d570*/  LDL R24, [R1+0x430] ;  /* 0x0004300001187983 */ /* 0x000ea80000100800 */
        /* <DEDUP_REMOVED lines=9> */
[----:B------:R-:W2:Y:S01]  /*1d610*/  @P0 LDG.E.U8 R3, desc[UR22][R20.64] ;  /* 0x0000001614030981 */ /* 0x000ea2000c1e1100 */
[----:B---3--:R-:W-:-:S03]  /*1d620*/  PRMT R9, RZ, 0x7610, R9 ;  /* 0x00007610ff097816 */ /* 0x008fc60000000009 */
[----:B--2---:R0:W-:Y:S04]  /*1d630*/  STL [R1+0x5c], R3 ;  /* 0x00005c0301007387 */ /* 0x0041e80000100800 */
[----:B0-----:R-:W2:Y:S04]  /*1d640*/  LDL.LU R3, [R1+0xd68] ;  /* 0x000d680001037983 */ /* 0x001ea80000300800 */
[----:B------:R-:W3:Y:S01]  /*1d650*/  LDL R21, [R1+0x3c4] ;  /* 0x0003c40001157983 */ /* 0x000ee20000100800 */
[----:B------:R-:W-:-:S03]  /*1d660*/  @P0 IMAD.MOV.U32 R20, RZ, RZ, R25 ;  /* 0x000000ffff140224 */ /* 0x000fc600078e0019 */
[----:B------:R-:W2:Y:S04]  /*1d670*/  LDL R25, [R1+0x450] ;  /* 0x0004500001197983 */ /* 0x000ea80000100800 */
[----:B---3--:R-:W3:Y:S04]  /*1d680*/  @P0 LDG.E.U8 R9, desc[UR22][R20.64] ;  /* 0x0000001614090981 */ /* 0x008ee8000c1e1100 */
        /* <DEDUP_REMOVED lines=27> */
[----:B----4-:R0:W-:Y:S02]  /*1d840*/  STS.U8 [R4+UR9+0xc80], R5 ;  /* 0x000c800504007988 */ /* 0x0101e40008000009 */
[----:B0-----:R-:W0:Y:S02]  /*1d850*/  S2R R5, SR_TID.X ;  /* 0x0000000000057919 */ /* 0x001e240000002100 */
[----:B--2---:R1:W-:Y:S04]  /*1d860*/  STL [R1+0x4c], R3 ;  /* 0x00004c0301007387 */ /* 0x0043e80000100800 */
[----:B-1----:R-:W2:Y:S04]  /*1d870*/  LDL.LU R3, [R1+0xd58] ;  /* 0x000d580001037983 */ /* 0x002ea80000300800 */
[----:B------:R-:W3:Y:S01]  /*1d880*/  LDL R21, [R1+0x404] ;  /* 0x0004040001157983 */ /* 0x000ee20000100800 */
[----:B0-----:R-:W-:-:S04]  /*1d890*/  LOP3.LUT R5, R5, 0x7f, RZ, 0xc0, !PT ;  /* 0x0000007f05057812 */ /* 0x001fc800078ec0ff */
[----:B------:R-:W-:Y:S01]  /*1d8a0*/  LOP3.LUT R5, R5, 0x20, RZ, 0x3c, !PT ;  /* 0x0000002005057812 */ /* 0x000fe200078e3cff */
[----:B------:R-:W-:Y:S01]  /*1d8b0*/  STS.U8 [R4+UR9+0xe80], R90 ;  /* 0x000e805a04007988 */ /* 0x000fe20008000009 */
[----:B------:R-:W-:-:S03]  /*1d8c0*/  @P0 IMAD.MOV.U32 R20, RZ, RZ, R23 ;  /* 0x000000ffff140224 */ /* 0x000fc600078e0017 */
        /* <DEDUP_REMOVED lines=56> */
[----:B------:R0:W-:Y:S02]  /*1dc50*/  STS.U8 [R5+UR9+0xd00], R54 ;  /* 0x000d003605007988 */ /* 0x0001e40008000009 */
[----:B0-----:R-:W-:-:S06]  /*1dc60*/  PRMT R5, RZ, 0x7610, R5 ;  /* 0x00007610ff057816 */ /* 0x001fcc0000000005 */
[----:B---3--:R0:W3:Y:S04]  /*1dc70*/  @P0 LDG.E.U8 R5, desc[UR22][R20.64] ;  /* 0x0000001614050981 */ /* 0x0080e8000c1e1100 */
[----:B------:R-:W0:Y:S04]  /*1dc80*/  LDL R20, [R1+0x40c] ;  /* 0x00040c0001147983 */ /* 0x000e280000100800 */
[----:B------:R-:W0:Y:S01]  /*1dc90*/  LDL R21, [R1+0x410] ;  /* 0x0004100001157983 */ /* 0x000e220000100800 */
[----:B--2---:R-:W-:Y:S02]  /*1dca0*/  PRMT R3, RZ, 0x7610, R3 ;  /* 0x00007610ff037816 */ /* 0x004fe40000000003 */
[----:B0-----:R-:W-:-:S04]  /*1dcb0*/  @P0 LOP3.LUT R21, R21, R20, RZ, 0x3c, !PT ;  /* 0x0000001415150212 */ /* 0x001fc800078e3cff */
[----:B------:R-:W-:-:S04]  /*1dcc0*/  @P0 LOP3.LUT R20, R21, R20, RZ, 0x3c, !PT ;  /* 0x0000001415140212 */ /* 0x000fc800078e3cff */
[----:B------:R-:W-:-:S05]  /*1dcd0*/  @P0 LOP3.LUT R21, R21, R20, RZ, 0x3c, !PT ;  /* 0x0000001415150212 */ /* 0x000fca00078e3cff */
[----:B------:R-:W2:Y:S04]  /*1dce0*/  @P0 LDG.E.U8 R3, desc[UR22][R20.64] ;  /* 0x0000001614030981 */ /* 0x000ea8000c1e1100 */
[----:B---3--:R0:W-:Y:S04]  /*1dcf0*/  STL [R1+0x48], R5 ;  /* 0x0000480501007387 */ /* 0x0081e80000100800 */
[----:B------:R-:W3:Y:S04]  /*1dd00*/  LDL R23, [R1+0x490] ;  /* 0x0004900001177983 */ /* 0x000ee80000100800 */
[----:B0-----:R-:W4:Y:S04]  /*1dd10*/  LDL R5, [R1+0x48c] ;  /* 0x00048c0001057983 */ /* 0x001f280000100800 */
[----:B--2---:R0:W-:Y:S04]  /*1dd20*/  STL [R1+0x44], R3 ;  /* 0x0000440301007387 */ /* 0x0041e80000100800 */
[----:B0-----:R-:W2:Y:S04]  /*1dd30*/  LDL.LU R3, [R1+0xd54] ;  /* 0x000d540001037983 */ /* 0x001ea80000300800 */
[----:B------:R-:W2:Y:S04]  /*1dd40*/  LDL R20, [R1+0x424] ;  /* 0x0004240001147983 */ /* 0x000ea80000100800 */
[----:B------:R-:W2:Y:S01]  /*1dd50*/  LDL R21, [R1+0x428] ;  /* 0x0004280001157983 */ /* 0x000ea20000100800 */
[----:B------:R-:W-:-:S02]  /*1dd60*/  PRMT R9, RZ, 0x7610, R9 ;  /* 0x00007610ff097816 */ /* 0x000fc40000000009 */
[----:B--2---:R-:W-:-:S04]  /*1dd70*/  @P0 LOP3.LUT R21, R21, R20, RZ, 0x3c, !PT ;  /* 0x0000001415150212 */ /* 0x004fc800078e3cff */
[----:B------:R-:W-:-:S04]  /*1dd80*/  @P0 LOP3.LUT R20, R21, R20, RZ, 0x3c, !PT ;  /* 0x0000001415140212 */ /* 0x000fc800078e3cff */
[----:B------:R-:W-:Y:S02]  /*1dd90*/  @P0 LOP3.LUT R21, R21, R20, RZ, 0x3c, !PT ;  /* 0x0000001415150212 */ /* 0x000fe400078e3cff */
[----:B------:R-:W-:-:S03]  /*1dda0*/  PRMT R3, RZ, 0x7610, R3 ;  /* 0x00007610ff037816 */ /* 0x000fc60000000003 */
[----:B------:R0:W2:Y:S02]  /*1ddb0*/  @P0 LDG.E.U8 R9, desc[UR22][R20.64] ;  /* 0x0000001614090981 */ /* 0x0000a4000c1e1100 */
[----:B0-----:R-:W-:Y:S02]  /*1ddc0*/  @P0 IMAD.MOV.U32 R20, RZ, RZ, R24 ;  /* 0x000000ffff140224 */ /* 0x001fe400078e0018 */
[----:B------:R-:W-:-:S05]  /*1ddd0*/  @P0 IMAD.MOV.U32 R21, RZ, RZ, R19 ;  /* 0x000000ffff150224 */ /* 0x000fca00078e0013 */
[----:B------:R-:W3:Y:S04]  /*1dde0*/  @P0 LDG.E.U8 R3, desc[UR22][R20.64] ;  /* 0x0000001614030981 */ /* 0x000ee8000c1e1100 */
[----:B--2---:R0:W-:Y:S04]  /*1ddf0*/  STL [R1+0x40], R9 ;  /* 0x0000400901007387 */ /* 0x0041e80000100800 */
[----:B0-----:R-:W2:Y:S04]  /*1de00*/  LDL.LU R9, [R1+0xd50] ;  /* 0x000d500001097983 */ /* 0x001ea80000300800 */
[----:B------:R-:W4:Y:S04]  /*1de10*/  LDL R19, [R1+0x4ac] ;  /* 0x0004ac0001137983 */ /* 0x000f280000100800 */
[----:B------:R-:W4:Y:S04]  /*1de20*/  LDL R24, [R1+0x4b0] ;  /* 0x0004b00001187983 */ /* 0x000f280000100800 */
        /* <DEDUP_REMOVED lines=13> */
[----:B------:R-:W-:Y:S01]  /*1df00*/  @P0 IMAD.MOV.U32 R20, RZ, RZ, R25 ;  /* 0x000000ffff140224 */ /* 0x000fe200078e0019 */
[----:B------:R-:W-:-:S02]  /*1df10*/  PRMT R77, RZ, 0x7610, R77 ;  /* 0x00007610ff4d7816 */ /* 0x000fc4000000004d */
[----:B------:R-:W2:Y:S04]  /*1df20*/  LDL R25, [R1+0x4c4] ;  /* 0x0004c40001197983 */ /* 0x000ea80000100800 */
[----:B---3--:R2:W3:Y:S02]  /*1df30*/  @P0 LDG.E.U8 R3, desc[UR22][R20.64] ;  /* 0x0000001614030981 */ /* 0x0084e4000c1e1100 */
[----:B--2---:R-:W-:Y:S02]  /*1df40*/  @P0 IMAD.MOV.U32 R20, RZ, RZ, R9 ;  /* 0x000000ffff140224 */ /* 0x004fe400078e0009 */
[----:B------:R-:W-:-:S05]  /*1df50*/  @P0 IMAD.MOV.U32 R21, RZ, RZ, R2 ;  /* 0x000000ffff150224 */ /* 0x000fca00078e0002 */
[----:B------:R-:W2:Y:S04]  /*1df60*/  @P0 LDG.E.U8 R77, desc[UR22][R20.64] ;  /* 0x00000016144d0981 */ /* 0x000ea8000c1e1100 */
[----:B---3--:R0:W-:Y:S04]  /*1df70*/  STL [R1+0x34], R3 ;  /* 0x0000340301007387 */ /* 0x0081e80000100800 */
[----:B0-----:R-:W3:Y:S04]  /*1df80*/  LDL.LU R3, [R1+0xd44] ;  /* 0x000d440001037983 */ /* 0x001ee80000300800 */
[----:B------:R-:W4:Y:S04]  /*1df90*/  LDL.LU R2, [R1+0xd40] ;  /* 0x000d400001027983 */ /* 0x000f280000300800 */
[----:B------:R-:W4:Y:S04]  /*1dfa0*/  LDL.LU R9, [R1+0xd3c] ;  /* 0x000d3c0001097983 */ /* 0x000f280000300800 */
[----:B------:R-:W4:Y:S04]  /*1dfb0*/  LDL R20, [R1+0x46c] ;  /* 0x00046c0001147983 */ /* 0x000f280000100800 */
[----:B------:R-:W4:Y:S04]  /*1dfc0*/  LDL R21, [R1+0x470] ;  /* 0x0004700001157983 */ /* 0x000f280000100800 */
[----:B--2---:R0:W-:Y:S01]  /*1dfd0*/  STL [R1+0x30], R77 ;  /* 0x0000304d01007387 */ /* 0x0041e20000100800 */
[----:B------:R-:W-:-:S03]  /*1dfe0*/  PRMT R22, RZ, 0x7610, R22 ;  /* 0x00007610ff167816 */ /* 0x000fc60000000016 */
[----:B0-----:R-:W2:Y:S01]  /*1dff0*/  LDL R77, [R1+0x4d0] ;  /* 0x0004d000014d7983 */ /* 0x001ea20000100800 */
[----:B---3--:R-:W-:Y:S02]  /*1e000*/  PRMT R3, RZ, 0x7610, R3 ;  /* 0x00007610ff037816 */ /* 0x008fe40000000003 */
[----:B----4-:R-:W-:-:S04]  /*1e010*/  @P0 LOP3.LUT R21, R21, R20, RZ, 0x3c, !PT ;  /* 0x0000001415150212 */ /* 0x010fc800078e3cff */
[----:B------:R-:W-:-:S04]  /*1e020*/  @P0 LOP3.LUT R20, R21, R20, RZ, 0x3c, !PT ;  /* 0x0000001415140212 */ /* 0x000fc800078e3cff */
[----:B------:R-:W-:-:S05]  /*1e030*/  @P0 LOP3.LUT R21, R21, R20, RZ, 0x3c, !PT ;  /* 0x0000001415150212 */ /* 0x000fca00078e3cff */
[----:B------:R0:W3:Y:S04]  /*1e040*/  @P0 LDG.E.U8 R3, desc[UR22][R20.64] ;  /* 0x0000001614030981 */ /* 0x0000e8000c1e1100 */
[----:B------:R-:W4:Y:S01]  /*1e050*/  LDL R21, [R1+0x484] ;  /* 0x0004840001157983 */ /* 0x000f220000100800 */
[----:B0-----:R-:W-:Y:S01]  /*1e060*/  @P0 IMAD.MOV.U32 R20, RZ, RZ, R8 ;  /* 0x000000ffff140224 */ /* 0x001fe200078e0008 */
[----:B------:R-:W-:-:S04]  /*1e070*/  PRMT R2, RZ, 0x7610, R2 ;  /* 0x00007610ff027816 */ /* 0x000fc80000000002 */
[----:B----4-:R0:W4:Y:S04]  /*1e080*/  @P0 LDG.E.U8 R22, desc[UR22][R20.64] ;  /* 0x0000001614160981 */ /* 0x010128000c1e1100 */
[----:B---3--:R-:W-:Y:S04]  /*1e090*/  STL [R1+0xce8], R3 ;  /* 0x000ce80301007387 */ /* 0x008fe80000100800 */
[----:B------:R-:W3:Y:S01]  /*1e0a0*/  LDL.LU R8, [R1+0xd38] ;  /* 0x000d380001087983 */ /* 0x000ee20000300800 */
[----:B0-----:R-:W-:Y:S02]  /*1e0b0*/  @P0 IMAD.MOV.U32 R20, RZ, RZ, R23 ;  /* 0x000000ffff140224 */ /* 0x001fe400078e0017 */
[----:B------:R-:W-:-:S05]  /*1e0c0*/  @P0 IMAD.MOV.U32 R21, RZ, RZ, R5 ;  /* 0x000000ffff150224 */ /* 0x000fca00078e0005 */
[----:B------:R-:W2:Y:S04]  /*1e0d0*/  @P0 LDG.E.U8 R2, desc[UR22][R20.64] ;  /* 0x0000001614020981 */ /* 0x000ea8000c1e1100 */
[----:B----4-:R0:W-:Y:S04]  /*1e0e0*/  STL [R1+0x28], R22 ;  /* 0x0000281601007387 */ /* 0x0101e80000100800 */
[----:B------:R-:W4:Y:S04]  /*1e0f0*/  LDL R20, [R1+0x4a4] ;  /* 0x0004a40001147983 */ /* 0x000f280000100800 */
[----:B------:R-:W4:Y:S01]  /*1e100*/  LDL R21, [R1+0x4a8] ;  /* 0x0004a80001157983 */ /* 0x000f220000100800 */
[----:B------:R-:W-:-:S02]  /*1e110*/  PRMT R9, RZ, 0x7610, R9 ;  /* 0x00007610ff097816 */ /* 0x000fc40000000009 */
[----:B---3--:R-:W-:Y:S01]  /*1e120*/  PRMT R8, RZ, 0x7610, R8 ;  /* 0x00007610ff087816 */ /* 0x008fe20000000008 */
[----:B0-----:R-:W3:Y:S04]  /*1e130*/  LDL R22, [R1+0x4ec] ;  /* 0x0004ec0001167983 */ /* 0x001ee80000100800 */
[----:B------:R-:W3:Y:S04]  /*1e140*/  LDL R5, [R1+0x504] ;  /* 0x0005040001057983 */ /* 0x000ee80000100800 */
[----:B------:R-:W3:Y:S04]  /*1e150*/  LDL R23, [R1+0x508] ;  /* 0x0005080001177983 */ /* 0x000ee80000100800 */
[----:B--2---:R0:W-:Y:S02]  /*1e160*/  STL [R1+0xcec], R2 ;  /* 0x000cec0201007387 */ /* 0x0041e40000100800 */
[----:B0-----:R-:W-:-:S02]  /*1e170*/  PRMT R2, RZ, 0x7610, R2 ;  /* 0x00007610ff027816 */ /* 0x001fc40000000002 */
[----:B----4-:R-:W-:-:S04]  /*1e180*/  @P0 LOP3.LUT R21, R21, R20, RZ, 0x3c, !PT ;  /* 0x0000001415150212 */ /* 0x010fc800078e3cff */
[----:B------:R-:W-:-:S04]  /*1e190*/  @P0 LOP3.LUT R20, R21, R20, RZ, 0x3c, !PT ;  /* 0x0000001415140212 */ /* 0x000fc800078e3cff */
[----:B------:R-:W-:-:S05]  /*1e1a0*/  @P0 LOP3.LUT R21, R21, R20, RZ, 0x3c, !PT ;  /* 0x0000001415150212 */ /* 0x000fca00078e3cff */
[----:B------:R0:W2:Y:S02]  /*1e1b0*/  @P0 LDG.E.U8 R9, desc[UR22][R20.64] ;  /* 0x0000001614090981 */ /* 0x0000a4000c1e1100 */
[----:B0-----:R-:W-:Y:S02]  /*1e1c0*/  @P0 IMAD.MOV.U32 R20, RZ, RZ, R24 ;  /* 0x000000ffff140224 */ /* 0x001fe400078e0018 */
[----:B------:R-:W-:-:S05]  /*1e1d0*/  @P0 IMAD.MOV.U32 R21, RZ, RZ, R19 ;  /* 0x000000ffff150224 */ /* 0x000fca00078e0013 */
[----:B------:R0:W4:Y:S02]  /*1e1e0*/  @P0 LDG.E.U8 R8, desc[UR22][R20.64] ;  /* 0x0000001614080981 */ /* 0x000124000c1e1100 */
[----:B0-----:R-:W-:Y:S02]  /*1e1f0*/  @P0 IMAD.MOV.U32 R20, RZ, RZ, R0 ;  /* 0x000000ffff140224 */ /* 0x001fe400078e0000 */
[----:B------:R-:W-:-:S05]  /*1e200*/  @P0 IMAD.MOV.U32 R21, RZ, RZ, R25 ;  /* 0x000000ffff150224 */ /* 0x000fca00078e0019 */
[----:B------:R-:W3:Y:S04]  /*1e210*/  @P0 LDG.E.U8 R2, desc[UR22][R20.64] ;  /* 0x0000001614020981 */ /* 0x000ee8000c1e1100 */
[----:B--2---:R0:W-:Y:S04]  /*1e220*/  STL [R1+0x20], R9 ;  /* 0x0000200901007387 */ /* 0x0041e80000100800 */
[----:B0-----:R-:W2:Y:S04]  /*1e230*/  LDL.LU R9, [R1+0xd34] ;  /* 0x000d340001097983 */ /* 0x001ea80000300800 */
[----:B------:R-:W2:Y:S04]  /*1e240*/  LDL R19, [R1+0x50c] ;  /* 0x00050c0001137983 */ /* 0x000ea80000100800 */
[----:B------:R-:W2:Y:S04]  /*1e250*/  LDL R24, [R1+0x510] ;  /* 0x0005100001187983 */ /* 0x000ea80000100800 */
[----:B----4-:R0:W-:Y:S04]  /*1e260*/  STL [R1+0xcf0], R8 ;  /* 0x000cf00801007387 */ /* 0x0101e80000100800 */
[----:B0-----:R-:W4:Y:S04]  /*1e270*/  LDL R8, [R1+0x4e8] ;  /* 0x0004e80001087983 */ /* 0x001f280000100800 */
[----:B------:R-:W4:Y:S04]  /*1e280*/  LDL.LU R0, [R1+0xd30] ;  /* 0x000d300001007983 */ /* 0x000f280000300800 */
[----:B------:R-:W4:Y:S04]  /*1e290*/  LDL R25, [R1+0x524] ;  /* 0x0005240001197983 */ /* 0x000f280000100800 */
[----:B------:R-:W4:Y:S04]  /*1e2a0*/  LDL R21, [R1+0x4cc] ;  /* 0x0004cc0001157983 */ /* 0x000f280000100800 */
[----:B---3--:R0:W-:Y:S04]  /*1e2b0*/  STL [R1+0xcf4], R2 ;  /* 0x000cf40201007387 */ /* 0x0081e80000100800 */
[----:B0-----:R-:W3:Y:S01]  /*1e2c0*/  LDL R2, [R1+0x4e4] ;  /* 0x0004e40001027983 */ /* 0x001ee20000100800 */
[----:B------:R-:W-:Y:S01]  /*1e2d0*/  @P0 IMAD.MOV.U32 R20, RZ, RZ, R77 ;  /* 0x000000ffff140224 */ /* 0x000fe200078e004d */
[----:B------:R-:W-:-:S02]  /*1e2e0*/  PRMT R3, RZ, 0x7610, R3 ;  /* 0x00007610ff037816 */ /* 0x000fc40000000003 */
[----:B------:R-:W3:Y:S01]  /*1e2f0*/  LDL R77, [R1+0x530] ;  /* 0x00053000014d7983 */ /* 0x000ee20000100800 */
[----:B--2---:R-:W-:-:S06]  /*1e300*/  PRMT R9, RZ, 0x7610, R9 ;  /* 0x00007610ff097816 */ /* 0x004fcc0000000009 */
[----:B----4-:R0:W2:Y:S02]  /*1e310*/  @P0 LDG.E.U8 R9, desc[UR22][R20.64] ;  /* 0x0000001614090981 */ /* 0x0100a4000c1e1100 */
[----:B0-----:R-:W-:Y:S02]  /*1e320*/  @P0 IMAD.MOV.U32 R20, RZ, RZ, R8 ;  /* 0x000000ffff140224 */ /* 0x001fe400078e0008 */
[----:B---3--:R-:W-:-:S05]  /*1e330*/  @P0 IMAD.MOV.U32 R21, RZ, RZ, R2 ;  /* 0x000000ffff150224 */ /* 0x008fca00078e0002 */
[----:B------:R0:W3:Y:S01]  /*1e340*/  @P0 LDG.E.U8 R3, desc[UR22][R20.64] ;  /* 0x0000001614030981 */ /* 0x0000e2000c1e1100 */
[----:B------:R-:W-:Y:S02]  /*1e350*/  PRMT R0, RZ, 0x7610, R0 ;  /* 0x00007610ff007816 */ /* 0x000fe40000000000 */
[----:B------:R-:W-:Y:S01]  /*1e360*/  PRMT R6, RZ, 0x7610, R6 ;  /* 0x00007610ff067816 */ /* 0x000fe20000000006 */
[----:B0-----:R-:W-:Y:S02]  /*1e370*/  @P0 IMAD.MOV.U32 R20, RZ, RZ, R91 ;  /* 0x000000ffff140224 */ /* 0x001fe400078e005b */
[----:B------:R-:W-:-:S05]  /*1e380*/  @P0 IMAD.MOV.U32 R21, RZ, RZ, R22 ;  /* 0x000000ffff150224 */ /* 0x000fca00078e0016 */
[----:B------:R0:W4:Y:S02]  /*1e390*/  @P0 LDG.E.U8 R0, desc[UR22][R20.64] ;  /* 0x0000001614000981 */ /* 0x000124000c1e1100 */
[----:B0-----:R-:W-:Y:S02]  /*1e3a0*/  @P0 IMAD.MOV.U32 R20, RZ, RZ, R23 ;  /* 0x000000ffff140224 */ /* 0x001fe400078e0017 */
[----:B------:R-:W-:-:S05]  /*1e3b0*/  @P0 IMAD.MOV.U32 R21, RZ, RZ, R5 ;  /* 0x000000ffff150224 */ /* 0x000fca00078e0005 */
[----:B------:R0:W4:Y:S04]  /*1e3c0*/  @P0 LDG.E.U8 R6, desc[UR22][R20.64] ;  /* 0x0000001614060981 */ /* 0x000128000c1e1100 */
[----:B--2---:R-:W-:Y:S04]  /*1e3d0*/  STL [R1+0xcf8], R9 ;  /* 0x000cf80901007387 */ /* 0x004fe80000100800 */
[----:B---3--:R1:W-:Y:S04]  /*1e3e0*/  STL [R1+0xcfc], R3 ;  /* 0x000cfc0301007387 */ /* 0x0083e80000100800 */
[----:B------:R-:W2:Y:S01]  /*1e3f0*/  LDL.LU R91, [R1+0xd2c] ;  /* 0x000d2c00015b7983 */ /* 0x000ea20000300800 */
[----:B------:R-:W-:Y:S01]  /*1e400*/  PRMT R4, RZ, 0x7610, R4 ;  /* 0x00007610ff047816 */ /* 0x000fe20000000004 */
[----:B0-----:R-:W-:-:S02]  /*1e410*/  @P0 IMAD.MOV.U32 R20, RZ, RZ, R24 ;  /* 0x000000ffff140224 */ /* 0x001fc400078e0018 */
[----:B------:R-:W-:Y:S01]  /*1e420*/  @P0 IMAD.MOV.U32 R21, RZ, RZ, R19 ;  /* 0x000000ffff150224 */ /* 0x000fe200078e0013 */
[----:B------:R-:W3:Y:S04]  /*1e430*/  LDL R22, [R1+0x568] ;  /* 0x0005680001167983 */ /* 0x000ee80000100800 */
[----:B------:R0:W3:Y:S04]  /*1e440*/  @P0 LDG.E.U8 R4, desc[UR22][R20.64] ;  /* 0x0000001614040981 */ /* 0x0000e8000c1e1100 */
[----:B----4-:R4:W-:Y:S04]  /*1e450*/  STL [R1+0xd00], R0 ;  /* 0x000d000001007387 */ /* 0x0109e80000100800 */
[----:B------:R-:W3:Y:S01]  /*1e460*/  LDL R5, [R1+0x570] ;  /* 0x0005700001057983 */ /* 0x000ee20000100800 */
[----:B0-----:R-:W-:-:S02]  /*1e470*/  @P0 IMAD.MOV.U32 R20, RZ, RZ, R88 ;  /* 0x000000ffff140224 */ /* 0x001fc400078e0058 */
[----:B------:R-:W-:Y:S01]  /*1e480*/  @P0 IMAD.MOV.U32 R21, RZ, RZ, R25 ;  /* 0x000000ffff150224 */ /* 0x000fe200078e0019 */
[----:B-1----:R-:W3:Y:S04]  /*1e490*/  LDL R3, [R1+0x584] ;  /* 0x0005840001037983 */ /* 0x002ee80000100800 */
[----:B----4-:R-:W4:Y:S04]  /*1e4a0*/  LDL R0, [R1+0x56c] ;  /* 0x00056c0001007983 */ /* 0x010f280000100800 */
[----:B------:R-:W3:Y:S04]  /*1e4b0*/  LDL R23, [R1+0x588] ;  /* 0x0005880001177983 */ /* 0x000ee80000100800 */
[----:B------:R0:W-:Y:S04]  /*1e4c0*/  STL [R1+0xd04], R6 ;  /* 0x000d040601007387 */ /* 0x0001e80000100800 */
[----:B------:R-:W3:Y:S04]  /*1e4d0*/  LDL R9, [R1+0x58c] ;  /* 0x00058c0001097983 */ /* 0x000ee80000100800 */
[----:B------:R-:W3:Y:S04]  /*1e4e0*/  LDL R24, [R1+0x590] ;  /* 0x0005900001187983 */ /* 0x000ee80000100800 */
[----:B0-----:R-:W3:Y:S04]  /*1e4f0*/  LDL R6, [R1+0x564] ;  /* 0x0005640001067983 */ /* 0x001ee80000100800 */
[----:B------:R-:W3:Y:S01]  /*1e500*/  LDL.LU R88, [R1+0xd28] ;  /* 0x000d280001587983 */ /* 0x000ee20000300800 */
[----:B------:R-:W-:-:S02]  /*1e510*/  PRMT R90, RZ, 0x7610, R90 ;  /* 0x00007610ff5a7816 */ /* 0x000fc4000000005a */
[----:B------:R-:W-:Y:S01]  /*1e520*/  PRMT R89, RZ, 0x7610, R89 ;  /* 0x00007610ff597816 */ /* 0x000fe20000000059 */
[----:B------:R-:W3:Y:S04]  /*1e530*/  LDL R2, [R1+0x5a4] ;  /* 0x0005a40001027983 */ /* 0x000ee80000100800 */
[----:B------:R-:W3:Y:S04]  /*1e540*/  LDL R8, [R1+0x5a8] ;  /* 0x0005a80001087983 */ /* 0x000ee80000100800 */
[----:B------:R-:W3:Y:S04]  /*1e550*/  LDL R19, [R1+0x5ac] ;  /* 0x0005ac0001137983 */ /* 0x000ee80000100800 */
[----:B------:R-:W3:Y:S01]  /*1e560*/  LDL R25, [R1+0x5b0] ;  /* 0x0005b00001197983 */ /* 0x000ee20000100800 */
[----:B--2---:R-:W-:-:S06]  /*1e570*/  PRMT R91, RZ, 0x7610, R91 ;  /* 0x00007610ff5b7816 */ /* 0x004fcc000000005b */
[----:B------:R0:W2:Y:S04]  /*1e580*/  @P0 LDG.E.U8 R91, desc[UR22][R20.64] ;  /* 0x00000016145b0981 */ /* 0x0000a8000c1e1100 */
[----:B------:R-:W2:Y:S01]  /*1e590*/  LDL R21, [R1+0x52c] ;  /* 0x00052c0001157983 */ /* 0x000ea20000100800 */
[----:B0-----:R-:W-:-:S03]  /*1e5a0*/  @P0 IMAD.MOV.U32 R20, RZ, RZ, R77 ;  /* 0x000000ffff140224 */ /* 0x001fc600078e004d */
[----:B------:R-:W3:Y:S04]  /*1e5b0*/  LDL R77, [R1+0x5c4] ;  /* 0x0005c400014d7983 */ /* 0x000ee80000100800 */
[----:B--2---:R0:W2:Y:S04]  /*1e5c0*/  @P0 LDG.E.U8 R90, desc[UR22][R20.64] ;  /* 0x00000016145a0981 */ /* 0x0040a8000c1e1100 */
[----:B------:R-:W2:Y:S01]  /*1e5d0*/  LDL R21, [R1+0x544] ;  /* 0x0005440001157983 */ /* 0x000ea20000100800 */
[----:B0-----:R-:W-:-:S03]  /*1e5e0*/  @P0 IMAD.MOV.U32 R20, RZ, RZ, R84 ;  /* 0x000000ffff140224 */ /* 0x001fc600078e0054 */
[----:B------:R-:W3:Y:S04]  /*1e5f0*/  LDL.LU R84, [R1+0xd24] ;  /* 0x000d240001547983 */ /* 0x000ee80000300800 */
[----:B--2---:R0:W2:Y:S04]  /*1e600*/  @P0 LDG.E.U8 R89, desc[UR22][R20.64] ;  /* 0x0000001614590981 */ /* 0x0040a8000c1e1100 */
[----:B------:R-:W0:Y:S04]  /*1e610*/  LDL R20, [R1+0x54c] ;  /* 0x00054c0001147983 */ /* 0x000e280000100800 */
[----:B------:R-:W0:Y:S01]  /*1e620*/  LDL R21, [R1+0x550] ;  /* 0x0005500001157983 */ /* 0x000e220000100800 */
[----:B---3--:R-:W-:-:S02]  /*1e630*/  PRMT R88, RZ, 0x7610, R88 ;  /* 0x00007610ff587816 */ /* 0x008fc40000000058 */
[----:B------:R-:W-:Y:S02]  /*1e640*/  PRMT R87, RZ, 0x7610, R87 ;  /* 0x00007610ff577816 */ /* 0x000fe40000000057 */
[----:B------:R-:W-:Y:S02]  /*1e650*/  PRMT R86, RZ, 0x7610, R86 ;  /* 0x00007610ff567816 */ /* 0x000fe40000000056 */
[----:B------:R-:W-:Y:S02]  /*1e660*/  PRMT R85, RZ, 0x7610, R85 ;  /* 0x00007610ff557816 */ /* 0x000fe40000000055 */
[----:B------:R-:W-:Y:S02]  /*1e670*/  PRMT R84, RZ, 0x7610, R84 ;  /* 0x00007610ff547816 */ /* 0x000fe40000000054 */
[----:B------:R-:W-:Y:S02]  /*1e680*/  PRMT R83, RZ, 0x7610, R83 ;  /* 0x00007610ff537816 */ /* 0x000fe40000000053 */
[----:B------:R-:W-:-:S02]  /*1e690*/  PRMT R82, RZ, 0x7610, R82 ;  /* 0x00007610ff527816 */ /* 0x000fc40000000052 */
[----:B------:R-:W-:Y:S02]  /*1e6a0*/  PRMT R81, RZ, 0x7610, R81 ;  /* 0x00007610ff517816 */ /* 0x000fe40000000051 */
[----:B------:R-:W-:Y:S02]  /*1e6b0*/  PRMT R80, RZ, 0x7610, R80 ;  /* 0x00007610ff507816 */ /* 0x000fe40000000050 */
[----:B------:R-:W-:Y:S02]  /*1e6c0*/  PRMT R79, RZ, 0x7610, R79 ;  /* 0x00007610ff4f7816 */ /* 0x000fe4000000004f */
[----:B0-----:R-:W-:-:S04]  /*1e6d0*/  @P0 LOP3.LUT R21, R21, R20, RZ, 0x3c, !PT ;  /* 0x0000001415150212 */ /* 0x001fc800078e3cff */
[----:B------:R-:W-:-:S04]  /*1e6e0*/  @P0 LOP3.LUT R20, R21, R20, RZ, 0x3c, !PT ;  /* 0x0000001415140212 */ /* 0x000fc800078e3cff */
[----:B------:R-:W-:-:S05]  /*1e6f0*/  @P0 LOP3.LUT R21, R21, R20, RZ, 0x3c, !PT ;  /* 0x0000001415150212 */ /* 0x000fca00078e3cff */
[----:B------:R0:W3:Y:S02]  /*1e700*/  @P0 LDG.E.U8 R88, desc[UR22][R20.64] ;  /* 0x0000001614580981 */ /* 0x0000e4000c1e1100 */
[----:B0-----:R-:W-:Y:S02]  /*1e710*/  @P0 IMAD.MOV.U32 R20, RZ, RZ, R22 ;  /* 0x000000ffff140224 */ /* 0x001fe400078e0016 */
[----:B------:R-:W-:Y:S01]  /*1e720*/  @P0 IMAD.MOV.U32 R21, RZ, RZ, R6 ;  /* 0x000000ffff150224 */ /* 0x000fe200078e0006 */
[----:B------:R-:W2:Y:S04]  /*1e730*/  LDL.LU R22, [R1+0x928] ;  /* 0x0009280001167983 */ /* 0x000ea80000300800 */
[----:B------:R0:W3:Y:S02]  /*1e740*/  @P0 LDG.E.U8 R87, desc[UR22][R20.64] ;  /* 0x0000001614570981 */ /* 0x0000e4000c1e1100 */
[----:B0-----:R-:W-:-:S02]  /*1e750*/  @P0 IMAD.MOV.U32 R20, RZ, RZ, R5 ;  /* 0x000000ffff140224 */ /* 0x001fc400078e0005 */
[----:B----4-:R-:W-:Y:S01]  /*1e760*/  @P0 IMAD.MOV.U32 R21, RZ, RZ, R0 ;  /* 0x000000ffff150224 */ /* 0x010fe200078e0000 */
[----:B------:R-:W4:Y:S04]  /*1e770*/  LDL.LU R5, [R1+0x924] ;  /* 0x0009240001057983 */ /* 0x000f280000300800 */
[----:B------:R0:W3:Y:S02]  /*1e780*/  @P0 LDG.E.U8 R86, desc[UR22][R20.64] ;  /* 0x0000001614560981 */ /* 0x0000e4000c1e1100 */
[----:B0-----:R-:W-:Y:S02]  /*1e790*/  @P0 IMAD.MOV.U32 R20, RZ, RZ, R23 ;  /* 0x000000ffff140224 */ /* 0x001fe400078e0017 */
[----:B------:R-:W-:Y:S01]  /*1e7a0*/  @P0 IMAD.MOV.U32 R21, RZ, RZ, R3 ;  /* 0x000000ffff150224 */ /* 0x000fe200078e0003 */
[----:B------:R-:W3:Y:S04]  /*1e7b0*/  LDL.LU R23, [R1+0x920] ;  /* 0x0009200001177983 */ /* 0x000ee80000300800 */
[----:B------:R0:W3:Y:S02]  /*1e7c0*/  @P0 LDG.E.U8 R85, desc[UR22][R20.64] ;  /* 0x0000001614550981 */ /* 0x0000e4000c1e1100 */
[----:B0-----:R-:W-:-:S02]  /*1e7d0*/  @P0 IMAD.MOV.U32 R20, RZ, RZ, R24 ;  /* 0x000000ffff140224 */ /* 0x001fc400078e0018 */
[----:B------:R-:W-:Y:S01]  /*1e7e0*/  @P0 IMAD.MOV.U32 R21, RZ, RZ, R9 ;  /* 0x000000ffff150224 */ /* 0x000fe200078e0009 */
[----:B------:R-:W3:Y:S04]  /*1e7f0*/  LDL.LU R24, [R1+0x91c] ;  /* 0x00091c0001187983 */ /* 0x000ee80000300800 */
[----:B------:R0:W3:Y:S02]  /*1e800*/  @P0 LDG.E.U8 R84, desc[UR22][R20.64] ;  /* 0x0000001614540981 */ /* 0x0000e4000c1e1100 */
[----:B0-----:R-:W-:Y:S02]  /*1e810*/  @P0 IMAD.MOV.U32 R20, RZ, RZ, R8 ;  /* 0x000000ffff140224 */ /* 0x001fe400078e0008 */
[----:B------:R-:W-:-:S05]  /*1e820*/  @P0 IMAD.MOV.U32 R21, RZ, RZ, R2 ;  /* 0x000000ffff150224 */ /* 0x000fca00078e0002 */
        /* <DEDUP_REMOVED lines=10> */
[----:B------:R-:W-:Y:S02]  /*1e8d0*/  @P0 IMAD.MOV.U32 R21, RZ, RZ, R15 ;  /* 0x000000ffff150224 */ /* 0x000fe400078e000f */
[----:B------:R-:W3:Y:S04]  /*1e8e0*/  LDL.LU R15, [R1+0xd1c] ;  /* 0x000d1c00010f7983 */ /* 0x000ee80000300800 */
[----:B------:R0:W3:Y:S04]  /*1e8f0*/  @P0 LDG.E.U8 R80, desc[UR22][R20.64] ;  /* 0x0000001614500981 */ /* 0x0000e8000c1e1100 */
[----:B------:R-:W3:Y:S04]  /*1e900*/  LDL.LU R66, [R1+0xd18] ;  /* 0x000d180001427983 */ /* 0x000ee80000300800 */
[----:B------:R-:W3:Y:S01]  /*1e910*/  LDL.LU R77, [R1+0x8fc] ;  /* 0x0008fc00014d7983 */ /* 0x000ee20000300800 */
[----:B0-----:R-:W-:-:S02]  /*1e920*/  @P0 IMAD.MOV.U32 R20, RZ, RZ, R69 ;  /* 0x000000ffff140224 */ /* 0x001fc400078e0045 */
[----:B------:R-:W-:Y:S02]  /*1e930*/  @P0 IMAD.MOV.U32 R21, RZ, RZ, R74 ;  /* 0x000000ffff150224 */ /* 0x000fe400078e004a */
[----:B------:R-:W3:Y:S04]  /*1e940*/  LDL.LU R74, [R1+0xd14] ;  /* 0x000d1400014a7983 */ /* 0x000ee80000300800 */
[----:B------:R0:W3:Y:S04]  /*1e950*/  @P0 LDG.E.U8 R79, desc[UR22][R20.64] ;  /* 0x00000016144f0981 */ /* 0x0000e8000c1e1100 */
[----:B------:R-:W3:Y:S01]  /*1e960*/  LDL.LU R69, [R1+0xd10] ;  /* 0x000d100001457983 */ /* 0x000ee20000300800 */
[----:B0-----:R-:W-:-:S02]  /*1e970*/  @P0 IMAD.MOV.U32 R21, RZ, RZ, R93 ;  /* 0x000000ffff150224 */ /* 0x001fc400078e005d */
[----:B------:R-:W-:Y:S01]  /*1e980*/  @P0 IMAD.MOV.U32 R20, RZ, RZ, R16 ;  /* 0x000000ffff140224 */ /* 0x000fe200078e0010 */
[----:B------:R-:W3:Y:S04]  /*1e990*/  LDL.LU R93, [R1+0xd0c] ;  /* 0x000d0c00015d7983 */ /* 0x000ee80000300800 */
[----:B------:R-:W3:Y:S04]  /*1e9a0*/  LDL.LU R16, [R1+0xd08] ;  /* 0x000d080001107983 */ /* 0x000ee80000300800 */
[----:B------:R-:W3:Y:S01]  /*1e9b0*/  LDL.LU R19, [R1+0x18] ;  /* 0x0000180001137983 */ /* 0x000ee20000300800 */
[----:B------:R-:W-:-:S06]  /*1e9c0*/  PRMT R76, RZ, 0x7610, R76 ;  /* 0x00007610ff4c7816 */ /* 0x000fcc000000004c */
[----:B------:R4:W3:Y:S01]  /*1e9d0*/  @P0 LDG.E.U8 R76, desc[UR22][R20.64] ;  /* 0x00000016144c0981 */ /* 0x0008e2000c1e1100 */
[----:B------:R-:W-:Y:S02]  /*1e9e0*/  PRMT R75, RZ, 0x7610, R75 ;  /* 0x00007610ff4b7816 */ /* 0x000fe4000000004b */
[----:B------:R-:W-:Y:S02]  /*1e9f0*/  PRMT R73, RZ, 0x7610, R73 ;  /* 0x00007610ff497816 */ /* 0x000fe40000000049 */
[----:B--2---:R-:W-:-:S05]  /*1ea00*/  SEL R22, R92, R22, !P5 ;  /* 0x000000165c167207 */ /* 0x004fca0006800000 */
[----:B------:R-:W-:Y:S01]  /*1ea10*/  IMAD R22, R22, UR12, RZ ;  /* 0x0000000c16167c24 */ /* 0x000fe2000f8e02ff */
[C---:B----4-:R-:W-:Y:S02]  /*1ea20*/  SEL R20, R92.reuse, R5, !P5 ;  /* 0x000000055c147207 */ /* 0x050fe40006800000 */
[----:B---3--:R-:W-:-:S03]  /*1ea30*/  SEL R21, R92, R23, !P5 ;  /* 0x000000175c157207 */ /* 0x008fc60006800000 */
[----:B------:R-:W-:Y:S01]  /*1ea40*/  IMAD R23, R20, UR12, RZ ;  /* 0x0000000c14177c24 */ /* 0x000fe2000f8e02ff */
[----:B------:R-:W0:Y:S01]  /*1ea50*/  LDCU UR12, c[0x0][0x3b0] ;  /* 0x00007600ff0c77ac */ /* 0x000e220008000800 */
[----:B------:R-:W-:Y:S01]  /*1ea60*/  SEL R20, R92, R24, !P5 ;  /* 0x000000185c147207 */ /* 0x000fe20006800000 */
[----:B------:R-:W-:Y:S01]  /*1ea70*/  IMAD R24, R21, UR4, RZ ;  /* 0x0000000415187c24 */ /* 0x000fe2000f8e02ff */
[----:B------:R-:W1:Y:S01]  /*1ea80*/  LDCU UR4, c[0x0][0x3b0] ;  /* 0x00007600ff0477ac */ /* 0x000e620008000800 */
[----:B------:R-:W-:Y:S01]  /*1ea90*/  @!P2 IMAD.MOV R19, RZ, RZ, -R19 ;  /* 0x000000ffff13a224 */ /* 0x000fe200078e0a13 */
[----:B------:R-:W-:-:S04]  /*1eaa0*/  IADD3 R3, P2, PT, R22, R10, RZ ;  /* 0x0000000a16037210 */ /* 0x000fc80007f5e0ff */
[----:B------:R-:W-:Y:S02]  /*1eab0*/  LEA.HI.X.SX32 R5, R22, R7, 0x1, P2 ;  /* 0x0000000716057211 */ /* 0x000fe400010f0eff */
[CC--:B------:R-:W-:Y:S02]  /*1eac0*/  IADD3 R0, P2, PT, R23.reuse, R10.reuse, RZ ;  /* 0x0000000a17007210 */ /* 0x0c0fe40007f5e0ff */
[----:B------:R-:W-:Y:S01]  /*1ead0*/  SEL R22, R92, R25, !P5 ;  /* 0x000000195c167207 */ /* 0x000fe20006800000 */
[----:B------:R-:W-:Y:S01]  /*1eae0*/  IMAD R25, R20, UR5, RZ ;  /* 0x0000000514197c24 */ /* 0x000fe2000f8e02ff */
[-C--:B------:R-:W-:Y:S01]  /*1eaf0*/  LEA.HI.X.SX32 R8, R23, R7.reuse, 0x1, P2 ;  /* 0x0000000717087211 */ /* 0x080fe200010f0eff */
[----:B------:R-:W-:Y:S02]  /*1eb00*/  @P0 IMAD.MOV.U32 R20, RZ, RZ, R3 ;  /* 0x000000ffff140224 */ /* 0x000fe400078e0003 */
[----:B------:R-:W-:Y:S01]  /*1eb10*/  @P0 IMAD.MOV.U32 R21, RZ, RZ, R5 ;  /* 0x000000ffff150224 */ /* 0x000fe200078e0005 */
[----:B------:R-:W-:Y:S01]  /*1eb20*/  IADD3 R2, P2, PT, R24, R10, RZ ;  /* 0x0000000a18027210 */ /* 0x000fe20007f5e0ff */
[----:B------:R-:W-:Y:S01]  /*1eb30*/  STL [R1+0x608], R3 ;  /* 0x0006080301007387 */ /* 0x000fe20000100800 */
[----:B------:R-:W-:Y:S01]  /*1eb40*/  IMAD R22, R22, UR6, RZ ;  /* 0x0000000616167c24 */ /* 0x000fe2000f8e02ff */
[----:B------:R-:W-:Y:S01]  /*1eb50*/  PRMT R74, RZ, 0x7610, R74 ;  /* 0x00007610ff4a7816 */ /* 0x000fe2000000004a */
[----:B------:R-:W2:Y:S01]  /*1eb60*/  LDCU UR5, c[0x0][0x3b0] ;  /* 0x00007600ff0577ac */ /* 0x000ea20008000800 */
[----:B------:R3:W4:Y:S01]  /*1eb70*/  @P0 LDG.E.U8 R75, desc[UR22][R20.64] ;  /* 0x00000016144b0981 */ /* 0x000722000c1e1100 */
[----:B------:R-:W-:-:S02]  /*1eb80*/  LEA.HI.X.SX32 R6, R24, R7, 0x1, P2 ;  /* 0x0000000718067211 */ /* 0x000fc400010f0eff */
[----:B------:R-:W-:Y:S01]  /*1eb90*/  PRMT R72, RZ, 0x7610, R72 ;  /* 0x00007610ff487816 */ /* 0x000fe20000000048 */
[----:B------:R0:W-:Y:S01]  /*1eba0*/  STL [R1+0x604], R5 ;  /* 0x0006040501007387 */ /* 0x0001e20000100800 */
[----:B------:R-:W-:Y:S01]  /*1ebb0*/  PRMT R71, RZ, 0x7610, R71 ;  /* 0x00007610ff477816 */ /* 0x000fe20000000047 */
[----:B------:R-:W1:Y:S02]  /*1ebc0*/  LDCU UR6, c[0x0][0x3b0] ;  /* 0x00007600ff0677ac */ /* 0x000e640008000800 */
[----:B------:R-:W-:Y:S01]  /*1ebd0*/  STL [R1+0x610], R0 ;  /* 0x0006100001007387 */ /* 0x000fe20000100800 */
[----:B---3--:R-:W-:Y:S02]  /*1ebe0*/  SEL R20, R92, R77, !P5 ;  /* 0x0000004d5c147207 */ /* 0x008fe40006800000 */
[CC--:B------:R-:W-:Y:S01]  /*1ebf0*/  IADD3 R77, P2, PT, R25.reuse, R10.reuse, RZ ;  /* 0x0000000a194d7210 */ /* 0x0c0fe20007f5e0ff */
[----:B------:R3:W-:Y:S03]  /*1ec00*/  STL [R1+0x60c], R8 ;  /* 0x00060c0801007387 */ /* 0x0007e60000100800 */
[----:B0-----:R-:W-:Y:S01]  /*1ec10*/  LEA.HI.X.SX32 R5, R25, R7, 0x1, P2 ;  /* 0x0000000719057211 */ /* 0x001fe200010f0eff */
[----:B------:R0:W-:Y:S01]  /*1ec20*/  STL [R1+0x628], R2 ;  /* 0x0006280201007387 */ /* 0x0001e20000100800 */
[----:B------:R-:W-:-:S03]  /*1ec30*/  IADD3 R24, P2, PT, R22, R10, RZ ;  /* 0x0000000a16187210 */ /* 0x000fc60007f5e0ff */
[----:B------:R-:W2:Y:S01]  /*1ec40*/  LDL.LU R3, [R1+0x900] ;  /* 0x0009000001037983 */ /* 0x000ea20000300800 */
[----:B------:R-:W-:-:S03]  /*1ec50*/  @P0 IMAD.MOV.U32 R21, RZ, RZ, R8 ;  /* 0x000000ffff150224 */ /* 0x000fc600078e0008 */
[----:B------:R-:W4:Y:S04]  /*1ec60*/  LDL.LU R9, [R1+0x8dc] ;  /* 0x0008dc0001097983 */ /* 0x000f280000300800 */
[----:B------:R-:W-:Y:S01]  /*1ec70*/  STL [R1+0x624], R6 ;  /* 0x0006240601007387 */ /* 0x000fe20000100800 */
[----:B------:R-:W-:-:S03]  /*1ec80*/  LEA.HI.X.SX32 R25, R22, R7, 0x1, P2 ;  /* 0x0000000716197211 */ /* 0x000fc600010f0eff */
[----:B------:R0:W-:Y:S04]  /*1ec90*/  STL [R1+0x630], R77 ;  /* 0x0006304d01007387 */ /* 0x0001e80000100800 */
[----:B---3--:R-:W3:Y:S04]  /*1eca0*/  LDL.LU R8, [R1+0x8e4] ;  /* 0x0008e40001087983 */ /* 0x008ee80000300800 */
[----:B------:R-:W-:Y:S04]  /*1ecb0*/  STL [R1+0x62c], R5 ;  /* 0x00062c0501007387 */ /* 0x000fe80000100800 */
[----:B------:R1:W-:Y:S04]  /*1ecc0*/  STL [R1+0x648], R24 ;  /* 0x0006481801007387 */ /* 0x0003e80000100800 */
[----:B------:R-:W3:Y:S01]  /*1ecd0*/  LDL.LU R22, [R1+0x908] ;  /* 0x0009080001167983 */ /* 0x000ee20000300800 */
[----:B------:R-:W-:Y:S01]  /*1ece0*/  IMAD R23, R20, UR12, RZ ;  /* 0x0000000c14177c24 */ /* 0x000fe2000f8e02ff */
[----:B------:R-:W-:Y:S01]  /*1ecf0*/  PRMT R70, RZ, 0x7610, R70 ;  /* 0x00007610ff467816 */ /* 0x000fe20000000046 */
[----:B------:R-:W-:Y:S01]  /*1ed00*/  @P0 IMAD.MOV.U32 R20, RZ, RZ, R0 ;  /* 0x000000ffff140224 */ /* 0x000fe200078e0000 */
[----:B------:R-:W1:Y:S02]  /*1ed10*/  LDCU UR12, c[0x0][0x3b0] ;  /* 0x00007600ff0c77ac */ /* 0x000e640008000800 */
[----:B------:R-:W-:-:S02]  /*1ed20*/  IADD3 R0, P2, PT, R23, R10, RZ ;  /* 0x0000000a17007210 */ /* 0x000fc40007f5e0ff */
[----:B------:R0:W3:Y:S02]  /*1ed30*/  @P0 LDG.E.U8 R74, desc[UR22][R20.64] ;  /* 0x00000016144a0981 */ /* 0x0000e4000c1e1100 */
[----:B0-----:R-:W-:Y:S02]  /*1ed40*/  @P0 IMAD.MOV.U32 R20, RZ, RZ, R2 ;  /* 0x000000ffff140224 */ /* 0x001fe400078e0002 */
[----:B------:R-:W-:Y:S01]  /*1ed50*/  @P0 IMAD.MOV.U32 R21, RZ, RZ, R6 ;  /* 0x000000ffff150224 */ /* 0x000fe200078e0006 */
[----:B------:R-:W3:Y:S04]  /*1ed60*/  LDL.LU R2, [R1+0x8c4] ;  /* 0x0008c40001027983 */ /* 0x000ee80000300800 */
[----:B------:R-:W-:Y:S04]  /*1ed70*/  STL [R1+0x644], R25 ;  /* 0x0006441901007387 */ /* 0x000fe80000100800 */
[----:B------:R0:W3:Y:S04]  /*1ed80*/  @P0 LDG.E.U8 R73, desc[UR22][R20.64] ;  /* 0x0000001614490981 */ /* 0x0000e8000c1e1100 */
[----:B------:R-:W-:Y:S01]  /*1ed90*/  STL [R1+0x650], R0 ;  /* 0x0006500001007387 */ /* 0x000fe20000100800 */
[----:B0-----:R-:W-:-:S03]  /*1eda0*/  @P0 IMAD.MOV.U32 R20, RZ, RZ, R77 ;  /* 0x000000ffff140224 */ /* 0x001fc600078e004d */
[----:B------:R-:W3:Y:S01]  /*1edb0*/  LDL.LU R77, [R1+0x8c8] ;  /* 0x0008c800014d7983 */ /* 0x000ee20000300800 */
[----:B------:R-:W-:Y:S01]  /*1edc0*/  @P0 IMAD.MOV.U32 R21, RZ, RZ, R5 ;  /* 0x000000ffff150224 */ /* 0x000fe200078e0005 */
[----:B------:R-:W-:-:S04]  /*1edd0*/  LEA.HI.X.SX32 R6, R23, R7, 0x1, P2 ;  /* 0x0000000717067211 */ /* 0x000fc800010f0eff */
[----:B------:R0:W3:Y:S01]  /*1ede0*/  @P0 LDG.E.U8 R72, desc[UR22][R20.64] ;  /* 0x0000001614480981 */ /* 0x0000e2000c1e1100 */
[----:B------:R-:W-:Y:S01]  /*1edf0*/  ISETP.GT.U32.AND P2, PT, R11, R16, PT ;  /* 0x000000100b00720c */ /* 0x000fe20003f44070 */
[----:B0-----:R-:W-:Y:S02]  /*1ee00*/  @P0 IMAD.MOV.U32 R20, RZ, RZ, R24 ;  /* 0x000000ffff140224 */ /* 0x001fe400078e0018 */
[----:B------:R-:W-:-:S05]  /*1ee10*/  @P0 IMAD.MOV.U32 R21, RZ, RZ, R25 ;  /* 0x000000ffff150224 */ /* 0x000fca00078e0019 */
[----:B------:R0:W3:Y:S05]  /*1ee20*/  @P0 LDG.E.U8 R71, desc[UR22][R20.64] ;  /* 0x0000001614470981 */ /* 0x0000ea000c1e1100 */
[----:B------:R-:W-:Y:S02]  /*1ee30*/  @!P2 IMAD.IADD R16, R16, 0x1, -R11 ;  /* 0x000000011010a824 */ /* 0x000fe400078e0a0b */
[----:B0-----:R-:W-:Y:S02]  /*1ee40*/  @P0 IMAD.MOV.U32 R20, RZ, RZ, R0 ;  /* 0x000000ffff140224 */ /* 0x001fe400078e0000 */
[----:B------:R-:W-:Y:S01]  /*1ee50*/  @P0 IMAD.MOV.U32 R21, RZ, RZ, R6 ;  /* 0x000000ffff150224 */ /* 0x000fe200078e0006 */
[----:B------:R0:W-:Y:S04]  /*1ee60*/  STL [R1+0x64c], R6 ;  /* 0x00064c0601007387 */ /* 0x0001e80000100800 */
[----:B------:R2:W3:Y:S01]  /*1ee70*/  @P0 LDG.E.U8 R70, desc[UR22][R20.64] ;  /* 0x0000001614460981 */ /* 0x0004e2000c1e1100 */
[----:B------:R-:W-:-:S02]  /*1ee80*/  PRMT R69, RZ, 0x7610, R69 ;  /* 0x00007610ff457816 */ /* 0x000fc40000000045 */
[----:B------:R-:W-:Y:S02]  /*1ee90*/  PRMT R68, RZ, 0x7610, R68 ;  /* 0x00007610ff447816 */ /* 0x000fe40000000044 */
[----:B------:R-:W-:Y:S02]  /*1eea0*/  PRMT R67, RZ, 0x7610, R67 ;  /* 0x00007610ff437816 */ /* 0x000fe40000000043 */
[C---:B--2---:R-:W-:Y:S02]  /*1eeb0*/  SEL R20, R92.reuse, R3, !P5 ;  /* 0x000000035c147207 */ /* 0x044fe40006800000 */
[----:B----4-:R-:W-:-:S03]  /*1eec0*/  SEL R21, R92, R9, !P5 ;  /* 0x000000095c157207 */ /* 0x010fc60006800000 */
[----:B------:R-:W-:Y:S01]  /*1eed0*/  IMAD R23, R20, UR5, RZ ;  /* 0x0000000514177c24 */ /* 0x000fe2000f8e02ff */
[----:B------:R-:W2:Y:S01]  /*1eee0*/  LDCU UR5, c[0x0][0x3b0] ;  /* 0x00007600ff0577ac */ /* 0x000ea20008000800 */
[----:B-1----:R-:W-:Y:S01]  /*1eef0*/  IMAD R24, R21, UR6, RZ ;  /* 0x0000000615187c24 */ /* 0x002fe2000f8e02ff */
[----:B------:R-:W-:Y:S01]  /*1ef00*/  PRMT R66, RZ, 0x7610, R66 ;  /* 0x00007610ff427816 */ /* 0x000fe20000000042 */
[----:B------:R-:W1:Y:S01]  /*1ef10*/  LDCU UR6, c[0x0][0x3b0] ;  /* 0x00007600ff0677ac */ /* 0x000e620008000800 */
[----:B---3--:R-:W-:-:S05]  /*1ef20*/  SEL R22, R92, R22, !P5 ;  /* 0x000000165c167207 */ /* 0x008fca0006800000 */
[----:B------:R-:W-:Y:S01]  /*1ef30*/  IMAD R22, R22, UR4, RZ ;  /* 0x0000000416167c24 */ /* 0x000fe2000f8e02ff */
[----:B------:R-:W3:Y:S01]  /*1ef40*/  LDCU UR4, c[0x0][0x3b0] ;  /* 0x00007600ff0477ac */ /* 0x000ee20008000800 */
[----:B------:R-:W-:-:S03]  /*1ef50*/  SEL R20, R92, R8, !P5 ;  /* 0x000000085c147207 */ /* 0x000fc60006800000 */
[----:B0-----:R-:W-:-:S04]  /*1ef60*/  IADD3 R6, P2, PT, R22, R10, RZ ;  /* 0x0000000a16067210 */ /* 0x001fc80007f5e0ff */
[-C--:B------:R-:W-:Y:S02]  /*1ef70*/  LEA.HI.X.SX32 R8, R22, R7.reuse, 0x1, P2 ;  /* 0x0000000716087211 */ /* 0x080fe400010f0eff */
[C---:B------:R-:W-:Y:S01]  /*1ef80*/  IADD3 R0, P2, PT, R23.reuse, R10, RZ ;  /* 0x0000000a17007210 */ /* 0x040fe20007f5e0ff */
[----:B------:R-:W-:Y:S01]  /*1ef90*/  IMAD R25, R20, UR12, RZ ;  /* 0x0000000c14197c24 */ /* 0x000fe2000f8e02ff */
[----:B------:R-:W-:Y:S01]  /*1efa0*/  STL [R1+0x668], R6 ;  /* 0x0006680601007387 */ /* 0x000fe20000100800 */
[----:B------:R-:W-:Y:S01]  /*1efb0*/  @P0 IMAD.MOV.U32 R20, RZ, RZ, R6 ;  /* 0x000000ffff140224 */ /* 0x000fe200078e0006 */
[----:B------:R-:W-:Y:S01]  /*1efc0*/  PRMT R65, RZ, 0x7610, R65 ;  /* 0x00007610ff417816 */ /* 0x000fe20000000041 */
[----:B------:R-:W-:Y:S01]  /*1efd0*/  @P0 IMAD.MOV.U32 R21, RZ, RZ, R8 ;  /* 0x000000ffff150224 */ /* 0x000fe200078e0008 */
[----:B------:R-:W-:Y:S01]  /*1efe0*/  SEL R22, R92, R2, !P5 ;  /* 0x000000025c167207 */ /* 0x000fe20006800000 */
[----:B------:R-:W0:Y:S01]  /*1eff0*/  LDCU UR12, c[0x0][0x3b0] ;  /* 0x00007600ff0c77ac */ /* 0x000e220008000800 */
[----:B------:R-:W-:-:S02]  /*1f000*/  LEA.HI.X.SX32 R2, R23, R7, 0x1, P2 ;  /* 0x0000000717027211 */ /* 0x000fc400010f0eff */
[----:B------:R-:W-:Y:S01]  /*1f010*/  IADD3 R3, P2, PT, R24, R10, RZ ;  /* 0x0000000a18037210 */ /* 0x000fe20007f5e0ff */
[----:B------:R4:W-:Y:S01]  /*1f020*/  STL [R1+0x664], R8 ;  /* 0x0006640801007387 */ /* 0x0009e20000100800 */
[----:B---3--:R-:W-:Y:S01]  /*1f030*/  IMAD R22, R22, UR4, RZ ;  /* 0x0000000416167c24 */ /* 0x008fe2000f8e02ff */
[----:B------:R-:W3:Y:S02]  /*1f040*/  LDCU UR4, c[0x0][0x3b0] ;  /* 0x00007600ff0477ac */ /* 0x000ee40008000800 */
[----:B------:R0:W3:Y:S01]  /*1f050*/  @P0 LDG.E.U8 R69, desc[UR22][R20.64] ;  /* 0x0000001614450981 */ /* 0x0000e2000c1e1100 */
[----:B----4-:R-:W-:-:S03]  /*1f060*/  LEA.HI.X.SX32 R8, R24, R7, 0x1, P2 ;  /* 0x0000000718087211 */ /* 0x010fc600010f0eff */
[----:B------:R-:W-:Y:S01]  /*1f070*/  STL [R1+0x670], R0 ;  /* 0x0006700001007387 */ /* 0x000fe20000100800 */
[----:B0-----:R-:W-:Y:S02]  /*1f080*/  SEL R20, R92, R77, !P5 ;  /* 0x0000004d5c147207 */ /* 0x001fe40006800000 */
[CC--:B------:R-:W-:Y:S01]  /*1f090*/  IADD3 R77, P2, PT, R25.reuse, R10.reuse, RZ ;  /* 0x0000000a194d7210 */ /* 0x0c0fe20007f5e0ff */
[----:B------:R0:W-:Y:S01]  /*1f0a0*/  STL [R1+0x66c], R2 ;  /* 0x00066c0201007387 */ /* 0x0001e20000100800 */
[----:B------:R-:W-:Y:S02]  /*1f0b0*/  IMAD.MOV.U32 R21, RZ, RZ, R2 ;  /* 0x000000ffff157224 */ /* 0x000fe400078e0002 */
[----:B------:R-:W-:Y:S01]  /*1f0c0*/  LEA.HI.X.SX32 R25, R25, R7, 0x1, P2 ;  /* 0x0000000719197211 */ /* 0x000fe200010f0eff */
[----:B------:R-:W-:Y:S01]  /*1f0d0*/  STL [R1+0x688], R3 ;  /* 0x0006880301007387 */ /* 0x000fe20000100800 */
[----:B------:R-:W-:-:S03]  /*1f0e0*/  IADD3 R6, P2, PT, R22, R10, RZ ;  /* 0x0000000a16067210 */ /* 0x000fc60007f5e0ff */
[----:B------:R-:W4:Y:S04]  /*1f0f0*/  LDL.LU R9, [R1+0x8e8] ;  /* 0x0008e80001097983 */ /* 0x000f280000300800 */
[----:B0-----:R-:W3:Y:S01]  /*1f100*/  LDL.LU R2, [R1+0x8c0] ;  /* 0x0008c00001027983 */ /* 0x001ee20000300800 */
[----:B------:R-:W-:-:S03]  /*1f110*/  LEA.HI.X.SX32 R24, R22, R7, 0x1, P2 ;  /* 0x0000000716187211 */ /* 0x000fc600010f0eff */
[----:B------:R0:W-:Y:S04]  /*1f120*/  STL [R1+0x684], R8 ;  /* 0x0006840801007387 */ /* 0x0001e80000100800 */
[----:B------:R0:W-:Y:S04]  /*1f130*/  STL [R1+0x690], R77 ;  /* 0x0006904d01007387 */ /* 0x0001e80000100800 */
[----:B------:R-:W-:Y:S04]  /*1f140*/  STL [R1+0x68c], R25 ;  /* 0x00068c1901007387 */ /* 0x000fe80000100800 */
[----:B------:R-:W-:Y:S04]  /*1f150*/  STL [R1+0x6a8], R6 ;  /* 0x0006a80601007387 */ /* 0x000fe80000100800 */
[----:B------:R-:W4:Y:S01]  /*1f160*/  LDL.LU R22, [R1+0x8e0] ;  /* 0x0008e00001167983 */ /* 0x000f220000300800 */
[----:B--2---:R-:W-:Y:S01]  /*1f170*/  IMAD R23, R20, UR5, RZ ;  /* 0x0000000514177c24 */ /* 0x004fe2000f8e02ff */
[----:B------:R-:W-:Y:S01]  /*1f180*/  PRMT R64, RZ, 0x7610, R64 ;  /* 0x00007610ff407816 */ /* 0x000fe20000000040 */
[----:B------:R-:W-:Y:S01]  /*1f190*/  @P0 IMAD.MOV.U32 R20, RZ, RZ, R0 ;  /* 0x000000ffff140224 */ /* 0x000fe200078e0000 */
[----:B------:R-:W2:Y:S02]  /*1f1a0*/  LDCU UR5, c[0x0][0x3b0] ;  /* 0x00007600ff0577ac */ /* 0x000ea40008000800 */
[----:B------:R-:W-:-:S02]  /*1f1b0*/  IADD3 R0, P2, PT, R23, R10, RZ ;  /* 0x0000000a17007210 */ /* 0x000fc40007f5e0ff */
[----:B------:R0:W2:Y:S02]  /*1f1c0*/  @P0 LDG.E.U8 R68, desc[UR22][R20.64] ;  /* 0x0000001614440981 */ /* 0x0000a4000c1e1100 */
[----:B0-----:R-:W-:Y:S02]  /*1f1d0*/  @P0 IMAD.MOV.U32 R21, RZ, RZ, R8 ;  /* 0x000000ffff150224 */ /* 0x001fe400078e0008 */
[----:B------:R-:W-:Y:S01]  /*1f1e0*/  @P0 IMAD.MOV.U32 R20, RZ, RZ, R3 ;  /* 0x000000ffff140224 */ /* 0x000fe200078e0003 */
[----:B------:R-:W2:Y:S01]  /*1f1f0*/  LDL.LU R8, [R1+0x8a8] ;  /* 0x0008a80001087983 */ /* 0x000ea20000300800 */
[----:B------:R-:W-:-:S03]  /*1f200*/  LEA.HI.X.SX32 R3, R23, R7, 0x1, P2 ;  /* 0x0000000717037211 */ /* 0x000fc600010f0eff */
[----:B------:R-:W-:Y:S04]  /*1f210*/  STL [R1+0x6a4], R24 ;  /* 0x0006a41801007387 */ /* 0x000fe80000100800 */
[----:B------:R0:W2:Y:S04]  /*1f220*/  @P0 LDG.E.U8 R67, desc[UR22][R20.64] ;  /* 0x0000001614430981 */ /* 0x0000a8000c1e1100 */
[----:B------:R-:W-:Y:S04]  /*1f230*/  STL [R1+0x6b0], R0 ;  /* 0x0006b00001007387 */ /* 0x000fe80000100800 */
[----:B------:R1:W-:Y:S01]  /*1f240*/  STL [R1+0x6ac], R3 ;  /* 0x0006ac0301007387 */ /* 0x0003e20000100800 */
[----:B0-----:R-:W-:-:S03]  /*1f250*/  @P0 IMAD.MOV.U32 R20, RZ, RZ, R77 ;  /* 0x000000ffff140224 */ /* 0x001fc600078e004d */
[----:B------:R-:W2:Y:S01]  /*1f260*/  LDL.LU R77, [R1+0x8bc] ;  /* 0x0008bc00014d7983 */ /* 0x000ea20000300800 */
[----:B------:R-:W-:-:S05]  /*1f270*/  @P0 IMAD.MOV.U32 R21, RZ, RZ, R25 ;  /* 0x000000ffff150224 */ /* 0x000fca00078e0019 */
[----:B------:R0:W2:Y:S01]  /*1f280*/  @P0 LDG.E.U8 R66, desc[UR22][R20.64] ;  /* 0x0000001614420981 */ /* 0x0000a2000c1e1100 */
[----:B------:R-:W-:Y:S01]  /*1f290*/  ISETP.GT.U32.AND P2, PT, R11, R16, PT ;  /* 0x000000100b00720c */ /* 0x000fe20003f44070 */
[----:B0-----:R-:W-:Y:S02]  /*1f2a0*/  @P0 IMAD.MOV.U32 R20, RZ, RZ, R6 ;  /* 0x000000ffff140224 */ /* 0x001fe400078e0006 */
[----:B------:R-:W-:-:S05]  /*1f2b0*/  @P0 IMAD.MOV.U32 R21, RZ, RZ, R24 ;  /* 0x000000ffff150224 */ /* 0x000fca00078e0018 */
[----:B------:R0:W2:Y:S02]  /*1f2c0*/  @P0 LDG.E.U8 R65, desc[UR22][R20.64] ;  /* 0x0000001614410981 */ /* 0x0000a4000c1e1100 */
[----:B0-----:R-:W-:Y:S02]  /*1f2d0*/  @P0 IMAD.MOV.U32 R20, RZ, RZ, R0 ;  /* 0x000000ffff140224 */ /* 0x001fe400078e0000 */
[----:B------:R-:W-:-:S05]  /*1f2e0*/  @P0 IMAD.MOV.U32 R21, RZ, RZ, R3 ;  /* 0x000000ffff150224 */ /* 0x000fca00078e0003 */
[----:B------:R3:W2:Y:S01]  /*1f2f0*/  @P0 LDG.E.U8 R64, desc[UR22][R20.64] ;  /* 0x0000001614400981 */ /* 0x0006a2000c1e1100 */
[----:B------:R-:W-:Y:S01]  /*1f300*/  @!P2 IMAD.IADD R16, R16, 0x1, -R11 ;  /* 0x000000011010a824 */ /* 0x000fe200078e0a0b */
[----:B------:R-:W-:Y:S02]  /*1f310*/  PRMT R63, RZ, 0x7610, R63 ;  /* 0x00007610ff3f7816 */ /* 0x000fe4000000003f */
[C---:B---3--:R-:W-:Y:S02]  /*1f320*/  SEL R21, R92.reuse, R2, !P5 ;  /* 0x000000025c157207 */ /* 0x048fe40006800000 */
[----:B------:R-:W3:Y:S01]  /*1f330*/  LDL.LU R2, [R1+0x8a4] ;  /* 0x0008a40001027983 */ /* 0x000ee20000300800 */
[C---:B----4-:R-:W-:Y:S02]  /*1f340*/  SEL R20, R92.reuse, R9, !P5 ;  /* 0x000000095c147207 */ /* 0x050fe40006800000 */
[----:B------:R-:W-:-:S05]  /*1f350*/  SEL R22, R92, R22, !P5 ;  /* 0x000000165c167207 */ /* 0x000fca0006800000 */
[----:B------:R-:W-:Y:S01]  /*1f360*/  IMAD R22, R22, UR4, RZ ;  /* 0x0000000416167c24 */ /* 0x000fe2000f8e02ff */
[----:B------:R-:W0:Y:S04]  /*1f370*/  LDCU UR4, c[0x0][0x3b0] ;  /* 0x00007600ff0477ac */ /* 0x000e280008000800 */
[----:B-1----:R-:W-:-:S05]  /*1f380*/  IADD3 R3, P2, PT, R22, R10, RZ ;  /* 0x0000000a16037210 */ /* 0x002fca0007f5e0ff */
[----:B------:R1:W-:Y:S01]  /*1f390*/  STL [R1+0x6c8], R3 ;  /* 0x0006c80301007387 */ /* 0x0003e20000100800 */
[----:B------:R-:W-:-:S03]  /*1f3a0*/  LEA.HI.X.SX32 R6, R22, R7, 0x1, P2 ;  /* 0x0000000716067211 */ /* 0x000fc600010f0eff */
[----:B------:R-:W4:Y:S01]  /*1f3b0*/  LDL.LU R9, [R1+0x8a0] ;  /* 0x0008a00001097983 */ /* 0x000f220000300800 */
[----:B--2---:R-:W-:Y:S01]  /*1f3c0*/  IMAD R23, R20, UR5, RZ ;  /* 0x0000000514177c24 */ /* 0x004fe2000f8e02ff */
[----:B------:R-:W2:Y:S01]  /*1f3d0*/  LDCU UR5, c[0x0][0x3b0] ;  /* 0x00007600ff0577ac */ /* 0x000ea20008000800 */
[----:B------:R-:W-:Y:S02]  /*1f3e0*/  IMAD R22, R21, UR6, RZ ;  /* 0x0000000615167c24 */ /* 0x000fe4000f8e02ff */
[----:B------:R-:W-:Y:S01]  /*1f3f0*/  @P0 IMAD.MOV.U32 R20, RZ, RZ, R3 ;  /* 0x000000ffff140224 */ /* 0x000fe200078e0003 */
[C---:B------:R-:W-:Y:S01]  /*1f400*/  IADD3 R0, P2, PT, R23.reuse, R10, RZ ;  /* 0x0000000a17007210 */ /* 0x040fe20007f5e0ff */
[----:B------:R-:W-:Y:S01]  /*1f410*/  @P0 IMAD.MOV.U32 R21, RZ, RZ, R6 ;  /* 0x000000ffff150224 */ /* 0x000fe200078e0006 */
[----:B------:R0:W-:Y:S01]  /*1f420*/  STL [R1+0x6c4], R6 ;  /* 0x0006c40601007387 */ /* 0x0001e20000100800 */
[----:B------:R-:W-:Y:S01]  /*1f430*/  PRMT R62, RZ, 0x7610, R62 ;  /* 0x00007610ff3e7816 */ /* 0x000fe2000000003e */
[----:B------:R-:W0:Y:S02]  /*1f440*/  LDCU UR6, c[0x0][0x3b0] ;  /* 0x00007600ff0677ac */ /* 0x000e240008000800 */
[----:B------:R1:W4:Y:S04]  /*1f450*/  @P0 LDG.E.U8 R63, desc[UR22][R20.64] ;  /* 0x00000016143f0981 */ /* 0x000328000c1e1100 */
[----:B------:R0:W-:Y:S01]  /*1f460*/  STL [R1+0x6d0], R0 ;  /* 0x0006d00001007387 */ /* 0x0001e20000100800 */
[----:B-1----:R-:W-:-:S02]  /*1f470*/  LEA.HI.X.SX32 R21, R23, R7, 0x1, P2 ;  /* 0x0000000717157211 */ /* 0x002fc400010f0eff */
[----:B------:R-:W-:Y:S02]  /*1f480*/  IADD3 R3, P2, PT, R22, R10, RZ ;  /* 0x0000000a16037210 */ /* 0x000fe40007f5e0ff */
[----:B------:R-:W-:Y:S02]  /*1f490*/  SEL R20, R92, R8, !P5 ;  /* 0x000000085c147207 */ /* 0x000fe40006800000 */
[----:B------:R-:W4:Y:S01]  /*1f4a0*/  LDL.LU R8, [R1+0x888] ;  /* 0x0008880001087983 */ /* 0x000f220000300800 */
[----:B0-----:R-:W-:-:S03]  /*1f4b0*/  LEA.HI.X.SX32 R6, R22, R7, 0x1, P2 ;  /* 0x0000000716067211 */ /* 0x001fc600010f0eff */
[----:B------:R-:W-:Y:S01]  /*1f4c0*/  STL [R1+0x6cc], R21 ;  /* 0x0006cc1501007387 */ /* 0x000fe20000100800 */
[----:B------:R-:W-:-:S03]  /*1f4d0*/  SEL R22, R92, R77, !P5 ;  /* 0x0000004d5c167207 */ /* 0x000fc60006800000 */
[----:B------:R0:W-:Y:S04]  /*1f4e0*/  STL [R1+0x6e8], R3 ;  /* 0x0006e80301007387 */ /* 0x0001e80000100800 */
[----:B------:R1:W-:Y:S04]  /*1f4f0*/  STL [R1+0x6e4], R6 ;  /* 0x0006e40601007387 */ /* 0x0003e80000100800 */
[----:B------:R-:W4:Y:S01]  /*1f500*/  LDL.LU R77, [R1+0x89c] ;  /* 0x00089c00014d7983 */ /* 0x000f220000300800 */
[----:B------:R-:W-:Y:S01]  /*1f510*/  IMAD R23, R20, UR4, RZ ;  /* 0x0000000414177c24 */ /* 0x000fe2000f8e02ff */
[----:B------:R-:W-:Y:S01]  /*1f520*/  PRMT R61, RZ, 0x7610, R61 ;  /* 0x00007610ff3d7816 */ /* 0x000fe2000000003d */
[----:B------:R-:W-:Y:S01]  /*1f530*/  @P0 IMAD.MOV.U32 R20, RZ, RZ, R0 ;  /* 0x000000ffff140224 */ /* 0x000fe200078e0000 */
[----:B------:R-:W-:Y:S01]  /*1f540*/  PRMT R60, RZ, 0x7610, R60 ;  /* 0x00007610ff3c7816 */ /* 0x000fe2000000003c */
[----:B------:R-:W-:Y:S01]  /*1f550*/  IMAD R24, R22, UR12, RZ ;  /* 0x0000000c16187c24 */ /* 0x000fe2000f8e02ff */
[----:B------:R-:W-:Y:S01]  /*1f560*/  IADD3 R0, P2, PT, R23, R10, RZ ;  /* 0x0000000a17007210 */ /* 0x000fe20007f5e0ff */
[----:B------:R-:W1:Y:S01]  /*1f570*/  LDCU UR4, c[0x0][0x3b0] ;  /* 0x00007600ff0477ac */ /* 0x000e620008000800 */
[----:B------:R0:W4:Y:S01]  /*1f580*/  @P0 LDG.E.U8 R62, desc[UR22][R20.64] ;  /* 0x00000016143e0981 */ /* 0x000122000c1e1100 */
[----:B------:R-:W-:-:S02]  /*1f590*/  PRMT R59, RZ, 0x7610, R59 ;  /* 0x00007610ff3b7816 */ /* 0x000fc4000000003b */
[----:B------:R-:W-:Y:S01]  /*1f5a0*/  PRMT R58, RZ, 0x7610, R58 ;  /* 0x00007610ff3a7816 */ /* 0x000fe2000000003a */
[----:B------:R1:W-:Y:S01]  /*1f5b0*/  STL [R1+0x700], R0 ;  /* 0x0007000001007387 */ /* 0x0003e20000100800 */
[----:B------:R-:W-:Y:S01]  /*1f5c0*/  PRMT R57, RZ, 0x7610, R57 ;  /* 0x00007610ff397816 */ /* 0x000fe20000000039 */
[----:B------:R-:W1:Y:S01]  /*1f5d0*/  LDCU UR12, c[0x0][0x3b0] ;  /* 0x00007600ff0c77ac */ /* 0x000e620008000800 */
[----:B0-----:R-:W-:Y:S01]  /*1f5e0*/  @P0 IMAD.MOV.U32 R20, RZ, RZ, R3 ;  /* 0x000000ffff140224 */ /* 0x001fe200078e0003 */
[----:B------:R-:W-:Y:S01]  /*1f5f0*/  LEA.HI.X.SX32 R3, R23, R7, 0x1, P2 ;  /* 0x0000000717037211 */ /* 0x000fe200010f0eff */
[----:B------:R-:W-:-:S04]  /*1f600*/  @P0 IMAD.MOV.U32 R21, RZ, RZ, R6 ;  /* 0x000000ffff150224 */ /* 0x000fc800078e0006 */
[----:B------:R0:W-:Y:S04]  /*1f610*/  STL [R1+0x6fc], R3 ;  /* 0x0006fc0301007387 */ /* 0x0001e80000100800 */
[----:B------:R0:W4:Y:S02]  /*1f620*/  @P0 LDG.E.U8 R61, desc[UR22][R20.64] ;  /* 0x00000016143d0981 */ /* 0x000124000c1e1100 */
[----:B0-----:R-:W-:Y:S02]  /*1f630*/  @P0 IMAD.MOV.U32 R20, RZ, RZ, R0 ;  /* 0x000000ffff140224 */ /* 0x001fe400078e0000 */
[----:B------:R-:W-:-:S05]  /*1f640*/  @P0 IMAD.MOV.U32 R21, RZ, RZ, R3 ;  /* 0x000000ffff150224 */ /* 0x000fca00078e0003 */
[----:B------:R0:W4:Y:S01]  /*1f650*/  @P0 LDG.E.U8 R60, desc[UR22][R20.64] ;  /* 0x00000016143c0981 */ /* 0x000122000c1e1100 */
[----:B---3--:R-:W-:Y:S02]  /*1f660*/  SEL R22, R92, R2, !P5 ;  /* 0x000000025c167207 */ /* 0x008fe40006800000 */
[----:B------:R-:W-:-:S03]  /*1f670*/  IADD3 R2, P2, PT, R24, R10, RZ ;  /* 0x0000000a18027210 */ /* 0x000fc60007f5e0ff */
[----:B--2---:R-:W-:Y:S01]  /*1f680*/  IMAD R22, R22, UR5, RZ ;  /* 0x0000000516167c24 */ /* 0x004fe2000f8e02ff */
[----:B-1----:R-:W-:Y:S01]  /*1f690*/  LEA.HI.X.SX32 R6, R24, R7, 0x1, P2 ;  /* 0x0000000718067211 */ /* 0x002fe200010f0eff */
[----:B------:R1:W-:Y:S01]  /*1f6a0*/  STL [R1+0x708], R2 ;  /* 0x0007080201007387 */ /* 0x0003e20000100800 */
[----:B------:R-:W2:Y:S03]  /*1f6b0*/  LDCU UR5, c[0x0][0x3b0] ;  /* 0x00007600ff0577ac */ /* 0x000ea60008000800 */
[----:B------:R-:W3:Y:S01]  /*1f6c0*/  LDL.LU R0, [R1+0x880] ;  /* 0x0008800001007983 */ /* 0x000ee20000300800 */
[----:B------:R-:W-:-:S03]  /*1f6d0*/  IADD3 R3, P2, PT, R22, R10, RZ ;  /* 0x0000000a16037210 */ /* 0x000fc60007f5e0ff */
[----:B------:R1:W-:Y:S01]  /*1f6e0*/  STL [R1+0x704], R6 ;  /* 0x0007040601007387 */ /* 0x0003e20000100800 */
[----:B0-----:R-:W-:-:S03]  /*1f6f0*/  @P0 IMAD.MOV.U32 R21, RZ, RZ, R6 ;  /* 0x000000ffff150224 */ /* 0x001fc600078e0006 */
[----:B------:R0:W-:Y:S01]  /*1f700*/  STL [R1+0x720], R3 ;  /* 0x0007200301007387 */ /* 0x0001e20000100800 */
[----:B----4-:R-:W-:-:S05]  /*1f710*/  SEL R20, R92, R9, !P5 ;  /* 0x000000095c147207 */ /* 0x010fca0006800000 */
[----:B------:R-:W-:Y:S01]  /*1f720*/  IMAD R23, R20, UR6, RZ ;  /* 0x0000000614177c24 */ /* 0x000fe2000f8e02ff */
[----:B------:R-:W4:Y:S01]  /*1f730*/  LDCU UR6, c[0x0][0x3b0] ;  /* 0x00007600ff0677ac */ /* 0x000f220008000800 */
[----:B------:R-:W-:Y:S02]  /*1f740*/  @P0 IMAD.MOV.U32 R20, RZ, RZ, R2 ;  /* 0x000000ffff140224 */ /* 0x000fe400078e0002 */
[----:B-1----:R-:W4:Y:S04]  /*1f750*/  LDL.LU R2, [R1+0x884] ;  /* 0x0008840001027983 */ /* 0x002f280000300800 */
[----:B------:R-:W4:Y:S04]  /*1f760*/  LDL.LU R9, [R1+0x87c] ;  /* 0x00087c0001097983 */ /* 0x000f280000300800 */
[----:B------:R1:W4:Y:S02]  /*1f770*/  @P0 LDG.E.U8 R59, desc[UR22][R20.64] ;  /* 0x00000016143b0981 */ /* 0x000324000c1e1100 */
[----:B-1----:R-:W-:-:S02]  /*1f780*/  LEA.HI.X.SX32 R21, R22, R7, 0x1, P2 ;  /* 0x0000000716157211 */ /* 0x002fc400010f0eff */
[C---:B------:R-:W-:Y:S02]  /*1f790*/  IADD3 R6, P2, PT, R23.reuse, R10, RZ ;  /* 0x0000000a17067210 */ /* 0x040fe40007f5e0ff */
[----:B------:R-:W-:Y:S02]  /*1f7a0*/  SEL R20, R92, R8, !P5 ;  /* 0x000000085c147207 */ /* 0x000fe40006800000 */
[----:B------:R-:W4:Y:S01]  /*1f7b0*/  LDL.LU R8, [R1+0x868] ;  /* 0x0008680001087983 */ /* 0x000f220000300800 */
[----:B------:R-:W-:-:S03]  /*1f7c0*/  LEA.HI.X.SX32 R25, R23, R7, 0x1, P2 ;  /* 0x0000000717197211 */ /* 0x000fc600010f0eff */
[----:B------:R-:W-:Y:S04]  /*1f7d0*/  STL [R1+0x71c], R21 ;  /* 0x00071c1501007387 */ /* 0x000fe80000100800 */
[----:B------:R1:W-:Y:S01]  /*1f7e0*/  STL [R1+0x728], R6 ;  /* 0x0007280601007387 */ /* 0x0003e20000100800 */
[----:B------:R-:W-:-:S03]  /*1f7f0*/  SEL R22, R92, R77, !P5 ;  /* 0x0000004d5c167207 */ /* 0x000fc60006800000 */
[----:B------:R-:W-:Y:S04]  /*1f800*/  STL [R1+0x724], R25 ;  /* 0x0007241901007387 */ /* 0x000fe80000100800 */
[----:B------:R-:W4:Y:S01]  /*1f810*/  LDL.LU R77, [R1+0x848] ;  /* 0x00084800014d7983 */ /* 0x000f220000300800 */
[----:B------:R-:W-:Y:S01]  /*1f820*/  IMAD R24, R20, UR4, RZ ;  /* 0x0000000414187c24 */ /* 0x000fe2000f8e02ff */
[----:B------:R-:W3:Y:S01]  /*1f830*/  LDCU UR4, c[0x0][0x3b0] ;  /* 0x00007600ff0477ac */ /* 0x000ee20008000800 */
[----:B------:R-:W-:Y:S02]  /*1f840*/  @P0 IMAD.MOV.U32 R20, RZ, RZ, R3 ;  /* 0x000000ffff140224 */ /* 0x000fe400078e0003 */
[----:B--2---:R-:W-:Y:S01]  /*1f850*/  IMAD R23, R22, UR5, RZ ;  /* 0x0000000516177c24 */ /* 0x004fe2000f8e02ff */
[----:B0-----:R-:W-:Y:S01]  /*1f860*/  IADD3 R3, P2, PT, R24, R10, RZ ;  /* 0x0000000a18037210 */ /* 0x001fe20007f5e0ff */
[----:B------:R-:W0:Y:S01]  /*1f870*/  LDCU UR5, c[0x0][0x3b0] ;  /* 0x00007600ff0577ac */ /* 0x000e220008000800 */
[----:B------:R2:W4:Y:S01]  /*1f880*/  @P0 LDG.E.U8 R58, desc[UR22][R20.64] ;  /* 0x00000016143a0981 */ /* 0x000522000c1e1100 */
[----:B------:R-:W-:-:S03]  /*1f890*/  PRMT R56, RZ, 0x7610, R56 ;  /* 0x00007610ff387816 */ /* 0x000fc60000000038 */
[----:B------:R0:W-:Y:S01]  /*1f8a0*/  STL [R1+0x740], R3 ;  /* 0x0007400301007387 */ /* 0x0001e20000100800 */
[----:B--2---:R-:W-:Y:S01]  /*1f8b0*/  @P0 IMAD.MOV.U32 R20, RZ, RZ, R6 ;  /* 0x000000ffff140224 */ /* 0x004fe200078e0006 */
[----:B-1----:R-:W-:Y:S01]  /*1f8c0*/  LEA.HI.X.SX32 R6, R24, R7, 0x1, P2 ;  /* 0x0000000718067211 */ /* 0x002fe200010f0eff */
[----:B------:R-:W-:-:S05]  /*1f8d0*/  @P0 IMAD.MOV.U32 R21, RZ, RZ, R25 ;  /* 0x000000ffff150224 */ /* 0x000fca00078e0019 */
[----:B------:R1:W2:Y:S01]  /*1f8e0*/  @P0 LDG.E.U8 R57, desc[UR22][R20.64] ;  /* 0x0000001614390981 */ /* 0x0002a2000c1e1100 */
[----:B------:R-:W-:Y:S01]  /*1f8f0*/  PRMT R55, RZ, 0x7610, R55 ;  /* 0x00007610ff377816 */ /* 0x000fe20000000037 */
[----:B-1----:R-:W-:Y:S02]  /*1f900*/  @P0 IMAD.MOV.U32 R20, RZ, RZ, R3 ;  /* 0x000000ffff140224 */ /* 0x002fe400078e0003 */
[----:B------:R-:W-:-:S05]  /*1f910*/  @P0 IMAD.MOV.U32 R21, RZ, RZ, R6 ;  /* 0x000000ffff150224 */ /* 0x000fca00078e0006 */
[----:B------:R1:W2:Y:S04]  /*1f920*/  @P0 LDG.E.U8 R56, desc[UR22][R20.64] ;  /* 0x0000001614380981 */ /* 0x0002a8000c1e1100 */
[----:B------:R-:W-:Y:S01]  /*1f930*/  STL [R1+0x73c], R6 ;  /* 0x00073c0601007387 */ /* 0x000fe20000100800 */
[----:B------:R-:W-:Y:S02]  /*1f940*/  PRMT R54, RZ, 0x7610, R54 ;  /* 0x00007610ff367816 */ /* 0x000fe40000000036 */
[----:B---3--:R-:W-:Y:S02]  /*1f950*/  SEL R22, R92, R0, !P5 ;  /* 0x000000005c167207 */ /* 0x008fe40006800000 */
[----:B------:R-:W-:-:S04]  /*1f960*/  IADD3 R0, P2, PT, R23, R10, RZ ;  /* 0x0000000a17007210 */ /* 0x000fc80007f5e0ff */
[----:B0-----:R-:W-:Y:S01]  /*1f970*/  LEA.HI.X.SX32 R3, R23, R7, 0x1, P2 ;  /* 0x0000000717037211 */ /* 0x001fe200010f0eff */
[----:B----4-:R-:W-:Y:S02]  /*1f980*/  IMAD R24, R22, UR6, RZ ;  /* 0x0000000616187c24 */ /* 0x010fe4000f8e02ff */
[----:B-1----:R-:W-:Y:S01]  /*1f990*/  @P0 IMAD.MOV.U32 R20, RZ, RZ, R0 ;  /* 0x000000ffff140224 */ /* 0x002fe200078e0000 */
[----:B------:R-:W-:Y:S01]  /*1f9a0*/  STL [R1+0x748], R0 ;  /* 0x0007480001007387 */ /* 0x000fe20000100800 */
[----:B------:R-:W-:Y:S01]  /*1f9b0*/  @P0 IMAD.MOV.U32 R21, RZ, RZ, R3 ;  /* 0x000000ffff150224 */ /* 0x000fe200078e0003 */
[----:B------:R-:W0:Y:S02]  /*1f9c0*/  LDCU UR6, c[0x0][0x3b0] ;  /* 0x00007600ff0677ac */ /* 0x000e240008000800 */
[----:B------:R1:W-:Y:S04]  /*1f9d0*/  STL [R1+0x744], R3 ;  /* 0x0007440301007387 */ /* 0x0003e80000100800 */
[----:B------:R3:W4:Y:S01]  /*1f9e0*/  @P0 LDG.E.U8 R55, desc[UR22][R20.64] ;  /* 0x0000001614370981 */ /* 0x000722000c1e1100 */
[----:B------:R-:W-:-:S02]  /*1f9f0*/  SEL R22, R92, R2, !P5 ;  /* 0x000000025c167207 */ /* 0x000fc40006800000 */
[-C--:B------:R-:W-:Y:S02]  /*1fa00*/  IADD3 R2, P2, PT, R24, R10.reuse, RZ ;  /* 0x0000000a18027210 */ /* 0x080fe40007f5e0ff */
[----:B---3--:R-:W-:Y:S01]  /*1fa10*/  SEL R20, R92, R9, !P5 ;  /* 0x000000095c147207 */ /* 0x008fe20006800000 */
[----:B------:R-:W-:Y:S01]  /*1fa20*/  IMAD R23, R22, UR4, RZ ;  /* 0x0000000416177c24 */ /* 0x000fe2000f8e02ff */
[----:B-1----:R-:W-:Y:S01]  /*1fa30*/  LEA.HI.X.SX32 R3, R24, R7, 0x1, P2 ;  /* 0x0000000718037211 */ /* 0x002fe200010f0eff */
[----:B------:R-:W-:Y:S01]  /*1fa40*/  STL [R1+0x760], R2 ;  /* 0x0007600201007387 */ /* 0x000fe20000100800 */
[----:B------:R-:W-:Y:S01]  /*1fa50*/  PRMT R53, RZ, 0x7610, R53 ;  /* 0x00007610ff357816 */ /* 0x000fe20000000035 */
[----:B------:R-:W-:Y:S01]  /*1fa60*/  IMAD R24, R20, UR5, RZ ;  /* 0x0000000514187c24 */ /* 0x000fe2000f8e02ff */
[----:B------:R-:W-:Y:S01]  /*1fa70*/  IADD3 R0, P2, PT, R23, R10, RZ ;  /* 0x0000000a17007210 */ /* 0x000fe20007f5e0ff */
[----:B------:R-:W-:Y:S01]  /*1fa80*/  @P0 IMAD.MOV.U32 R20, RZ, RZ, R2 ;  /* 0x000000ffff140224 */ /* 0x000fe200078e0002 */
[----:B------:R-:W1:Y:S01]  /*1fa90*/  LDCU UR4, c[0x0][0x3b0] ;  /* 0x00007600ff0477ac */ /* 0x000e620008000800 */
[----:B------:R-:W-:Y:S01]  /*1faa0*/  @P0 IMAD.MOV.U32 R21, RZ, RZ, R3 ;  /* 0x000000ffff150224 */ /* 0x000fe200078e0003 */
[----:B------:R3:W-:Y:S01]  /*1fab0*/  STL [R1+0x75c], R3 ;  /* 0x00075c0301007387 */ /* 0x0007e20000100800 */
[----:B------:R-:W-:Y:S01]  /*1fac0*/  PRMT R52, RZ, 0x7610, R52 ;  /* 0x00007610ff347816 */ /* 0x000fe20000000034 */
[----:B------:R-:W0:Y:S02]  /*1fad0*/  LDCU UR5, c[0x0][0x3b0] ;  /* 0x00007600ff0577ac */ /* 0x000e240008000800 */
[----:B------:R1:W2:Y:S01]  /*1fae0*/  @P0 LDG.E.U8 R54, desc[UR22][R20.64] ;  /* 0x0000001614360981 */ /* 0x0002a2000c1e1100 */
[----:B------:R-:W-:-:S02]  /*1faf0*/  SEL R22, R92, R8, !P5 ;  /* 0x000000085c167207 */ /* 0x000fc40006800000 */
[----:B------:R-:W-:Y:S02]  /*1fb00*/  LEA.HI.X.SX32 R8, R23, R7, 0x1, P2 ;  /* 0x0000000717087211 */ /* 0x000fe400010f0eff */
[----:B------:R-:W-:Y:S01]  /*1fb10*/  IADD3 R6, P2, PT, R24, R10, RZ ;  /* 0x0000000a18067210 */ /* 0x000fe20007f5e0ff */
[----:B------:R-:W-:Y:S01]  /*1fb20*/  IMAD R22, R22, UR12, RZ ;  /* 0x0000000c16167c24 */ /* 0x000fe2000f8e02ff */
[----:B------:R-:W-:Y:S01]  /*1fb30*/  STL [R1+0x768], R0 ;  /* 0x0007680001007387 */ /* 0x000fe20000100800 */
[----:B-1----:R-:W-:Y:S01]  /*1fb40*/  @P0 IMAD.MOV.U32 R21, RZ, RZ, R8 ;  /* 0x000000ffff150224 */ /* 0x002fe200078e0008 */
[----:B------:R-:W-:Y:S01]  /*1fb50*/  PRMT R51, RZ, 0x7610, R51 ;  /* 0x00007610ff337816 */ /* 0x000fe20000000033 */
[----:B------:R-:W1:Y:S01]  /*1fb60*/  LDCU UR12, c[0x0][0x3b0] ;  /* 0x00007600ff0c77ac */ /* 0x000e620008000800 */
[----:B---3--:R-:W3:Y:S04]  /*1fb70*/  LDL.LU R3, [R1+0x860] ;  /* 0x0008600001037983 */ /* 0x008ee80000300800 */
[----:B------:R-:W2:Y:S01]  /*1fb80*/  LDL.LU R2, [R1+0x85c] ;  /* 0x00085c0001027983 */ /* 0x000ea20000300800 */
[----:B------:R-:W-:-:S02]  /*1fb90*/  SEL R20, R92, R77, !P5 ;  /* 0x0000004d5c147207 */ /* 0x000fc40006800000 */
[----:B------:R-:W-:Y:S01]  /*1fba0*/  LEA.HI.X.SX32 R77, R24, R7, 0x1, P2 ;  /* 0x00000007184d7211 */ /* 0x000fe200010f0eff */
[----:B------:R0:W-:Y:S01]  /*1fbb0*/  STL [R1+0x764], R8 ;  /* 0x0007640801007387 */ /* 0x0001e20000100800 */
[----:B------:R-:W-:-:S03]  /*1fbc0*/  IADD3 R25, P2, PT, R22, R10, RZ ;  /* 0x0000000a16197210 */ /* 0x000fc60007f5e0ff */
[----:B------:R0:W-:Y:S01]  /*1fbd0*/  STL [R1+0x780], R6 ;  /* 0x0007800601007387 */ /* 0x0001e20000100800 */
[----:B------:R-:W-:-:S03]  /*1fbe0*/  LEA.HI.X.SX32 R24, R22, R7, 0x1, P2 ;  /* 0x0000000716187211 */ /* 0x000fc600010f0eff */
[----:B------:R0:W-:Y:S04]  /*1fbf0*/  STL [R1+0x77c], R77 ;  /* 0x00077c4d01007387 */ /* 0x0001e80000100800 */
[----:B------:R-:W4:Y:S04]  /*1fc00*/  LDL.LU R9, [R1+0x844] ;  /* 0x0008440001097983 */ /* 0x000f280000300800 */
[----:B------:R-:W-:Y:S04]  /*1fc10*/  STL [R1+0x788], R25 ;  /* 0x0007881901007387 */ /* 0x000fe80000100800 */
[----:B0-----:R-:W4:Y:S04]  /*1fc20*/  LDL.LU R8, [R1+0x840] ;  /* 0x0008400001087983 */ /* 0x001f280000300800 */
[----:B------:R-:W4:Y:S01]  /*1fc30*/  LDL.LU R22, [R1+0x864] ;  /* 0x0008640001167983 */ /* 0x000f220000300800 */
[----:B------:R-:W-:Y:S01]  /*1fc40*/  IMAD R23, R20, UR6, RZ ;  /* 0x0000000614177c24 */ /* 0x000fe2000f8e02ff */
[----:B------:R-:W0:Y:S01]  /*1fc50*/  LDCU UR6, c[0x0][0x3b0] ;  /* 0x00007600ff0677ac */ /* 0x000e220008000800 */
[----:B------:R-:W-:-:S03]  /*1fc60*/  @P0 IMAD.MOV.U32 R20, RZ, RZ, R0 ;  /* 0x000000ffff140224 */ /* 0x000fc600078e0000 */
[C---:B------:R-:W-:Y:S02]  /*1fc70*/  IADD3 R0, P2, PT, R23.reuse, R10, RZ ;  /* 0x0000000a17007210 */ /* 0x040fe40007f5e0ff */
[----:B------:R1:W4:Y:S02]  /*1fc80*/  @P0 LDG.E.U8 R53, desc[UR22][R20.64] ;  /* 0x0000001614350981 */ /* 0x000324000c1e1100 */
[----:B-1----:R-:W-:Y:S02]  /*1fc90*/  @P0 IMAD.MOV.U32 R20, RZ, RZ, R6 ;  /* 0x000000ffff140224 */ /* 0x002fe400078e0006 */
[----:B------:R-:W-:Y:S01]  /*1fca0*/  @P0 IMAD.MOV.U32 R21, RZ, RZ, R77 ;  /* 0x000000ffff150224 */ /* 0x000fe200078e004d */
[----:B------:R-:W-:Y:S01]  /*1fcb0*/  LEA.HI.X.SX32 R6, R23, R7, 0x1, P2 ;  /* 0x0000000717067211 */ /* 0x000fe200010f0eff */
[----:B------:R-:W4:Y:S01]  /*1fcc0*/  LDL.LU R77, [R1+0x808] ;  /* 0x00080800014d7983 */ /* 0x000f220000300800 */
[----:B------:R-:W-:-:S03]  /*1fcd0*/  ISETP.GT.U32.AND P2, PT, R11, R15, PT ;  /* 0x0000000f0b00720c */ /* 0x000fc60003f44070 */
[----:B------:R1:W4:Y:S01]  /*1fce0*/  @P0 LDG.E.U8 R52, desc[UR22][R20.64] ;  /* 0x0000001614340981 */ /* 0x000322000c1e1100 */
[----:B------:R-:W-:Y:S01]  /*1fcf0*/  PRMT R50, RZ, 0x7610, R50 ;  /* 0x00007610ff327816 */ /* 0x000fe20000000032 */
[----:B-1----:R-:W-:Y:S02]  /*1fd00*/  @P0 IMAD.MOV.U32 R20, RZ, RZ, R25 ;  /* 0x000000ffff140224 */ /* 0x002fe400078e0019 */
[----:B------:R-:W-:-:S05]  /*1fd10*/  @P0 IMAD.MOV.U32 R21, RZ, RZ, R24 ;  /* 0x000000ffff150224 */ /* 0x000fca00078e0018 */
[----:B------:R1:W4:Y:S01]  /*1fd20*/  @P0 LDG.E.U8 R51, desc[UR22][R20.64] ;  /* 0x0000001614330981 */ /* 0x000322000c1e1100 */
[----:B------:R-:W-:-:S03]  /*1fd30*/  @!P2 IMAD.IADD R15, R15, 0x1, -R11 ;  /* 0x000000010f0fa824 */ /* 0x000fc600078e0a0b */
[----:B------:R0:W-:Y:S01]  /*1fd40*/  STL [R1+0x784], R24 ;  /* 0x0007841801007387 */ /* 0x0001e20000100800 */
[----:B-1----:R-:W-:Y:S02]  /*1fd50*/  @P0 IMAD.MOV.U32 R20, RZ, RZ, R0 ;  /* 0x000000ffff140224 */ /* 0x002fe400078e0000 */
[----:B------:R-:W-:Y:S01]  /*1fd60*/  @P0 IMAD.MOV.U32 R21, RZ, RZ, R6 ;  /* 0x000000ffff150224 */ /* 0x000fe200078e0006 */
[----:B------:R1:W-:Y:S04]  /*1fd70*/  STL [R1+0x7a0], R0 ;  /* 0x0007a00001007387 */ /* 0x0003e80000100800 */
[----:B------:R3:W4:Y:S01]  /*1fd80*/  @P0 LDG.E.U8 R50, desc[UR22][R20.64] ;  /* 0x0000001614320981 */ /* 0x000722000c1e1100 */
[----:B------:R-:W-:-:S03]  /*1fd90*/  PRMT R49, RZ, 0x7610, R49 ;  /* 0x00007610ff317816 */ /* 0x000fc60000000031 */
[----:B------:R-:W-:Y:S01]  /*1fda0*/  STL [R1+0x79c], R6 ;  /* 0x00079c0601007387 */ /* 0x000fe20000100800 */
[C---:B---3--:R-:W-:Y:S02]  /*1fdb0*/  SEL R20, R92.reuse, R3, !P5 ;  /* 0x000000035c147207 */ /* 0x048fe40006800000 */
[----:B--2---:R-:W-:-:S03]  /*1fdc0*/  SEL R21, R92, R2, !P5 ;  /* 0x000000025c157207 */ /* 0x004fc60006800000 */
[----:B------:R-:W-:Y:S01]  /*1fdd0*/  IMAD R23, R20, UR5, RZ ;  /* 0x0000000514177c24 */ /* 0x000fe2000f8e02ff */
[----:B------:R-:W-:Y:S01]  /*1fde0*/  PRMT R48, RZ, 0x7610, R48 ;  /* 0x00007610ff307816 */ /* 0x000fe20000000030 */
[----:B------:R-:W2:Y:S01]  /*1fdf0*/  LDCU UR5, c[0x0][0x3b0] ;  /* 0x00007600ff0577ac */ /* 0x000ea20008000800 */
[----:B0-----:R-:W-:Y:S01]  /*1fe00*/  IMAD R24, R21, UR6, RZ ;  /* 0x0000000615187c24 */ /* 0x001fe2000f8e02ff */
[----:B------:R-:W-:Y:S01]  /*1fe10*/  PRMT R47, RZ, 0x7610, R47 ;  /* 0x00007610ff2f7816 */ /* 0x000fe2000000002f */
[----:B------:R-:W0:Y:S01]  /*1fe20*/  LDCU UR6, c[0x0][0x3b0] ;  /* 0x00007600ff0677ac */ /* 0x000e220008000800 */
[----:B----4-:R-:W-:-:S05]  /*1fe30*/  SEL R22, R92, R22, !P5 ;  /* 0x000000165c167207 */ /* 0x010fca0006800000 */
[----:B------:R-:W-:Y:S01]  /*1fe40*/  IMAD R22, R22, UR4, RZ ;  /* 0x0000000416167c24 */ /* 0x000fe2000f8e02ff */
[----:B------:R-:W3:Y:S04]  /*1fe50*/  LDCU UR4, c[0x0][0x3b0] ;  /* 0x00007600ff0477ac */ /* 0x000ee80008000800 */
[----:B-1----:R-:W-:-:S04]  /*1fe60*/  IADD3 R0, P2, PT, R22, R10, RZ ;  /* 0x0000000a16007210 */ /* 0x002fc80007f5e0ff */
[----:B------:R-:W-:Y:S01]  /*1fe70*/  LEA.HI.X.SX32 R2, R22, R7, 0x1, P2 ;  /* 0x0000000716027211 */ /* 0x000fe200010f0eff */
[----:B------:R-:W-:Y:S01]  /*1fe80*/  @P0 IMAD.MOV.U32 R20, RZ, RZ, R0 ;  /* 0x000000ffff140224 */ /* 0x000fe200078e0000 */
[----:B------:R-:W-:-:S03]  /*1fe90*/  IADD3 R3, P2, PT, R23, R10, RZ ;  /* 0x0000000a17037210 */ /* 0x000fc60007f5e0ff */
[----:B------:R-:W-:Y:S01]  /*1fea0*/  @P0 IMAD.MOV.U32 R21, RZ, RZ, R2 ;  /* 0x000000ffff150224 */ /* 0x000fe200078e0002 */
[----:B------:R-:W-:Y:S04]  /*1feb0*/  STL [R1+0x7a8], R0 ;  /* 0x0007a80001007387 */ /* 0x000fe80000100800 */
[----:B------:R1:W-:Y:S04]  /*1fec0*/  STL [R1+0x7a4], R2 ;  /* 0x0007a40201007387 */ /* 0x0003e80000100800 */
[----:B------:R4:W2:Y:S04]  /*1fed0*/  @P0 LDG.E.U8 R49, desc[UR22][R20.64] ;  /* 0x0000001614310981 */ /* 0x0008a8000c1e1100 */
[----:B------:R0:W-:Y:S01]  /*1fee0*/  STL [R1+0x7c0], R3 ;  /* 0x0007c00301007387 */ /* 0x0001e20000100800 */
[----:B----4-:R-:W-:-:S03]  /*1fef0*/  SEL R20, R92, R8, !P5 ;  /* 0x000000085c147207 */ /* 0x010fc60006800000 */
[----:B------:R-:W4:Y:S01]  /*1ff00*/  LDL.LU R8, [R1+0x828] ;  /* 0x0008280001087983 */ /* 0x000f220000300800 */
[----:B------:R-:W-:Y:S02]  /*1ff10*/  SEL R22, R92, R9, !P5 ;  /* 0x000000095c167207 */ /* 0x000fe40006800000 */
[----:B------:R-:W-:Y:S02]  /*1ff20*/  LEA.HI.X.SX32 R9, R23, R7, 0x1, P2 ;  /* 0x0000000717097211 */ /* 0x000fe400010f0eff */
[-C--:B-1----:R-:W-:Y:S01]  /*1ff30*/  IADD3 R2, P2, PT, R24, R10.reuse, RZ ;  /* 0x0000000a18027210 */ /* 0x082fe20007f5e0ff */
[----:B------:R-:W-:Y:S01]  /*1ff40*/  IMAD R25, R22, UR12, RZ ;  /* 0x0000000c16197c24 */ /* 0x000fe2000f8e02ff */
[----:B------:R-:W-:Y:S01]  /*1ff50*/  SEL R22, R92, R77, !P5 ;  /* 0x0000004d5c167207 */ /* 0x000fe20006800000 */
[----:B------:R1:W-:Y:S01]  /*1ff60*/  STL [R1+0x7bc], R9 ;  /* 0x0007bc0901007387 */ /* 0x0003e20000100800 */
[----:B---3--:R-:W-:Y:S01]  /*1ff70*/  IMAD R23, R20, UR4, RZ ;  /* 0x0000000414177c24 */ /* 0x008fe2000f8e02ff */
[-C--:B------:R-:W-:Y:S01]  /*1ff80*/  LEA.HI.X.SX32 R77, R24, R7.reuse, 0x1, P2 ;  /* 0x00000007184d7211 */ /* 0x080fe200010f0eff */
[----:B------:R-:W-:Y:S01]  /*1ff90*/  @P0 IMAD.MOV.U32 R20, RZ, RZ, R3 ;  /* 0x000000ffff140224 */ /* 0x000fe200078e0003 */
[----:B------:R-:W3:Y:S01]  /*1ffa0*/  LDL.LU R6, [R1+0x804] ;  /* 0x0008040001067983 */ /* 0x000ee20000300800 */
[----:B------:R-:W-:Y:S01]  /*1ffb0*/  @P0 IMAD.MOV.U32 R21, RZ, RZ, R9 ;  /* 0x000000ffff150224 */ /* 0x000fe200078e0009 */
[C---:B------:R-:W-:Y:S01]  /*1ffc0*/  IADD3 R0, P2, PT, R25.reuse, R10, RZ ;  /* 0x0000000a19007210 */ /* 0x040fe20007f5e0ff */
[----:B------:R-:W-:Y:S01]  /*1ffd0*/  IMAD R22, R22, UR13, RZ ;  /* 0x0000000d16167c24 */ /* 0x000fe2000f8e02ff */
[----:B------:R-:W-:Y:S01]  /*1ffe0*/  PRMT R46, RZ, 0x7610, R46 ;  /* 0x00007610ff2e7816 */ /* 0x000fe2000000002e */
[----:B------:R-:W2:Y:S01]  /*1fff0*/  LDCU UR4, c[0x0][0x3b0] ;  /* 0x00007600ff0477ac */ /* 0x000ea20008000800 */
[----:B------:R1:W3:Y:S01]  /*20000*/  @P0 LDG.E.U8 R48, desc[UR22][R20.64] ;  /* 0x0000001614300981 */ /* 0x0002e2000c1e1100 */
[----:B0-----:R-:W-:-:S02]  /*20010*/  LEA.HI.X.SX32 R3, R25, R7, 0x1, P2 ;  /* 0x0000000719037211 */ /* 0x001fc400010f0eff */
[----:B------:R-:W-:Y:S01]  /*20020*/  PRMT R45, RZ, 0x7610, R45 ;  /* 0x00007610ff2d7816 */ /* 0x000fe2000000002d */
[----:B------:R-:W-:Y:S01]  /*20030*/  STL [R1+0x7c8], R2 ;  /* 0x0007c80201007387 */ /* 0x000fe20000100800 */
[----:B------:R-:W-:Y:S01]  /*20040*/  PRMT R44, RZ, 0x7610, R44 ;  /* 0x00007610ff2c7816 */ /* 0x000fe2000000002c */
[----:B------:R-:W0:Y:S02]  /*20050*/  LDCU UR12, c[0x0][0x3b0] ;  /* 0x00007600ff0c77ac */ /* 0x000e240008000800 */
[----:B-1----:R-:W3:Y:S01]  /*20060*/  LDL.LU R9, [R1+0x820] ;  /* 0x0008200001097983 */ /* 0x002ee20000300800 */
[----:B------:R-:W-:Y:S02]  /*20070*/  @P0 IMAD.MOV.U32 R20, RZ, RZ, R2 ;  /* 0x000000ffff140224 */ /* 0x000fe400078e0002 */
[----:B------:R-:W-:Y:S01]  /*20080*/  @P0 IMAD.MOV.U32 R21, RZ, RZ, R77 ;  /* 0x000000ffff150224 */ /* 0x000fe200078e004d */
[----:B------:R1:W-:Y:S01]  /*20090*/  STL [R1+0x7c4], R77 ;  /* 0x0007c44d01007387 */ /* 0x0003e20000100800 */
[----:B------:R-:W-:-:S03]  /*200a0*/  IADD3 R24, P2, PT, R23, R10, RZ ;  /* 0x0000000a17187210 */ /* 0x000fc60007f5e0ff */
[----:B------:R0:W-:Y:S04]  /*200b0*/  STL [R1+0x7e0], R0 ;  /* 0x0007e00001007387 */ /* 0x0001e80000100800 */
[----:B------:R0:W3:Y:S04]  /*200c0*/  @P0 LDG.E.U8 R47, desc[UR22][R20.64] ;  /* 0x00000016142f0981 */ /* 0x0000e8000c1e1100 */
[----:B------:R0:W-:Y:S01]  /*200d0*/  STL [R1+0x7dc], R3 ;  /* 0x0007dc0301007387 */ /* 0x0001e20000100800 */
[----:B-1----:R-:W-:-:S03]  /*200e0*/  LEA.HI.X.SX32 R77, R23, R7, 0x1, P2 ;  /* 0x00000007174d7211 */ /* 0x002fc600010f0eff */
[----:B------:R-:W3:Y:S01]  /*200f0*/  LDL.LU R2, [R1+0x81c] ;  /* 0x00081c0001027983 */ /* 0x000ee20000300800 */
[----:B0-----:R-:W-:Y:S02]  /*20100*/  IMAD.MOV.U32 R20, RZ, RZ, R3 ;  /* 0x000000ffff147224 */ /* 0x001fe400078e0003 */
[----:B------:R-:W-:Y:S01]  /*20110*/  IMAD.MOV.U32 R21, RZ, RZ, R0 ;  /* 0x000000ffff157224 */ /* 0x000fe200078e0000 */
[----:B------:R-:W-:-:S04]  /*20120*/  IADD3 R0, P2, PT, R22, R10, RZ ;  /* 0x0000000a16007210 */ /* 0x000fc80007f5e0ff */
[-C--:B------:R-:W-:Y:S02]  /*20130*/  @P0 LOP3.LUT R21, R21, R20.reuse, RZ, 0x3c, !PT ;  /* 0x0000001415150212 */ /* 0x080fe400078e3cff */
[----:B------:R-:W-:Y:S02]  /*20140*/  LEA.HI.X.SX32 R3, R22, R7, 0x1, P2 ;  /* 0x0000000716037211 */ /* 0x000fe400010f0eff */
[C---:B------:R-:W-:Y:S01]  /*20150*/  @P0 LOP3.LUT R20, R21.reuse, R20, RZ, 0x3c, !PT ;  /* 0x0000001415140212 */ /* 0x040fe200078e3cff */
[----:B------:R-:W-:Y:S03]  /*20160*/  STL [R1+0x7e8], R24 ;  /* 0x0007e81801007387 */ /* 0x000fe60000100800 */
[----:B------:R-:W-:Y:S01]  /*20170*/  @P0 LOP3.LUT R21, R21, R20, RZ, 0x3c, !PT ;  /* 0x0000001415150212 */ /* 0x000fe200078e3cff */
[----:B------:R0:W-:Y:S04]  /*20180*/  STL [R1+0x7e4], R77 ;  /* 0x0007e44d01007387 */ /* 0x0001e80000100800 */
[----:B------:R-:W-:Y:S04]  /*20190*/  STL [R1+0x800], R0 ;  /* 0x0008000001007387 */ /* 0x000fe80000100800 */
[----:B------:R1:W-:Y:S04]  /*201a0*/  STL [R1+0x7fc], R3 ;  /* 0x0007fc0301007387 */ /* 0x0003e80000100800 */
[----:B------:R0:W3:Y:S02]  /*201b0*/  @P0 LDG.E.U8 R46, desc[UR22][R20.64] ;  /* 0x00000016142e0981 */ /* 0x0000e4000c1e1100 */
[----:B0-----:R-:W-:Y:S01]  /*201c0*/  @P0 IMAD.MOV.U32 R21, RZ, RZ, R77 ;  /* 0x000000ffff150224 */ /* 0x001fe200078e004d */
[----:B----4-:R-:W-:-:S02]  /*201d0*/  SEL R23, R92, R8, !P5 ;  /* 0x000000085c177207 */ /* 0x010fc40006800000 */
[----:B------:R-:W4:Y:S04]  /*201e0*/  LDL.LU R8, [R1+0x824] ;  /* 0x0008240001087983 */ /* 0x000f280000300800 */
[----:B------:R-:W4:Y:S01]  /*201f0*/  LDL.LU R77, [R1+0x83c] ;  /* 0x00083c00014d7983 */ /* 0x000f220000300800 */
[----:B------:R-:W-:Y:S01]  /*20200*/  ISETP.GT.U32.AND P2, PT, R11, R15, PT ;  /* 0x0000000f0b00720c */ /* 0x000fe20003f44070 */
[----:B------:R-:W-:Y:S02]  /*20210*/  @P0 IMAD.MOV.U32 R20, RZ, RZ, R24 ;  /* 0x000000ffff140224 */ /* 0x000fe400078e0018 */
[----:B--2---:R-:W-:Y:S01]  /*20220*/  IMAD R23, R23, UR4, RZ ;  /* 0x0000000417177c24 */ /* 0x004fe2000f8e02ff */
[----:B------:R-:W0:Y:S02]  /*20230*/  LDCU UR4, c[0x0][0x3b0] ;  /* 0x00007600ff0477ac */ /* 0x000e240008000800 */
[----:B------:R2:W4:Y:S01]  /*20240*/  @P0 LDG.E.U8 R45, desc[UR22][R20.64] ;  /* 0x00000016142d0981 */ /* 0x000522000c1e1100 */
[----:B---3--:R-:W-:Y:S01]  /*20250*/  SEL R22, R92, R6, !P5 ;  /* 0x000000065c167207 */ /* 0x008fe20006800000 */
[----:B--2---:R-:W-:-:S02]  /*20260*/  @P0 IMAD.MOV.U32 R20, RZ, RZ, R0 ;  /* 0x000000ffff140224 */ /* 0x004fc400078e0000 */
[----:B------:R-:W-:-:S03]  /*20270*/  @P0 IMAD.MOV.U32 R21, RZ, RZ, R3 ;  /* 0x000000ffff150224 */ /* 0x000fc600078e0003 */
[----:B------:R-:W-:Y:S01]  /*20280*/  @!P2 IMAD.IADD R15, R15, 0x1, -R11 ;  /* 0x000000010f0fa824 */ /* 0x000fe200078e0a0b */
[CC--:B-1----:R-:W-:Y:S01]  /*20290*/  IADD3 R3, P2, PT, R23.reuse, R10.reuse, RZ ;  /* 0x0000000a17037210 */ /* 0x0c2fe20007f5e0ff */
[----:B------:R1:W2:Y:S03]  /*202a0*/  @P0 LDG.E.U8 R44, desc[UR22][R20.64] ;  /* 0x00000016142c0981 */ /* 0x0002a6000c1e1100 */
[----:B------:R-:W-:Y:S01]  /*202b0*/  LEA.HI.X.SX32 R6, R23, R7, 0x1, P2 ;  /* 0x0000000717067211 */ /* 0x000fe200010f0eff */
[----:B-1----:R-:W-:Y:S01]  /*202c0*/  IMAD R21, R22, UR5, RZ ;  /* 0x0000000516157c24 */ /* 0x002fe2000f8e02ff */
[----:B------:R-:W-:Y:S01]  /*202d0*/  SEL R20, R92, R9, !P5 ;  /* 0x000000095c147207 */ /* 0x000fe20006800000 */
[----:B------:R-:W1:Y:S03]  /*202e0*/  LDCU UR5, c[0x0][0x3b0] ;  /* 0x00007600ff0577ac */ /* 0x000e660008000800 */
[----:B------:R-:W-:Y:S01]  /*202f0*/  IADD3 R0, P2, PT, R21, R10, RZ ;  /* 0x0000000a15007210 */ /* 0x000fe20007f5e0ff */
[----:B------:R-:W-:Y:S01]  /*20300*/  IMAD R24, R20, UR6, RZ ;  /* 0x0000000614187c24 */ /* 0x000fe2000f8e02ff */
[----:B------:R-:W-:Y:S01]  /*20310*/  SEL R22, R92, R2, !P5 ;  /* 0x000000025c167207 */ /* 0x000fe20006800000 */
[----:B------:R-:W-:Y:S01]  /*20320*/  @P0 IMAD.MOV.U32 R20, RZ, RZ, R3 ;  /* 0x000000ffff140224 */ /* 0x000fe200078e0003 */
[----:B------:R-:W-:-:S02]  /*20330*/  PRMT R43, RZ, 0x7610, R43 ;  /* 0x00007610ff2b7816 */ /* 0x000fc4000000002b */
[----:B------:R-:W-:Y:S01]  /*20340*/  PRMT R42, RZ, 0x7610, R42 ;  /* 0x00007610ff2a7816 */ /* 0x000fe2000000002a */
[----:B------:R3:W-:Y:S01]  /*20350*/  STL [R1+0x808], R3 ;  /* 0x0008080301007387 */ /* 0x0007e20000100800 */
[----:B------:R-:W-:Y:S01]  /*20360*/  LEA.HI.X.SX32 R2, R21, R7, 0x1, P2 ;  /* 0x0000000715027211 */ /* 0x000fe200010f0eff */
[----:B------:R-:W-:Y:S01]  /*20370*/  @P0 IMAD.MOV.U32 R21, RZ, RZ, R6 ;  /* 0x000000ffff150224 */ /* 0x000fe200078e0006 */
[----:B------:R-:W-:Y:S01]  /*20380*/  PRMT R41, RZ, 0x7610, R41 ;  /* 0x00007610ff297816 */ /* 0x000fe20000000029 */
[----:B------:R-:W0:Y:S03]  /*20390*/  LDCU UR6, c[0x0][0x3b0] ;  /* 0x00007600ff0677ac */ /* 0x000e260008000800 */
[----:B------:R1:W2:Y:S01]  /*203a0*/  @P0 LDG.E.U8 R43, desc[UR22][R20.64] ;  /* 0x00000016142b0981 */ /* 0x0002a2000c1e1100 */
[----:B------:R-:W-:Y:S01]  /*203b0*/  IMAD R23, R22, UR12, RZ ;  /* 0x0000000c16177c24 */ /* 0x000fe2000f8e02ff */
[----:B------:R-:W-:Y:S01]  /*203c0*/  SEL R93, R92, R93, !P5 ;  /* 0x0000005d5c5d7207 */ /* 0x000fe20006800000 */
[----:B------:R-:W0:Y:S01]  /*203d0*/  LDCU UR12, c[0x0][0x3b0] ;  /* 0x00007600ff0c77ac */ /* 0x000e220008000800 */
[----:B---3--:R-:W-:Y:S01]  /*203e0*/  IADD3 R3, P2, PT, R24, R10, RZ ;  /* 0x0000000a18037210 */ /* 0x008fe20007f5e0ff */
[----:B-1----:R-:W-:-:S02]  /*203f0*/  @P0 IMAD.MOV.U32 R20, RZ, RZ, R0 ;  /* 0x000000ffff140224 */ /* 0x002fc400078e0000 */
[----:B------:R-:W-:Y:S01]  /*20400*/  @P0 IMAD.MOV.U32 R21, RZ, RZ, R2 ;  /* 0x000000ffff150224 */ /* 0x000fe200078e0002 */
[----:B------:R1:W-:Y:S04]  /*20410*/  STL [R1+0x804], R6 ;  /* 0x0008040601007387 */ /* 0x0003e80000100800 */
[----:B------:R3:W2:Y:S04]  /*20420*/  @P0 LDG.E.U8 R42, desc[UR22][R20.64] ;  /* 0x00000016142a0981 */ /* 0x0006a8000c1e1100 */
[----:B------:R0:W-:Y:S01]  /*20430*/  STL [R1+0x820], R0 ;  /* 0x0008200001007387 */ /* 0x0001e20000100800 */
[----:B-1----:R-:W-:-:S03]  /*20440*/  LEA.HI.X.SX32 R6, R24, R7, 0x1, P2 ;  /* 0x0000000718067211 */ /* 0x002fc600010f0eff */
[----:B------:R1:W-:Y:S02]  /*20450*/  STL [R1+0x81c], R2 ;  /* 0x00081c0201007387 */ /* 0x0003e40000100800 */
[----:B---3--:R-:W-:Y:S01]  /*20460*/  @P0 IMAD.MOV.U32 R21, RZ, RZ, R6 ;  /* 0x000000ffff150224 */ /* 0x008fe200078e0006 */
[C---:B0-----:R-:W-:Y:S01]  /*20470*/  IADD3 R0, P2, PT, R23.reuse, R10, RZ ;  /* 0x0000000a17007210 */ /* 0x041fe20007f5e0ff */
[----:B------:R0:W-:Y:S03]  /*20480*/  STL [R1+0x828], R3 ;  /* 0x0008280301007387 */ /* 0x0001e60000100800 */
[----:B-1----:R-:W-:Y:S01]  /*20490*/  LEA.HI.X.SX32 R2, R23, R7, 0x1, P2 ;  /* 0x0000000717027211 */ /* 0x002fe200010f0eff */
[----:B------:R1:W-:Y:S04]  /*204a0*/  STL [R1+0x824], R6 ;  /* 0x0008240601007387 */ /* 0x0003e80000100800 */
[----:B------:R3:W-:Y:S04]  /*204b0*/  STL [R1+0x840], R0 ;  /* 0x0008400001007387 */ /* 0x0007e80000100800 */
[----:B------:R0:W-:Y:S01]  /*204c0*/  STL [R1+0x83c], R2 ;  /* 0x00083c0201007387 */ /* 0x0001e20000100800 */
[----:B------:R-:W-:Y:S01]  /*204d0*/  PRMT R40, RZ, 0x7610, R40 ;  /* 0x00007610ff287816 */ /* 0x000fe20000000028 */
[----:B------:R-:W-:Y:S01]  /*204e0*/  @!P6 IMAD.MOV R16, RZ, RZ, -R16 ;  /* 0x000000ffff10e224 */ /* 0x000fe200078e0a10 */
[----:B------:R-:W-:-:S02]  /*204f0*/  PRMT R39, RZ, 0x7610, R39 ;  /* 0x00007610ff277816 */ /* 0x000fc40000000027 */
[C---:B------:R-:W-:Y:S01]  /*20500*/  SEL R19, R92.reuse, R19, !P5 ;  /* 0x000000135c137207 */ /* 0x040fe20006800000 */
[----:B------:R-:W-:Y:S01]  /*20510*/  @!P4 IMAD.MOV R15, RZ, RZ, -R15 ;  /* 0x000000ffff0fc224 */ /* 0x000fe200078e0a0f */
[----:B------:R-:W-:Y:S02]  /*20520*/  PRMT R38, RZ, 0x7610, R38 ;  /* 0x00007610ff267816 */ /* 0x000fe40000000026 */
[C---:B------:R-:W-:Y:S02]  /*20530*/  SEL R16, R92.reuse, R16, !P5 ;  /* 0x000000105c107207 */ /* 0x040fe40006800000 */
[----:B------:R-:W-:Y:S02]  /*20540*/  SEL R15, R92, R15, !P5 ;  /* 0x0000000f5c0f7207 */ /* 0x000fe40006800000 */
[----:B------:R-:W-:Y:S01]  /*20550*/  PRMT R37, RZ, 0x7610, R37 ;  /* 0x00007610ff257816 */ /* 0x000fe20000000025 */
[----:B------:R-:W-:Y:S02]  /*20560*/  IMAD R16, R16, UR6, RZ ;  /* 0x0000000610107c24 */ /* 0x000fe4000f8e02ff */
[----:B------:R-:W-:Y:S01]  /*20570*/  IMAD R15, R15, UR12, RZ ;  /* 0x0000000c0f0f7c24 */ /* 0x000fe2000f8e02ff */
[----:B------:R-:W-:-:S02]  /*20580*/  PRMT R36, RZ, 0x7610, R36 ;  /* 0x00007610ff247816 */ /* 0x000fc40000000024 */
[----:B------:R-:W-:Y:S02]  /*20590*/  PRMT R35, RZ, 0x7610, R35 ;  /* 0x00007610ff237816 */ /* 0x000fe40000000023 */
[----:B------:R-:W-:Y:S02]  /*205a0*/  PRMT R34, RZ, 0x7610, R34 ;  /* 0x00007610ff227816 */ /* 0x000fe40000000022 */
[----:B------:R-:W-:Y:S02]  /*205b0*/  PRMT R33, RZ, 0x7610, R33 ;  /* 0x00007610ff217816 */ /* 0x000fe40000000021 */
[----:B------:R-:W-:Y:S02]  /*205c0*/  PRMT R32, RZ, 0x7610, R32 ;  /* 0x00007610ff207816 */ /* 0x000fe40000000020 */
[----:B------:R-:W-:Y:S02]  /*205d0*/  PRMT R31, RZ, 0x7610, R31 ;  /* 0x00007610ff1f7816 */ /* 0x000fe4000000001f */
[----:B----4-:R-:W-:-:S02]  /*205e0*/  SEL R20, R92, R8, !P5 ;  /* 0x000000085c147207 */ /* 0x010fc40006800000 */
[----:B------:R-:W-:-:S03]  /*205f0*/  SEL R22, R92, R77, !P5 ;  /* 0x0000004d5c167207 */ /* 0x000fc60006800000 */
[----:B------:R-:W-:Y:S01]  /*20600*/  IMAD R24, R20, UR4, RZ ;  /* 0x0000000414187c24 */ /* 0x000fe2000f8e02ff */
[----:B------:R-:W4:Y:S01]  /*20610*/  LDCU UR4, c[0x0][0x3b0] ;  /* 0x00007600ff0477ac */ /* 0x000f220008000800 */
[----:B------:R-:W-:Y:S02]  /*20620*/  @P0 IMAD.MOV.U32 R20, RZ, RZ, R3 ;  /* 0x000000ffff140224 */ /* 0x000fe400078e0003 */
[----:B------:R-:W-:Y:S01]  /*20630*/  IMAD R22, R22, UR5, RZ ;  /* 0x0000000516167c24 */ /* 0x000fe2000f8e02ff */
[CC--:B0-----:R-:W-:Y:S01]  /*20640*/  IADD3 R3, P2, PT, R24.reuse, R10.reuse, RZ ;  /* 0x0000000a18037210 */ /* 0x0c1fe20007f5e0ff */
[----:B------:R-:W0:Y:S01]  /*20650*/  LDCU UR5, c[0x0][0x3b0] ;  /* 0x00007600ff0577ac */ /* 0x000e220008000800 */
[----:B------:R3:W2:Y:S02]  /*20660*/  @P0 LDG.E.U8 R41, desc[UR22][R20.64] ;  /* 0x0000001614290981 */ /* 0x0006a4000c1e1100 */
[----:B-1----:R-:W-:Y:S01]  /*20670*/  LEA.HI.X.SX32 R6, R24, R7, 0x1, P2 ;  /* 0x0000000718067211 */ /* 0x002fe200010f0eff */
[----:B---3--:R-:W-:Y:S01]  /*20680*/  @P0 IMAD.MOV.U32 R20, RZ, RZ, R0 ;  /* 0x000000ffff140224 */ /* 0x008fe200078e0000 */
[----:B------:R-:W-:Y:S01]  /*20690*/  IADD3 R0, P2, PT, R22, R10, RZ ;  /* 0x0000000a16007210 */ /* 0x000fe20007f5e0ff */
[----:B------:R-:W-:-:S03]  /*206a0*/  @P0 IMAD.MOV.U32 R21, RZ, RZ, R2 ;  /* 0x000000ffff150224 */ /* 0x000fc600078e0002 */
[----:B------:R-:W-:Y:S02]  /*206b0*/  LEA.HI.X.SX32 R2, R22, R7, 0x1, P2 ;  /* 0x0000000716027211 */ /* 0x000fe400010f0eff */
[----:B------:R-:W-:Y:S01]  /*206c0*/  ISETP.GT.U32.AND P2, PT, R11, R17, PT ;  /* 0x000000110b00720c */ /* 0x000fe20003f44070 */
[----:B----4-:R-:W-:Y:S01]  /*206d0*/  IMAD R93, R93, UR4, RZ ;  /* 0x000000045d5d7c24 */ /* 0x010fe2000f8e02ff */
[----:B------:R1:W3:Y:S04]  /*206e0*/  @P0 LDG.E.U8 R40, desc[UR22][R20.64] ;  /* 0x0000001614280981 */ /* 0x0002e8000c1e1100 */
[----:B------:R4:W-:Y:S01]  /*206f0*/  STL [R1+0x848], R3 ;  /* 0x0008480301007387 */ /* 0x0009e20000100800 */
[----:B0-----:R-:W-:Y:S01]  /*20700*/  IMAD R19, R19, UR5, RZ ;  /* 0x0000000513137c24 */ /* 0x001fe2000f8e02ff */
[----:B------:R-:W0:Y:S01]  /*20710*/  LDCU UR4, c[0x0][0x3b0] ;  /* 0x00007600ff0477ac */ /* 0x000e220008000800 */
[----:B-1----:R-:W-:-:S04]  /*20720*/  @P0 IMAD.MOV.U32 R20, RZ, RZ, R3 ;  /* 0x000000ffff140224 */ /* 0x002fc800078e0003 */
[----:B------:R-:W-:Y:S01]  /*20730*/  @!P2 IMAD.IADD R17, R17, 0x1, -R11 ;  /* 0x000000011111a824 */ /* 0x000fe200078e0a0b */
[----:B------:R1:W-:Y:S01]  /*20740*/  STL [R1+0x844], R6 ;  /* 0x0008440601007387 */ /* 0x0003e20000100800 */
[C---:B----4-:R-:W-:Y:S01]  /*20750*/  IADD3 R3, P2, PT, R93.reuse, R10, RZ ;  /* 0x0000000a5d037210 */ /* 0x050fe20007f5e0ff */
[----:B------:R-:W-:Y:S01]  /*20760*/  @P0 IMAD.MOV.U32 R21, RZ, RZ, R6 ;  /* 0x000000ffff150224 */ /* 0x000fe200078e0006 */
[----:B------:R-:W-:Y:S01]  /*20770*/  PRMT R30, RZ, 0x7610, R30 ;  /* 0x00007610ff1e7816 */ /* 0x000fe2000000001e */
[----:B------:R-:W4:Y:S03]  /*20780*/  LDCU UR5, c[0x0][0x3b0] ;  /* 0x00007600ff0577ac */ /* 0x000f260008000800 */
[----:B------:R0:W2:Y:S01]  /*20790*/  @P0 LDG.E.U8 R39, desc[UR22][R20.64] ;  /* 0x0000001614270981 */ /* 0x0000a2000c1e1100 */
[----:B-1----:R-:W-:Y:S02]  /*207a0*/  LEA.HI.X.SX32 R6, R93, R7, 0x1, P2 ;  /* 0x000000075d067211 */ /* 0x002fe400010f0eff */
[----:B------:R-:W-:Y:S01]  /*207b0*/  ISETP.GT.U32.AND P2, PT, R11, R17, PT ;  /* 0x000000110b00720c */ /* 0x000fe20003f44070 */
[----:B------:R1:W-:Y:S01]  /*207c0*/  STL [R1+0x860], R0 ;  /* 0x0008600001007387 */ /* 0x0003e20000100800 */
[----:B0-----:R-:W-:-:S02]  /*207d0*/  @P0 IMAD.MOV.U32 R20, RZ, RZ, R0 ;  /* 0x000000ffff140224 */ /* 0x001fc400078e0000 */
[----:B------:R-:W-:Y:S01]  /*207e0*/  @P0 IMAD.MOV.U32 R21, RZ, RZ, R2 ;  /* 0x000000ffff150224 */ /* 0x000fe200078e0002 */
[----:B------:R0:W-:Y:S01]  /*207f0*/  STL [R1+0x85c], R2 ;  /* 0x00085c0201007387 */ /* 0x0001e20000100800 */
[----:B-1----:R-:W-:-:S03]  /*20800*/  IADD3 R0, P4, PT, R19, R10, RZ ;  /* 0x0000000a13007210 */ /* 0x002fc60007f9e0ff */
[----:B------:R1:W2:Y:S04]  /*20810*/  @P0 LDG.E.U8 R38, desc[UR22][R20.64] ;  /* 0x0000001614260981 */ /* 0x0002a8000c1e1100 */
[----:B------:R-:W-:Y:S01]  /*20820*/  @!P2 IMAD.IADD R17, R17, 0x1, -R11 ;  /* 0x000000011111a824 */ /* 0x000fe200078e0a0b */
[----:B------:R-:W-:Y:S01]  /*20830*/  ISETP.GT.U32.AND P2, PT, R11, R18, PT ;  /* 0x000000120b00720c */ /* 0x000fe20003f44070 */
[----:B------:R4:W-:Y:S01]  /*20840*/  STL [R1+0x868], R3 ;  /* 0x0008680301007387 */ /* 0x0009e20000100800 */
[----:B0-----:R-:W-:Y:S01]  /*20850*/  LEA.HI.X.SX32 R2, R19, R7, 0x1, P4 ;  /* 0x0000000713027211 */ /* 0x001fe200020f0eff */
[----:B-1----:R-:W-:Y:S02]  /*20860*/  @P0 IMAD.MOV.U32 R20, RZ, RZ, R3 ;  /* 0x000000ffff140224 */ /* 0x002fe400078e0003 */
[----:B------:R-:W-:Y:S01]  /*20870*/  @P0 IMAD.MOV.U32 R21, RZ, RZ, R6 ;  /* 0x000000ffff150224 */ /* 0x000fe200078e0006 */
[----:B----4-:R-:W-:Y:S01]  /*20880*/  IADD3 R3, P4, PT, R16, R10, RZ ;  /* 0x0000000a10037210 */ /* 0x010fe20007f9e0ff */
[----:B------:R0:W-:Y:S01]  /*20890*/  STL [R1+0x880], R0 ;  /* 0x0008800001007387 */ /* 0x0001e20000100800 */
[----:B------:R-:W-:-:S03]  /*208a0*/  @!P3 IMAD.MOV R17, RZ, RZ, -R17 ;  /* 0x000000ffff11b224 */ /* 0x000fc600078e0a11 */
[----:B------:R1:W4:Y:S04]  /*208b0*/  @P0 LDG.E.U8 R37, desc[UR22][R20.64] ;  /* 0x0000001614250981 */ /* 0x000328000c1e1100 */
[----:B------:R0:W-:Y:S01]  /*208c0*/  STL [R1+0x864], R6 ;  /* 0x0008640601007387 */ /* 0x0001e20000100800 */
[----:B------:R-:W-:Y:S01]  /*208d0*/  SEL R17, R92, R17, !P5 ;  /* 0x000000115c117207 */ /* 0x000fe20006800000 */
[----:B-1----:R-:W-:Y:S01]  /*208e0*/  @P0 IMAD.MOV.U32 R20, RZ, RZ, R0 ;  /* 0x000000ffff140224 */ /* 0x002fe200078e0000 */
[----:B0-----:R-:W-:Y:S02]  /*208f0*/  IADD3 R0, P6, PT, R15, R10, RZ ;  /* 0x0000000a0f007210 */ /* 0x001fe40007fde0ff */
[----:B------:R-:W-:Y:S02]  /*20900*/  LEA.HI.X.SX32 R6, R16, R7, 0x1, P4 ;  /* 0x0000000710067211 */ /* 0x000fe400020f0eff */
[----:B------:R-:W-:Y:S01]  /*20910*/  LOP3.LUT R16, R14, 0x1c6, RZ, 0xfc, !PT ;  /* 0x000001c60e107812 */ /* 0x000fe200078efcff */
[----:B------:R0:W-:Y:S01]  /*20920*/  STL [R1+0x87c], R2 ;  /* 0x00087c0201007387 */ /* 0x0001e20000100800 */
[----:B------:R-:W-:-:S02]  /*20930*/  @P0 IMAD.MOV.U32 R21, RZ, RZ, R2 ;  /* 0x000000ffff150224 */ /* 0x000fc400078e0002 */
[----:B------:R-:W-:Y:S02]  /*20940*/  @!P2 IMAD.IADD R18, R18, 0x1, -R11 ;  /* 0x000000011212a824 */ /* 0x000fe400078e0a0b */
[----:B------:R-:W-:Y:S01]  /*20950*/  IMAD R19, R17, UR4, RZ ;  /* 0x0000000411137c24 */ /* 0x000fe2000f8e02ff */
[----:B------:R-:W-:Y:S01]  /*20960*/  ISETP.GE.AND P3, PT, R78, RZ, PT ;  /* 0x000000ff4e00720c */ /* 0x000fe20003f66270 */
[----:B------:R1:W2:Y:S01]  /*20970*/  @P0 LDG.E.U8 R36, desc[UR22][R20.64] ;  /* 0x0000001614240981 */ /* 0x0002a2000c1e1100 */
[----:B0-----:R-:W-:Y:S01]  /*20980*/  LEA.HI.X.SX32 R2, R15, R7, 0x1, P6 ;  /* 0x000000070f027211 */ /* 0x001fe200030f0eff */
[----:B------:R-:W0:Y:S01]  /*20990*/  LDCU UR4, c[0x0][0x3b0] ;  /* 0x00007600ff0477ac */ /* 0x000e220008000800 */
[----:B------:R-:W-:Y:S02]  /*209a0*/  IABS R15, R16 ;  /* 0x00000010000f7213 */ /* 0x000fe40000000000 */
[----:B------:R-:W-:-:S03]  /*209b0*/  ISETP.GT.U32.AND P4, PT, R11, R18, PT ;  /* 0x000000120b00720c */ /* 0x000fc60003f84070 */
[----:B------:R-:W-:-:S04]  /*209c0*/  IMAD.HI.U32 R17, R13, R15, RZ ;  /* 0x0000000f0d117227 */ /* 0x000fc800078e00ff */
[----:B------:R-:W-:-:S04]  /*209d0*/  IMAD.MOV R17, RZ, RZ, -R17 ;  /* 0x000000ffff117224 */ /* 0x000fc800078e0a11 */
[C---:B------:R-:W-:Y:S02]  /*209e0*/  IMAD R15, R11.reuse, R17, R15 ;  /* 0x000000110b0f7224 */ /* 0x040fe400078e020f */
[----:B------:R-:W-:Y:S02]  /*209f0*/  @!P4 IMAD.IADD R18, R18, 0x1, -R11 ;  /* 0x000000011212c824 */ /* 0x000fe400078e0a0b */
[----:B-1----:R-:W-:Y:S01]  /*20a00*/  @P0 IMAD.MOV.U32 R20, RZ, RZ, R3 ;  /* 0x000000ffff140224 */ /* 0x002fe200078e0003 */
[----:B------:R-:W-:Y:S01]  /*20a10*/  ISETP.GT.U32.AND P4, PT, R11, R15, PT ;  /* 0x0000000f0b00720c */ /* 0x000fe20003f84070 */
[----:B------:R-:W-:Y:S01]  /*20a20*/  @P0 IMAD.MOV.U32 R21, RZ, RZ, R6 ;  /* 0x000000ffff150224 */ /* 0x000fe200078e0006 */
[----:B------:R-:W-:Y:S01]  /*20a30*/  STL [R1+0x888], R3 ;  /* 0x0008880301007387 */ /* 0x000fe20000100800 */
[----:B------:R-:W-:-:S03]  /*20a40*/  @!P3 IMAD.MOV R18, RZ, RZ, -R18 ;  /* 0x000000ffff12b224 */ /* 0x000fc600078e0a12 */
[----:B------:R1:W2:Y:S01]  /*20a50*/  @P0 LDG.E.U8 R35, desc[UR22][R20.64] ;  /* 0x0000001614230981 */ /* 0x0002a2000c1e1100 */
[----:B------:R-:W-:-:S03]  /*20a60*/  LOP3.LUT R17, R14, 0x1cc, RZ, 0xfc, !PT ;  /* 0x000001cc0e117812 */ /* 0x000fc600078efcff */
[----:B------:R0:W-:Y:S01]  /*20a70*/  STL [R1+0x8a0], R0 ;  /* 0x0008a00001007387 */ /* 0x0001e20000100800 */
[----:B-1----:R-:W-:-:S03]  /*20a80*/  @P0 IMAD.MOV.U32 R20, RZ, RZ, R0 ;  /* 0x000000ffff140224 */ /* 0x002fc600078e0000 */
[----:B------:R-:W-:Y:S01]  /*20a90*/  STL [R1+0x884], R6 ;  /* 0x0008840601007387 */ /* 0x000fe20000100800 */
[----:B0-----:R-:W-:-:S03]  /*20aa0*/  IADD3 R0, P2, PT, R19, R10, RZ ;  /* 0x0000000a13007210 */ /* 0x001fc60007f5e0ff */
[----:B------:R0:W-:Y:S01]  /*20ab0*/  STL [R1+0x89c], R2 ;  /* 0x00089c0201007387 */ /* 0x0001e20000100800 */
[----:B------:R-:W-:Y:S01]  /*20ac0*/  @P0 IMAD.MOV.U32 R21, RZ, RZ, R2 ;  /* 0x000000ffff150224 */ /* 0x000fe200078e0002 */
[----:B------:R-:W-:Y:S01]  /*20ad0*/  SEL R18, R92, R18, !P5 ;  /* 0x000000125c127207 */ /* 0x000fe20006800000 */
[----:B------:R-:W-:-:S03]  /*20ae0*/  @!P4 IMAD.IADD R15, R15, 0x1, -R11 ;  /* 0x000000010f0fc824 */ /* 0x000fc600078e0a0b */
[----:B------:R1:W2:Y:S01]  /*20af0*/  @P0 LDG.E.U8 R34, desc[UR22][R20.64] ;  /* 0x0000001614220981 */ /* 0x0002a2000c1e1100 */
[----:B0-----:R-:W-:Y:S02]  /*20b00*/  LEA.HI.X.SX32 R2, R19, R7, 0x1, P2 ;  /* 0x0000000713027211 */ /* 0x001fe400010f0eff */
[----:B------:R-:W-:Y:S02]  /*20b10*/  ISETP.GE.AND P2, PT, R16, RZ, PT ;  /* 0x000000ff1000720c */ /* 0x000fe40003f46270 */
[----:B------:R-:W-:Y:S01]  /*20b20*/  IABS R16, R17 ;  /* 0x0000001100107213 */ /* 0x000fe20000000000 */
[----:B------:R-:W-:Y:S01]  /*20b30*/  IMAD R19, R18, UR4, RZ ;  /* 0x0000000412137c24 */ /* 0x000fe2000f8e02ff */
[----:B------:R-:W-:Y:S01]  /*20b40*/  ISETP.GT.U32.AND P4, PT, R11, R15, PT ;  /* 0x0000000f0b00720c */ /* 0x000fe20003f84070 */
[----:B-1----:R-:W-:Y:S01]  /*20b50*/  @P0 IMAD.MOV.U32 R20, RZ, RZ, R0 ;  /* 0x000000ffff140224 */ /* 0x002fe200078e0000 */
[----:B------:R0:W-:Y:S01]  /*20b60*/  STL [R1+0x8a8], R0 ;  /* 0x0008a80001007387 */ /* 0x0001e20000100800 */
[----:B------:R-:W-:Y:S01]  /*20b70*/  @P0 IMAD.MOV.U32 R21, RZ, RZ, R2 ;  /* 0x000000ffff150224 */ /* 0x000fe200078e0002 */
[----:B------:R-:W1:Y:S01]  /*20b80*/  LDCU UR4, c[0x0][0x3b0] ;  /* 0x00007600ff0477ac */ /* 0x000e620008000800 */
[----:B------:R-:W-:-:S03]  /*20b90*/  IMAD.HI.U32 R18, R13, R16, RZ ;  /* 0x000000100d127227 */ /* 0x000fc600078e00ff */
[----:B------:R1:W2:Y:S01]  /*20ba0*/  @P0 LDG.E.U8 R33, desc[UR22][R20.64] ;  /* 0x0000001614210981 */ /* 0x0002a2000c1e1100 */
[----:B0-----:R-:W-:Y:S01]  /*20bb0*/  IADD3 R0, P3, PT, R19, R10, RZ ;  /* 0x0000000a13007210 */ /* 0x001fe20007f7e0ff */
[----:B-1----:R-:W-:Y:S02]  /*20bc0*/  IMAD.MOV R20, RZ, RZ, -R18 ;  /* 0x000000ffff147224 */ /* 0x002fe400078e0a12 */
[----:B------:R0:W-:Y:S02]  /*20bd0*/  STL [R1+0x8a4], R2 ;  /* 0x0008a40201007387 */ /* 0x0001e40000100800 */
[----:B------:R-:W-:Y:S02]  /*20be0*/  IMAD R16, R11, R20, R16 ;  /* 0x000000140b107224 */ /* 0x000fe400078e0210 */
[----:B------:R-:W-:-:S03]  /*20bf0*/  @!P4 IMAD.IADD R15, R15, 0x1, -R11 ;  /* 0x000000010f0fc824 */ /* 0x000fc600078e0a0b */
[----:B------:R-:W-:Y:S02]  /*20c00*/  ISETP.GT.U32.AND P4, PT, R11, R16, PT ;  /* 0x000000100b00720c */ /* 0x000fe40003f84070 */
[----:B0-----:R-:W-:Y:S01]  /*20c10*/  LEA.HI.X.SX32 R2, R19, R7, 0x1, P3 ;  /* 0x0000000713027211 */ /* 0x001fe200018f0eff */
[----:B------:R-:W-:Y:S01]  /*20c20*/  @P0 IMAD.MOV.U32 R18, RZ, RZ, R0 ;  /* 0x000000ffff120224 */ /* 0x000fe200078e0000 */
[----:B------:R-:W-:Y:S01]  /*20c30*/  ISETP.GE.AND P3, PT, R17, RZ, PT ;  /* 0x000000ff1100720c */ /* 0x000fe20003f66270 */
[----:B------:R-:W-:Y:S02]  /*20c40*/  VIADD R17, R12, 0x1ce ;  /* 0x000001ce0c117836 */ /* 0x000fe40000000000 */
[----:B------:R-:W-:Y:S02]  /*20c50*/  @P0 IMAD.MOV.U32 R19, RZ, RZ, R2 ;  /* 0x000000ffff130224 */ /* 0x000fe400078e0002 */
[----:B------:R-:W-:-:S03]  /*20c60*/  @!P2 IMAD.MOV R15, RZ, RZ, -R15 ;  /* 0x000000ffff0fa224 */ /* 0x000fc600078e0a0f */
[----:B------:R0:W2:Y:S01]  /*20c70*/  @P0 LDG.E.U8 R32, desc[UR22][R18.64] ;  /* 0x0000001612200981 */ /* 0x0000a2000c1e1100 */
[----:B------:R-:W-:Y:S01]  /*20c80*/  @!P4 IMAD.IADD R16, R16, 0x1, -R11 ;  /* 0x000000011010c824 */ /* 0x000fe200078e0a0b */
[----:B0-----:R-:W-:Y:S02]  /*20c90*/  IABS R18, R17 ;  /* 0x0000001100127213 */ /* 0x001fe40000000000 */
[----:B------:R-:W-:-:S03]  /*20ca0*/  SEL R19, R92, R15, !P5 ;  /* 0x0000000f5c137207 */ /* 0x000fc60006800000 */
[----:B------:R-:W-:Y:S01]  /*20cb0*/  IMAD.MOV.U32 R15, RZ, RZ, R18 ;  /* 0x000000ffff0f7224 */ /* 0x000fe200078e0012 */
[----:B------:R-:W-:-:S03]  /*20cc0*/  ISETP.GT.U32.AND P4, PT, R11, R16, PT ;  /* 0x000000100b00720c */ /* 0x000fc60003f84070 */
[----:B------:R-:W-:-:S04]  /*20cd0*/  IMAD.HI.U32 R18, R13, R15, RZ ;  /* 0x0000000f0d127227 */ /* 0x000fc800078e00ff */
[----:B------:R-:W-:Y:S01]  /*20ce0*/  IMAD R19, R19, UR4, RZ ;  /* 0x0000000413137c24 */ /* 0x000fe2000f8e02ff */
[----:B------:R0:W-:Y:S01]  /*20cf0*/  STL [R1+0x8c0], R0 ;  /* 0x0008c00001007387 */ /* 0x0001e20000100800 */
[----:B------:R-:W-:Y:S01]  /*20d00*/  IMAD.MOV R20, RZ, RZ, -R18 ;  /* 0x000000ffff147224 */ /* 0x000fe200078e0a12 */
[----:B------:R-:W1:Y:S03]  /*20d10*/  LDCU UR4, c[0x0][0x3b0] ;  /* 0x00007600ff0477ac */ /* 0x000e660008000800 */
[----:B------:R-:W-:Y:S01]  /*20d20*/  IMAD R15, R11, R20, R15 ;  /* 0x000000140b0f7224 */ /* 0x000fe200078e020f */
[----:B------:R1:W-:Y:S01]  /*20d30*/  STL [R1+0x8bc], R2 ;  /* 0x0008bc0201007387 */ /* 0x0003e20000100800 */
[----:B0-----:R-:W-:Y:S01]  /*20d40*/  IADD3 R0, P2, PT, R19, R10, RZ ;  /* 0x0000000a13007210 */ /* 0x001fe20007f5e0ff */
[----:B------:R-:W-:Y:S02]  /*20d50*/  @!P4 IMAD.IADD R16, R16, 0x1, -R11 ;  /* 0x000000011010c824 */ /* 0x000fe400078e0a0b */
[----:B------:R-:W-:-:S02]  /*20d60*/  ISETP.GT.U32.AND P4, PT, R11, R15, PT ;  /* 0x0000000f0b00720c */ /* 0x000fc40003f84070 */
[----:B-1----:R-:W-:Y:S01]  /*20d70*/  LEA.HI.X.SX32 R2, R19, R7, 0x1, P2 ;  /* 0x0000000713027211 */ /* 0x002fe200010f0eff */
[----:B------:R-:W-:Y:S01]  /*20d80*/  @P0 IMAD.MOV.U32 R18, RZ, RZ, R0 ;  /* 0x000000ffff120224 */ /* 0x000fe200078e0000 */
[----:B------:R-:W-:-:S03]  /*20d90*/  ISETP.GE.AND P2, PT, R17, RZ, PT ;  /* 0x000000ff1100720c */ /* 0x000fc60003f46270 */
[----:B------:R-:W-:Y:S01]  /*20da0*/  @P0 IMAD.MOV.U32 R19, RZ, RZ, R2 ;  /* 0x000000ffff130224 */ /* 0x000fe200078e0002 */
[----:B------:R-:W-:Y:S01]  /*20db0*/  LOP3.LUT R17, R14, 0x1d4, RZ, 0xfc, !PT ;  /* 0x000001d40e117812 */ /* 0x000fe200078efcff */
        /* <DEDUP_REMOVED lines=33> */
[----:B------:R-:W-:Y:S01]  /*20fd0*/  PRMT R29, RZ, 0x7610, R29 ;  /* 0x00007610ff1d7816 */ /* 0x000fe2000000001d */
[----:B------:R-:W1:Y:S02]  /*20fe0*/  LDCU UR4, c[0x0][0x3b0] ;  /* 0x00007600ff0477ac */ /* 0x000e640008000800 */
[----:B------:R-:W-:Y:S01]  /*20ff0*/  IMAD R15, R11, R20, R15 ;  /* 0x000000140b0f7224 */ /* 0x000fe200078e020f */
[----:B------:R3:W-:Y:S01]  /*21000*/  STL [R1+0x8dc], R2 ;  /* 0x0008dc0201007387 */ /* 0x0007e20000100800 */
[----:B0-----:R-:W-:Y:S01]  /*21010*/  IADD3 R0, P2, PT, R19, R10, RZ ;  /* 0x0000000a13007210 */ /* 0x001fe20007f5e0ff */
[----:B------:R-:W-:Y:S02]  /*21020*/  @!P4 IMAD.IADD R16, R16, 0x1, -R11 ;  /* 0x000000011010c824 */ /* 0x000fe400078e0a0b */
[----:B------:R-:W-:-:S02]  /*21030*/  ISETP.GT.U32.AND P4, PT, R11, R15, PT ;  /* 0x0000000f0b00720c */ /* 0x000fc40003f84070 */
[----:B---3--:R-:W-:Y:S01]  /*21040*/  LEA.HI.X.SX32 R2, R19, R7, 0x1, P2 ;  /* 0x0000000713027211 */ /* 0x008fe200010f0eff */
[----:B------:R-:W-:Y:S01]  /*21050*/  @P0 IMAD.MOV.U32 R18, RZ, RZ, R0 ;  /* 0x000000ffff120224 */ /* 0x000fe200078e0000 */
[----:B------:R-:W-:-:S03]  /*21060*/  ISETP.GE.AND P2, PT, R17, RZ, PT ;  /* 0x000000ff1100720c */ /* 0x000fc60003f46270 */
[----:B------:R-:W-:Y:S01]  /*21070*/  @P0 IMAD.MOV.U32 R19, RZ, RZ, R2 ;  /* 0x000000ffff130224 */ /* 0x000fe200078e0002 */
[----:B------:R-:W-:Y:S01]  /*21080*/  LOP3.LUT R17, R14, 0x1dc, RZ, 0xfc, !PT ;  /* 0x000001dc0e117812 */ /* 0x000fe200078efcff */
[----:B------:R-:W-:-:S03]  /*21090*/  @!P3 IMAD.MOV R16, RZ, RZ, -R16 ;  /* 0x000000ffff10b224 */ /* 0x000fc600078e0a10 */
[----:B------:R0:W3:Y:S01]  /*210a0*/  @P0 LDG.E.U8 R29, desc[UR22][R18.64] ;  /* 0x00000016121d0981 */ /* 0x0000e2000c1e1100 */
[----:B------:R-:W-:Y:S01]  /*210b0*/  @!P4 IMAD.IADD R15, R15, 0x1, -R11 ;  /* 0x000000010f0fc824 */ /* 0x000fe200078e0a0b */
[----:B0-----:R-:W-:Y:S02]  /*210c0*/  IABS R18, R17 ;  /* 0x0000001100127213 */ /* 0x001fe40000000000 */
[----:B------:R-:W-:-:S03]  /*210d0*/  SEL R19, R92, R16, !P5 ;  /* 0x000000105c137207 */ /* 0x000fc60006800000 */
[----:B------:R-:W-:Y:S01]  /*210e0*/  IMAD.MOV.U32 R16, RZ, RZ, R18 ;  /* 0x000000ffff107224 */ /* 0x000fe200078e0012 */
[----:B------:R-:W-:-:S03]  /*210f0*/  ISETP.GT.U32.AND P4, PT, R11, R15, PT ;  /* 0x0000000f0b00720c */ /* 0x000fc60003f84070 */
[----:B------:R-:W-:-:S04]  /*21100*/  IMAD.HI.U32 R18, R13, R16, RZ ;  /* 0x000000100d127227 */ /* 0x000fc800078e00ff */
[----:B-1----:R-:W-:Y:S01]  /*21110*/  IMAD R19, R19, UR4, RZ ;  /* 0x0000000413137c24 */ /* 0x002fe2000f8e02ff */
        /* <DEDUP_REMOVED lines=9> */
[----:B----4-:R-:W-:Y:S01]  /*211b0*/  LEA.HI.X.SX32 R2, R19, R7, 0x1, P3 ;  /* 0x0000000713027211 */ /* 0x010fe200018f0eff */
[----:B------:R-:W-:Y:S01]  /*211c0*/  @P0 IMAD.MOV.U32 R18, RZ, RZ, R0 ;  /* 0x000000ffff120224 */ /* 0x000fe200078e0000 */
[----:B------:R-:W-:Y:S01]  /*211d0*/  ISETP.GE.AND P3, PT, R17, RZ, PT ;  /* 0x000000ff1100720c */ /* 0x000fe20003f66270 */
[----:B------:R-:W-:Y:S02]  /*211e0*/  VIADD R17, R12, 0x1de ;  /* 0x000001de0c117836 */ /* 0x000fe40000000000 */
[----:B------:R-:W-:Y:S02]  /*211f0*/  @P0 IMAD.MOV.U32 R19, RZ, RZ, R2 ;  /* 0x000000ffff130224 */ /* 0x000fe400078e0002 */
[----:B------:R-:W-:-:S03]  /*21200*/  @!P2 IMAD.MOV R15, RZ, RZ, -R15 ;  /* 0x000000ffff0fa224 */ /* 0x000fc600078e0a0f */
[----:B------:R0:W4:Y:S01]  /*21210*/  @P0 LDG.E.U8 R28, desc[UR22][R18.64] ;  /* 0x00000016121c0981 */ /* 0x000122000c1e1100 */
        /* <DEDUP_REMOVED lines=121> */
[----:B------:R-:W-:-:S04]  /*219b0*/  IMAD.MOV R20, RZ, RZ, -R18 ;  /* 0x000000ffff147224 */ /* 0x000fc800078e0a12 */
[----:B------:R-:W-:Y:S02]  /*219c0*/  IMAD R16, R11, R20, R16 ;  /* 0x000000140b107224 */ /* 0x000fe400078e0210 */
[----:B------:R-:W-:Y:S02]  /*219d0*/  @!P3 IMAD.IADD R15, R15, 0x1, -R11 ;  /* 0x000000010f0fb824 */ /* 0x000fe400078e0a0b */
[----:B------:R-:W-:Y:S01]  /*219e0*/  IMAD R19, R19, UR4, RZ ;  /* 0x0000000413137c24 */ /* 0x000fe2000f8e02ff */
[----:B------:R-:W-:Y:S01]  /*219f0*/  ISETP.GT.U32.AND P3, PT, R11, R16, PT ;  /* 0x000000100b00720c */ /* 0x000fe20003f64070 */
[----:B------:R-:W0:Y:S01]  /*21a00*/  LDCU UR4, c[0x0][0x3b0] ;  /* 0x00007600ff0477ac */ /* 0x000e220008000800 */
[----:B------:R-:W-:Y:S01]  /*21a10*/  @!P2 IMAD.MOV R15, RZ, RZ, -R15 ;  /* 0x000000ffff0fa224 */ /* 0x000fe200078e0a0f */
[----:B------:R1:W-:Y:S04]  /*21a20*/  STL [R1+0x948], R0 ;  /* 0x0009480001007387 */ /* 0x0003e80000100800 */
[----:B------:R-:W-:-:S06]  /*21a30*/  SEL R15, R92, R15, !P5 ;  /* 0x0000000f5c0f7207 */ /* 0x000fcc0006800000 */
[----:B------:R-:W-:Y:S01]  /*21a40*/  @!P3 IMAD.IADD R16, R16, 0x1, -R11 ;  /* 0x000000011010b824 */ /* 0x000fe200078e0a0b */
[----:B-1----:R-:W-:Y:S01]  /*21a50*/  IADD3 R0, P4, PT, R19, R10, RZ ;  /* 0x0000000a13007210 */ /* 0x002fe20007f9e0ff */
[----:B------:R1:W-:Y:S03]  /*21a60*/  STL [R1+0x944], R2 ;  /* 0x0009440201007387 */ /* 0x0003e60000100800 */
[----:B------:R-:W-:Y:S01]  /*21a70*/  ISETP.GT.U32.AND P2, PT, R11, R16, PT ;  /* 0x000000100b00720c */ /* 0x000fe20003f44070 */
[----:B0-----:R-:W-:Y:S01]  /*21a80*/  IMAD R15, R15, UR4, RZ ;  /* 0x000000040f0f7c24 */ /* 0x001fe2000f8e02ff */
[----:B------:R0:W-:Y:S01]  /*21a90*/  STL [R1+0x960], R0 ;  /* 0x0009600001007387 */ /* 0x0001e20000100800 */
[----:B------:R-:W-:Y:S01]  /*21aa0*/  @P0 IMAD.MOV.U32 R18, RZ, RZ, R0 ;  /* 0x000000ffff120224 */ /* 0x000fe200078e0000 */
[----:B------:R-:W-:Y:S01]  /*21ab0*/  PRMT R22, RZ, 0x7610, R22 ;  /* 0x00007610ff167816 */ /* 0x000fe20000000016 */
[----:B------:R-:W3:Y:S01]  /*21ac0*/  LDCU UR4, c[0x0][0x3b0] ;  /* 0x00007600ff0477ac */ /* 0x000ee20008000800 */
[----:B-1----:R-:W-:-:S02]  /*21ad0*/  LEA.HI.X.SX32 R2, R19, R7, 0x1, P4 ;  /* 0x0000000713027211 */ /* 0x002fc400020f0eff */
[----:B------:R-:W-:Y:S02]  /*21ae0*/  ISETP.GE.AND P4, PT, R17, RZ, PT ;  /* 0x000000ff1100720c */ /* 0x000fe40003f86270 */
[C---:B0-----:R-:W-:Y:S01]  /*21af0*/  IADD3 R0, P3, PT, R15.reuse, R10, RZ ;  /* 0x0000000a0f007210 */ /* 0x041fe20007f7e0ff */
[----:B------:R0:W-:Y:S01]  /*21b00*/  STL [R1+0x95c], R2 ;  /* 0x00095c0201007387 */ /* 0x0001e20000100800 */
[----:B------:R-:W-:Y:S02]  /*21b10*/  @P0 IMAD.MOV.U32 R19, RZ, RZ, R2 ;  /* 0x000000ffff130224 */ /* 0x000fe400078e0002 */
[----:B------:R-:W-:Y:S02]  /*21b20*/  @!P2 IMAD.IADD R16, R16, 0x1, -R11 ;  /* 0x000000011010a824 */ /* 0x000fe400078e0a0b */
[----:B------:R-:W-:Y:S01]  /*21b30*/  VIADD R17, R12, 0x14e ;  /* 0x0000014e0c117836 */ /* 0x000fe20000000000 */
[----:B------:R1:W2:Y:S01]  /*21b40*/  @P0 LDG.E.U8 R22, desc[UR22][R18.64] ;  /* 0x0000001612160981 */ /* 0x0002a2000c1e1100 */
[----:B0-----:R-:W-:-:S02]  /*21b50*/  LEA.HI.X.SX32 R2, R15, R7, 0x1, P3 ;  /* 0x000000070f027211 */ /* 0x001fc400018f0eff */
[----:B------:R-:W-:Y:S01]  /*21b60*/  PRMT R21, RZ, 0x7610, R21 ;  /* 0x00007610ff157816 */ /* 0x000fe20000000015 */
[----:B------:R-:W-:Y:S01]  /*21b70*/  @!P4 IMAD.MOV R16, RZ, RZ, -R16 ;  /* 0x000000ffff10c224 */ /* 0x000fe200078e0a10 */
[----:B------:R-:W-:Y:S01]  /*21b80*/  IABS R15, R17 ;  /* 0x00000011000f7213 */ /* 0x000fe20000000000 */
[----:B-1----:R-:W-:Y:S02]  /*21b90*/  @P0 IMAD.MOV.U32 R18, RZ, RZ, R0 ;  /* 0x000000ffff120224 */ /* 0x002fe400078e0000 */
[----:B------:R-:W-:-:S05]  /*21ba0*/  @P0 IMAD.MOV.U32 R19, RZ, RZ, R2 ;  /* 0x000000ffff130224 */ /* 0x000fca00078e0002 */
[----:B------:R0:W2:Y:S02]  /*21bb0*/  @P0 LDG.E.U8 R21, desc[UR22][R18.64] ;  /* 0x0000001612150981 */ /* 0x0000a4000c1e1100 */
[----:B0-----:R-:W-:Y:S01]  /*21bc0*/  SEL R18, R92, R16, !P5 ;  /* 0x000000105c127207 */ /* 0x001fe20006800000 */
[----:B------:R-:W-:-:S04]  /*21bd0*/  IMAD.HI.U32 R16, R13, R15, RZ ;  /* 0x0000000f0d107227 */ /* 0x000fc800078e00ff */
[----:B------:R-:W-:Y:S02]  /*21be0*/  IMAD.MOV R16, RZ, RZ, -R16 ;  /* 0x000000ffff107224 */ /* 0x000fe400078e0a10 */
[----:B---3--:R-:W-:Y:S01]  /*21bf0*/  IMAD R18, R18, UR4, RZ ;  /* 0x0000000412127c24 */ /* 0x008fe2000f8e02ff */
[----:B------:R0:W-:Y:S01]  /*21c00*/  STL [R1+0x978], R0 ;  /* 0x0009780001007387 */ /* 0x0001e20000100800 */
[C---:B------:R-:W-:Y:S01]  /*21c10*/  IMAD R15, R11.reuse, R16, R15 ;  /* 0x000000100b0f7224 */ /* 0x040fe200078e020f */
[----:B------:R-:W-:Y:S01]  /*21c20*/  PRMT R20, RZ, 0x7610, R20 ;  /* 0x00007610ff147816 */ /* 0x000fe20000000014 */
[----:B------:R-:W1:Y:S03]  /*21c30*/  LDCU UR4, c[0x0][0x3b0] ;  /* 0x00007600ff0477ac */ /* 0x000e660008000800 */
[----:B------:R-:W-:Y:S01]  /*21c40*/  ISETP.GT.U32.AND P3, PT, R11, R15, PT ;  /* 0x0000000f0b00720c */ /* 0x000fe20003f64070 */
[----:B------:R3:W-:Y:S01]  /*21c50*/  STL [R1+0x974], R2 ;  /* 0x0009740201007387 */ /* 0x0007e20000100800 */
[----:B0-----:R-:W-:-:S04]  /*21c60*/  IADD3 R0, P2, PT, R18, R10, RZ ;  /* 0x0000000a12007210 */ /* 0x001fc80007f5e0ff */
[----:B---3--:R-:W-:Y:S01]  /*21c70*/  LEA.HI.X.SX32 R2, R18, R7, 0x1, P2 ;  /* 0x0000000712027211 */ /* 0x008fe200010f0eff */
[----:B------:R-:W-:Y:S01]  /*21c80*/  @P0 IMAD.MOV.U32 R18, RZ, RZ, R0 ;  /* 0x000000ffff120224 */ /* 0x000fe200078e0000 */
[----:B------:R-:W-:Y:S01]  /*21c90*/  ISETP.GE.AND P2, PT, R17, RZ, PT ;  /* 0x000000ff1100720c */ /* 0x000fe20003f46270 */
[----:B------:R-:W-:Y:S02]  /*21ca0*/  VIADD R17, R12, 0x1ee ;  /* 0x000001ee0c117836 */ /* 0x000fe40000000000 */
[----:B------:R-:W-:Y:S02]  /*21cb0*/  @P0 IMAD.MOV.U32 R19, RZ, RZ, R2 ;  /* 0x000000ffff130224 */ /* 0x000fe400078e0002 */
[----:B------:R-:W-:-:S03]  /*21cc0*/  @!P3 IMAD.IADD R15, R15, 0x1, -R11 ;  /* 0x000000010f0fb824 */ /* 0x000fc600078e0a0b */
[----:B------:R0:W3:Y:S02]  /*21cd0*/  @P0 LDG.E.U8 R20, desc[UR22][R18.64] ;  /* 0x0000001612140981 */ /* 0x0000e4000c1e1100 */
[----:B------:R-:W-:Y:S02]  /*21ce0*/  ISETP.GT.U32.AND P3, PT, R11, R15, PT ;  /* 0x0000000f0b00720c */ /* 0x000fe40003f64070 */
[----:B0-----:R-:W-:Y:S02]  /*21cf0*/  LOP3.LUT R18, R14, 0x1f6, RZ, 0xfc, !PT ;  /* 0x000001f60e127812 */ /* 0x001fe400078efcff */
[----:B------:R-:W-:-:S05]  /*21d00*/  IABS R14, R17 ;  /* 0x00000011000e7213 */ /* 0x000fca0000000000 */
[----:B------:R-:W-:-:S04]  /*21d10*/  IMAD.HI.U32 R78, R13, R14, RZ ;  /* 0x0000000e0d4e7227 */ /* 0x000fc800078e00ff */
[----:B------:R-:W-:Y:S02]  /*21d20*/  IMAD.MOV R78, RZ, RZ, -R78 ;  /* 0x000000ffff4e7224 */ /* 0x000fe400078e0a4e */
[----:B------:R-:W-:Y:S02]  /*21d30*/  @!P3 IMAD.IADD R15, R15, 0x1, -R11 ;  /* 0x000000010f0fb824 */ /* 0x000fe400078e0a0b */
[----:B------:R-:W-:Y:S02]  /*21d40*/  IMAD R14, R11, R78, R14 ;  /* 0x0000004e0b0e7224 */ /* 0x000fe400078e020e */
[----:B------:R-:W-:-:S03]  /*21d50*/  @!P2 IMAD.MOV R15, RZ, RZ, -R15 ;  /* 0x000000ffff0fa224 */ /* 0x000fc600078e0a0f */
[----:B------:R-:W-:Y:S01]  /*21d60*/  ISETP.GT.U32.AND P4, PT, R11, R14, PT ;  /* 0x0000000e0b00720c */ /* 0x000fe20003f84070 */
[----:B------:R-:W-:Y:S01]  /*21d70*/  VIADD R19, R12, 0x1fe ;  /* 0x000001fe0c137836 */ /* 0x000fe20000000000 */
[----:B------:R-:W-:Y:S02]  /*21d80*/  SEL R15, R92, R15, !P5 ;  /* 0x0000000f5c0f7207 */ /* 0x000fe40006800000 */
[----:B------:R-:W-:Y:S02]  /*21d90*/  IABS R16, R18 ;  /* 0x0000001200107213 */ /* 0x000fe40000000000 */
[----:B------:R-:W-:Y:S01]  /*21da0*/  IABS R12, R19 ;  /* 0x00000013000c7213 */ /* 0x000fe20000000000 */
[----:B-1----:R-:W-:Y:S01]  /*21db0*/  IMAD R15, R15, UR4, RZ ;  /* 0x000000040f0f7c24 */ /* 0x002fe2000f8e02ff */
[----:B------:R0:W-:Y:S01]  /*21dc0*/  STL [R1+0x990], R0 ;  /* 0x0009900001007387 */ /* 0x0001e20000100800 */
[----:B------:R-:W-:Y:S01]  /*21dd0*/  ISETP.GE.AND P2, PT, R17, RZ, PT ;  /* 0x000000ff1100720c */ /* 0x000fe20003f46270 */
[----:B------:R-:W1:Y:S01]  /*21de0*/  LDCU UR4, c[0x0][0x3b0] ;  /* 0x00007600ff0477ac */ /* 0x000e620008000800 */
[----:B------:R-:W-:-:S04]  /*21df0*/  IMAD.HI.U32 R77, R13, R12, RZ ;  /* 0x0000000c0d4d7227 */ /* 0x000fc800078e00ff */
[----:B------:R-:W-:Y:S02]  /*21e00*/  @!P4 IMAD.IADD R14, R14, 0x1, -R11 ;  /* 0x000000010e0ec824 */ /* 0x000fe400078e0a0b */
[----:B------:R-:W-:Y:S01]  /*21e10*/  IMAD.HI.U32 R13, R13, R16, RZ ;  /* 0x000000100d0d7227 */ /* 0x000fe200078e00ff */
[C---:B0-----:R-:W-:Y:S01]  /*21e20*/  IADD3 R0, P4, PT, R15.reuse, R10, RZ ;  /* 0x0000000a0f007210 */ /* 0x041fe20007f9e0ff */
[----:B------:R0:W-:Y:S02]  /*21e30*/  STL [R1+0x98c], R2 ;  /* 0x00098c0201007387 */ /* 0x0001e40000100800 */
[----:B------:R-:W-:Y:S02]  /*21e40*/  IMAD.MOV R13, RZ, RZ, -R13 ;  /* 0x000000ffff0d7224 */ /* 0x000fe400078e0a0d */
[----:B------:R1:W-:Y:S01]  /*21e50*/  STL [R1+0x240], R0 ;  /* 0x0002400001007387 */ /* 0x0003e20000100800 */
[----:B0-----:R-:W-:Y:S01]  /*21e60*/  LEA.HI.X.SX32 R2, R15, R7, 0x1, P4 ;  /* 0x000000070f027211 */ /* 0x001fe200020f0eff */
[----:B------:R-:W-:-:S02]  /*21e70*/  IMAD R13, R11, R13, R16 ;  /* 0x0000000d0b0d7224 */ /* 0x000fc400078e0210 */
[----:B------:R-:W-:Y:S02]  /*21e80*/  @P0 IMAD.MOV.U32 R16, RZ, RZ, R0 ;  /* 0x000000ffff100224 */ /* 0x000fe400078e0000 */
[----:B------:R0:W-:Y:S01]  /*21e90*/  STL [R1+0x23c], R2 ;  /* 0x00023c0201007387 */ /* 0x0001e20000100800 */
[----:B------:R-:W-:-:S03]  /*21ea0*/  @P0 IMAD.MOV.U32 R17, RZ, RZ, R2 ;  /* 0x000000ffff110224 */ /* 0x000fc600078e0002 */
[----:B------:R-:W2:Y:S04]  /*21eb0*/  LDL.LU R6, [R1+0xa0] ;  /* 0x0000a00001067983 */ /* 0x000ea80000300800 */
[----:B-1----:R-:W3:Y:S04]  /*21ec0*/  LDL.LU R0, [R1+0x98] ;  /* 0x0000980001007983 */ /* 0x002ee80000300800 */
[----:B------:R-:W4:Y:S04]  /*21ed0*/  LDL.LU R3, [R1+0x90] ;  /* 0x0000900001037983 */ /* 0x000f280000300800 */
[----:B------:R-:W4:Y:S04]  /*21ee0*/  LDL.LU R9, [R1+0x88] ;  /* 0x0000880001097983 */ /* 0x000f280000300800 */
[----:B0-----:R-:W4:Y:S01]  /*21ef0*/  LDL.LU R2, [R1+0x80] ;  /* 0x0000800001027983 */ /* 0x001f220000300800 */
[----:B------:R-:W-:Y:S01]  /*21f00*/  IMAD.MOV R77, RZ, RZ, -R77 ;  /* 0x000000ffff4d7224 */ /* 0x000fe200078e0a4d */
[----:B------:R-:W-:-:S02]  /*21f10*/  ISETP.GT.U32.AND P6, PT, R11, R13, PT ;  /* 0x0000000d0b00720c */ /* 0x000fc40003fc4070 */
[----:B------:R-:W-:Y:S01]  /*21f20*/  PRMT R15, RZ, 0x7610, R15 ;  /* 0x00007610ff0f7816 */ /* 0x000fe2000000000f */
[C---:B------:R-:W-:Y:S01]  /*21f30*/  IMAD R12, R11.reuse, R77, R12 ;  /* 0x0000004d0b0c7224 */ /* 0x040fe200078e020c */
[----:B------:R-:W4:Y:S04]  /*21f40*/  LDL.LU R8, [R1+0x78] ;  /* 0x0000780001087983 */ /* 0x000f280000300800 */
[----:B------:R-:W-:Y:S01]  /*21f50*/  ISETP.GT.U32.AND P3, PT, R11, R12, PT ;  /* 0x0000000c0b00720c */ /* 0x000fe20003f64070 */
[----:B------:R0:W4:Y:S04]  /*21f60*/  @P0 LDG.E.U8 R15, desc[UR22][R16.64] ;  /* 0x00000016100f0981 */ /* 0x000128000c1e1100 */
[--C-:B------:R-:W-:Y:S01]  /*21f70*/  @!P6 IMAD.IADD R13, R13, 0x1, -R11.reuse ;  /* 0x000000010d0de824 */ /* 0x100fe200078e0a0b */
[----:B------:R-:W4:Y:S07]  /*21f80*/  LDL.LU R78, [R1+0x30] ;  /* 0x00003000014e7983 */ /* 0x000f2e0000300800 */
[--C-:B------:R-:W-:Y:S01]  /*21f90*/  @!P3 IMAD.IADD R12, R12, 0x1, -R11.reuse ;  /* 0x000000010c0cb824 */ /* 0x100fe200078e0a0b */
[C---:B------:R-:W-:Y:S01]  /*21fa0*/  ISETP.GT.U32.AND P3, PT, R11.reuse, R14, PT ;  /* 0x0000000e0b00720c */ /* 0x040fe20003f64070 */
[----:B------:R-:W4:Y:S03]  /*21fb0*/  LDL.LU R77, [R1+0x28] ;  /* 0x00002800014d7983 */ /* 0x000f260000300800 */
[----:B------:R-:W-:Y:S01]  /*21fc0*/  ISETP.GT.U32.AND P6, PT, R11, R12, PT ;  /* 0x0000000c0b00720c */ /* 0x000fe20003fc4070 */
[----:B------:R-:W4:Y:S08]  /*21fd0*/  LDL.LU R93, [R1+0x20] ;  /* 0x00002000015d7983 */ /* 0x000f300000300800 */
[----:B------:R-:W-:-:S04]  /*21fe0*/  @!P3 IMAD.IADD R14, R14, 0x1, -R11 ;  /* 0x000000010e0eb824 */ /* 0x000fc800078e0a0b */
[----:B------:R-:W-:Y:S01]  /*21ff0*/  @!P2 IMAD.MOV R14, RZ, RZ, -R14 ;  /* 0x000000ffff0ea224 */ /* 0x000fe200078e0a0e */
[----:B------:R-:W-:-:S04]  /*22000*/  ISETP.GT.U32.AND P4, PT, R11, R13, PT ;  /* 0x0000000d0b00720c */ /* 0x000fc80003f84070 */
[----:B------:R-:W-:Y:S01]  /*22010*/  SEL R14, R92, R14, !P5 ;  /* 0x0000000e5c0e7207 */ /* 0x000fe20006800000 */
[--C-:B------:R-:W-:Y:S01]  /*22020*/  @!P6 IMAD.IADD R12, R12, 0x1, -R11.reuse ;  /* 0x000000010c0ce824 */ /* 0x100fe200078e0a0b */
[----:B------:R-:W-:Y:S02]  /*22030*/  ISETP.GE.AND P3, PT, R18, RZ, PT ;  /* 0x000000ff1200720c */ /* 0x000fe40003f66270 */
[----:B------:R-:W-:Y:S01]  /*22040*/  ISETP.GE.AND P6, PT, R19, RZ, PT ;  /* 0x000000ff1300720c */ /* 0x000fe20003fc6270 */
[----:B------:R-:W-:Y:S01]  /*22050*/  IMAD R14, R14, UR4, RZ ;  /* 0x000000040e0e7c24 */ /* 0x000fe2000f8e02ff */
[----:B------:R-:W4:Y:S01]  /*22060*/  LDL.LU R19, [R1+0x38] ;  /* 0x0000380001137983 */ /* 0x000f220000300800 */
[----:B------:R-:W1:Y:S03]  /*22070*/  LDCU UR4, c[0x0][0x3b0] ;  /* 0x00007600ff0477ac */ /* 0x000e660008000800 */
[C---:B0-----:R-:W-:Y:S01]  /*22080*/  IADD3 R17, P2, PT, R14.reuse, R10, RZ ;  /* 0x0000000a0e117210 */ /* 0x041fe20007f5e0ff */
[----:B------:R-:W-:Y:S01]  /*22090*/  @!P4 IMAD.IADD R13, R13, 0x1, -R11 ;  /* 0x000000010d0dc824 */ /* 0x000fe200078e0a0b */
[----:B------:R-:W4:Y:S02]  /*220a0*/  LDL.LU R18, [R1+0x40] ;  /* 0x0000400001127983 */ /* 0x000f240000300800 */
[----:B------:R-:W-:Y:S01]  /*220b0*/  LEA.HI.X.SX32 R16, R14, R7, 0x1, P2 ;  /* 0x000000070e107211 */ /* 0x000fe200010f0eff */
[----:B------:R-:W-:Y:S01]  /*220c0*/  @!P3 IMAD.MOV R13, RZ, RZ, -R13 ;  /* 0x000000ffff0db224 */ /* 0x000fe200078e0a0d */
[----:B------:R-:W4:Y:S01]  /*220d0*/  LDL.LU R14, [R1+0x48] ;  /* 0x00004800010e7983 */ /* 0x000f220000300800 */
[----:B------:R-:W-:-:S03]  /*220e0*/  @!P6 IMAD.MOV R12, RZ, RZ, -R12 ;  /* 0x000000ffff0ce224 */ /* 0x000fc600078e0a0c */
[----:B------:R0:W-:Y:S01]  /*220f0*/  STL [R1+0x248], R17 ;  /* 0x0002481101007387 */ /* 0x0001e20000100800 */
[----:B------:R-:W-:-:S03]  /*22100*/  SEL R13, R92, R13, !P5 ;  /* 0x0000000d5c0d7207 */ /* 0x000fc60006800000 */
[----:B------:R1:W-:Y:S01]  /*22110*/  STL [R1+0x244], R16 ;  /* 0x0002441001007387 */ /* 0x0003e20000100800 */
[----:B0-----:R-:W-:Y:S02]  /*22120*/  @P0 LOP3.LUT R17, R17, R16, RZ, 0x3c, !PT ;  /* 0x0000001011110212 */ /* 0x001fe400078e3cff */
[----:B------:R-:W-:Y:S02]  /*22130*/  SEL R92, R92, R12, !P5 ;  /* 0x0000000c5c5c7207 */ /* 0x000fe40006800000 */
[----:B-1----:R-:W-:Y:S02]  /*22140*/  @P0 LOP3.LUT R16, R17, R16, RZ, 0x3c, !PT ;  /* 0x0000001011100212 */ /* 0x002fe400078e3cff */
[----:B------:R-:W-:Y:S01]  /*22150*/  PRMT R12, RZ, 0x7610, R12 ;  /* 0x00007610ff0c7816 */ /* 0x000fe2000000000c */
[----:B------:R-:W-:Y:S01]  /*22160*/  IMAD R13, R13, UR5, RZ ;  /* 0x000000050d0d7c24 */ /* 0x000fe2000f8e02ff */
[----:B------:R-:W-:-:S05]  /*22170*/  @P0 LOP3.LUT R17, R17, R16, RZ, 0x3c, !PT ;  /* 0x0000001011110212 */ /* 0x000fca00078e3cff */
[----:B------:R0:W4:Y:S01]  /*22180*/  @P0 LDG.E.U8 R12, desc[UR22][R16.64] ;  /* 0x00000016100c0981 */ /* 0x000122000c1e1100 */
[----:B------:R-:W1:Y:S01]  /*22190*/  S2R R5, SR_TID.X ;  /* 0x0000000000057919 */ /* 0x000e620000002100 */
[----:B0-----:R-:W-:-:S04]  /*221a0*/  IADD3 R17, P2, PT, R13, R10, RZ ;  /* 0x0000000a0d117210 */ /* 0x001fc80007f5e0ff */
[----:B------:R-:W-:Y:S02]  /*221b0*/  LEA.HI.X.SX32 R16, R13, R7, 0x1, P2 ;  /* 0x000000070d107211 */ /* 0x000fe400010f0eff */
[----:B------:R-:W4:Y:S04]  /*221c0*/  LDL.LU R13, [R1+0x50] ;  /* 0x00005000010d7983 */ /* 0x000f280000300800 */
[----:B------:R0:W-:Y:S04]  /*221d0*/  STL [R1+0x258], R17 ;  /* 0x0002581101007387 */ /* 0x0001e80000100800 */
[----:B------:R1:W-:Y:S01]  /*221e0*/  STL [R1+0x254], R16 ;  /* 0x0002541001007387 */ /* 0x0003e20000100800 */
[----:B0-----:R-:W-:-:S04]  /*221f0*/  @P0 LOP3.LUT R17, R17, R16, RZ, 0x3c, !PT ;  /* 0x0000001011110212 */ /* 0x001fc800078e3cff */
[C---:B-1----:R-:W-:Y:S02]  /*22200*/  @P0 LOP3.LUT R16, R17.reuse, R16, RZ, 0x3c, !PT ;  /* 0x0000001011100212 */ /* 0x042fe400078e3cff */
[----:B------:R-:W-:Y:S01]  /*22210*/  PRMT R11, RZ, 0x7610, R11 ;  /* 0x00007610ff0b7816 */ /* 0x000fe2000000000b */
[----:B------:R-:W-:Y:S01]  /*22220*/  IMAD R92, R92, UR4, RZ ;  /* 0x000000045c5c7c24 */ /* 0x000fe2000f8e02ff */
[----:B------:R-:W-:-:S05]  /*22230*/  @P0 LOP3.LUT R17, R17, R16, RZ, 0x3c, !PT ;  /* 0x0000001011110212 */ /* 0x000fca00078e3cff */
[----:B------:R0:W4:Y:S02]  /*22240*/  @P0 LDG.E.U8 R11, desc[UR22][R16.64] ;  /* 0x00000016100b0981 */ /* 0x000124000c1e1100 */
[C---:B0-----:R-:W-:Y:S02]  /*22250*/  IADD3 R17, P2, PT, R92.reuse, R10, RZ ;  /* 0x0000000a5c117210 */ /* 0x041fe40007f5e0ff */
[----:B------:R-:W4:Y:S02]  /*22260*/  LDL.LU R10, [R1+0x58] ;  /* 0x00005800010a7983 */ /* 0x000f240000300800 */
[----:B------:R-:W-:Y:S02]  /*22270*/  LEA.HI.X.SX32 R16, R92, R7, 0x1, P2 ;  /* 0x000000075c107211 */ /* 0x000fe400010f0eff */
[----:B------:R-:W4:Y:S04]  /*22280*/  LDL.LU R92, [R1+0x60] ;  /* 0x00006000015c7983 */ /* 0x000f280000300800 */
[----:B------:R0:W-:Y:S01]  /*22290*/  STL [R1+0x250], R17 ;  /* 0x0002501101007387 */ /* 0x0001e20000100800 */
[----:B------:R-:W-:-:S03]  /*222a0*/  LOP3.LUT R5, R5, 0x7f, RZ, 0xc0, !PT ;  /* 0x0000007f05057812 */ /* 0x000fc600078ec0ff */
[----:B------:R1:W-:Y:S01]  /*222b0*/  STL [R1+0x24c], R16 ;  /* 0x00024c1001007387 */ /* 0x0003e20000100800 */
[----:B0-----:R-:W-:-:S04]  /*222c0*/  @P0 LOP3.LUT R17, R17, R16, RZ, 0x3c, !PT ;  /* 0x0000001011110212 */ /* 0x001fc800078e3cff */
[C---:B-1----:R-:W-:Y:S02]  /*222d0*/  @P0 LOP3.LUT R16, R17.reuse, R16, RZ, 0x3c, !PT ;  /* 0x0000001011100212 */ /* 0x042fe400078e3cff */
[----:B------:R-:W-:Y:S02]  /*222e0*/  PRMT R7, RZ, 0x7610, R7 ;  /* 0x00007610ff077816 */ /* 0x000fe40000000007 */
[----:B------:R-:W-:Y:S02]  /*222f0*/  @P0 LOP3.LUT R17, R17, R16, RZ, 0x3c, !PT ;  /* 0x0000001011110212 */ /* 0x000fe400078e3cff */
[----:B------:R-:W-:-:S03]  /*22300*/  LOP3.LUT R5, R5, 0x20, RZ, 0x3c, !PT ;  /* 0x0000002005057812 */ /* 0x000fc600078e3cff */
[----:B------:R-:W4:Y:S04]  /*22310*/  @P0 LDG.E.U8 R7, desc[UR22][R16.64] ;  /* 0x0000001610070981 */ /* 0x000f28000c1e1100 */
[----:B------:R-:W4:Y:S04]  /*22320*/  LDL.LU R16, [R1+0x70] ;  /* 0x0000700001107983 */ /* 0x000f280000300800 */
[----:B------:R-:W4:Y:S04]  /*22330*/  LDL.LU R17, [R1+0x68] ;  /* 0x0000680001117983 */ /* 0x000f280000300800 */
[----:B--2---:R0:W-:Y:S04]  /*22340*/  STS.U8 [R5+UR9+0xf00], R6 ;  /* 0x000f000605007988 */ /* 0x0041e80008000009 */
[----:B---3--:R1:W-:Y:S04]  /*22350*/  STS.U8 [R5+UR9+0x1100], R0 ;  /* 0x0011000005007988 */ /* 0x0083e80008000009 */
[----:B----4-:R2:W-:Y:S04]  /*22360*/  STS.U8 [R5+UR9+0x1300], R3 ;  /* 0x0013000305007988 */ /* 0x0105e80008000009 */
[----:B0-----:R-:W3:Y:S04]  /*22370*/  LDL.LU R6, [R1+0xd04] ;  /* 0x000d040001067983 */ /* 0x001ee80000300800 */
[----:B-1----:R-:W4:Y:S04]  /*22380*/  LDL.LU R0, [R1+0xd00] ;  /* 0x000d000001007983 */ /* 0x002f280000300800 */
[----:B--2---:R-:W2:Y:S04]  /*22390*/  LDL.LU R3, [R1+0xcfc] ;  /* 0x000cfc0001037983 */ /* 0x004ea80000300800 */
[----:B------:R0:W-:Y:S04]  /*223a0*/  STS.U8 [R5+UR9+0x1500], R9 ;  /* 0x0015000905007988 */ /* 0x0001e80008000009 */
[----:B------:R1:W-:Y:S04]  /*223b0*/  STS.U8 [R5+UR9+0x1700], R2 ;  /* 0x0017000205007988 */ /* 0x0003e80008000009 */
[----:B0-----:R-:W3:Y:S04]  /*223c0*/  LDL.LU R9, [R1+0xcf8] ;  /* 0x000cf80001097983 */ /* 0x001ee80000300800 */
[----:B-1----:R-:W3:Y:S04]  /*223d0*/  LDL.LU R2, [R1+0xcf4] ;  /* 0x000cf40001027983 */ /* 0x002ee80000300800 */
[----:B------:R0:W-:Y:S04]  /*223e0*/  STS.U8 [R5+UR9+0x1900], R8 ;  /* 0x0019000805007988 */ /* 0x0001e80008000009 */
[----:B0-----:R-:W4:Y:S04]  /*223f0*/  LDL.LU R8, [R1+0xcf0] ;  /* 0x000cf00001087983 */ /* 0x001f280000300800 */
[----:B------:R-:W-:Y:S04]  /*22400*/  STS.U8 [R5+UR9+0x2b00], R78 ;  /* 0x002b004e05007988 */ /* 0x000fe80008000009 */
[----:B------:R-:W-:Y:S04]  /*22410*/  STS.U8 [R5+UR9+0x2d00], R77 ;  /* 0x002d004d05007988 */ /* 0x000fe80008000009 */
[----:B------:R-:W-:Y:S04]  /*22420*/  STS.U8 [R5+UR9+0x2f00], R93 ;  /* 0x002f005d05007988 */ /* 0x000fe80008000009 */
[----:B--2---:R-:W-:Y:S04]  /*22430*/  STS.U8 [R5+UR9+0x3300], R3 ;  /* 0x0033000305007988 */ /* 0x004fe80008000009 */
[----:B---3--:R0:W-:Y:S04]  /*22440*/  STS.U8 [R5+UR9+0x3100], R2 ;  /* 0x0031000205007988 */ /* 0x0081e80008000009 */
[----:B0-----:R-:W2:Y:S04]  /*22450*/  LDL.LU R2, [R1+0xcec] ;  /* 0x000cec0001027983 */ /* 0x001ea80000300800 */
[----:B------:R-:W3:Y:S04]  /*22460*/  LDL.LU R3, [R1+0xce8] ;  /* 0x000ce80001037983 */ /* 0x000ee80000300800 */
[----:B------:R0:W-:Y:S04]  /*22470*/  STS.U8 [R5+UR9+0x1b00], R16 ;  /* 0x001b001005007988 */ /* 0x0001e80008000009 */
[----:B------:R1:W-:Y:S04]  /*22480*/  STS.U8 [R5+UR9+0x1d00], R17 ;  /* 0x001d001105007988 */ /* 0x0003e80008000009 */
[----:B------:R4:W-:Y:S04]  /*22490*/  STS.U8 [R5+UR9+0x1f00], R92 ;  /* 0x001f005c05007988 */ /* 0x0009e80008000009 */
[----:B0-----:R-:W3:Y:S04]  /*224a0*/  LDL.LU R16, [R1+0x84] ;  /* 0x0000840001107983 */ /* 0x001ee80000300800 */
[----:B-1----:R-:W3:Y:S04]  /*224b0*/  LDL.LU R17, [R1+0x7c] ;  /* 0x00007c0001117983 */ /* 0x002ee80000300800 */
[----:B------:R0:W-:Y:S04]  /*224c0*/  STS.U8 [R5+UR9+0x2100], R10 ;  /* 0x0021000a05007988 */ /* 0x0001e80008000009 */
[----:B----4-:R-:W4:Y:S04]  /*224d0*/  LDL.LU R92, [R1+0x74] ;  /* 0x00007400015c7983 */ /* 0x010f280000300800 */
        /* <DEDUP_REMOVED lines=8> */
[----:B0-----:R-:W4:Y:S04]  /*22560*/  LDL.LU R19, [R1+0x4c] ;  /* 0x00004c0001137983 */ /* 0x001f280000300800 */
[----:B------:R-:W4:Y:S04]  /*22570*/  LDL.LU R78, [R1+0x44] ;  /* 0x00004400014e7983 */ /* 0x000f280000300800 */
[----:B------:R-:W4:Y:S04]  /*22580*/  LDL.LU R77, [R1+0x3c] ;  /* 0x00003c00014d7983 */ /* 0x000f280000300800 */
[----:B------:R-:W4:Y:S04]  /*22590*/  LDL.LU R93, [R1+0x34] ;  /* 0x00003400015d7983 */ /* 0x000f280000300800 */
[----:B------:R0:W-:Y:S04]  /*225a0*/  STS.U8 [R5+UR9+0x3500], R6 ;  /* 0x0035000605007988 */ /* 0x0001e80008000009 */
[----:B------:R1:W-:Y:S01]  /*225b0*/  STS.U8 [R5+UR9+0x3700], R91 ;  /* 0x0037005b05007988 */ /* 0x0003e20008000009 */
[----:B0-----:R-:W0:Y:S03]  /*225c0*/  S2R R6, SR_TID.X ;  /* 0x0000000000067919 */ /* 0x001e260000002100 */
[----:B-1----:R-:W4:Y:S04]  /*225d0*/  LDL.LU R91, [R1+0x8c] ;  /* 0x00008c00015b7983 */ /* 0x002f280000300800 */
[----:B------:R1:W-:Y:S04]  /*225e0*/  STS.U8 [R5+UR9+0x3900], R89 ;  /* 0x0039005905007988 */ /* 0x0003e80008000009 */
[----:B------:R1:W-:Y:S04]  /*225f0*/  STS.U8 [R5+UR9+0x3b00], R87 ;  /* 0x003b005705007988 */ /* 0x0003e80008000009 */
[----:B------:R0:W-:Y:S04]  /*22600*/  STS.U8 [R5+UR9+0x3d00], R85 ;  /* 0x003d005505007988 */ /* 0x0001e80008000009 */
[----:B-1----:R-:W4:Y:S04]  /*22610*/  LDL.LU R89, [R1+0x94] ;  /* 0x0000940001597983 */ /* 0x002f280000300800 */
[----:B------:R-:W4:Y:S04]  /*22620*/  LDL.LU R87, [R1+0x9c] ;  /* 0x00009c0001577983 */ /* 0x000f280000300800 */
[----:B0-----:R-:W4:Y:S04]  /*22630*/  LDL.LU R85, [R1+0xa4] ;  /* 0x0000a40001557983 */ /* 0x001f280000300800 */
[----:B------:R0:W-:Y:S04]  /*22640*/  STS.U8 [R5+UR9+0x3f00], R83 ;  /* 0x003f005305007988 */ /* 0x0001e80008000009 */
[----:B------:R1:W-:Y:S04]  /*22650*/  STS.U8 [R5+UR9+0x4100], R81 ;  /* 0x0041005105007988 */ /* 0x0003e80008000009 */
        /* <DEDUP_REMOVED lines=9> */
[----:B------:R-:W4:Y:S01]  /*226f0*/  LDL.LU R71, [R1+0xbc] ;  /* 0x0000bc0001477983 */ /* 0x000f220000300800 */
[----:B------:R-:W-:-:S04]  /*22700*/  LOP3.LUT R6, R6, 0x7f, RZ, 0xc0, !PT ;  /* 0x0000007f06067812 */ /* 0x000fc800078ec0ff */
[----:B------:R-:W-:Y:S01]  /*22710*/  LOP3.LUT R6, R6, 0x30, RZ, 0x3c, !PT ;  /* 0x0000003006067812 */ /* 0x000fe200078e3cff */
        /* <DEDUP_REMOVED lines=30> */
[----:B--2---:R-:W-:Y:S04]  /*22900*/  STS.U8 [R6+UR9+0x2d80], R2 ;  /* 0x002d800206007988 */ /* 0x004fe80008000009 */
[----:B---3--:R0:W-:Y:S04]  /*22910*/  STS.U8 [R6+UR9+0x2b80], R3 ;  /* 0x002b800306007988 */ /* 0x0081e80008000009 */
[----:B0-----:R0:W5:Y:S04]  /*22920*/  LDL.LU R3, [R1+0xce4] ;  /* 0x000ce40001037983 */ /* 0x0011680000300800 */
[----:B------:R0:W5:Y:S04]  /*22930*/  LDL.LU R2, [R1+0xce0] ;  /* 0x000ce00001027983 */ /* 0x0001680000300800 */
[----:B------:R0:W5:Y:S04]  /*22940*/  LDL.LU R8, [R1+0xcdc] ;  /* 0x000cdc0001087983 */ /* 0x0001680000300800 */
[----:B------:R0:W5:Y:S04]  /*22950*/  LDL.LU R9, [R1+0xcd8] ;  /* 0x000cd80001097983 */ /* 0x0001680000300800 */
[----:B------:R0:W5:Y:S04]  /*22960*/  LDL.LU R0, [R1+0xcd4] ;  /* 0x000cd40001007983 */ /* 0x0001680000300800 */
[----:B------:R1:W-:Y:S02]  /*22970*/  STS.U8 [R6+UR9+0x3580], R4 ;  /* 0x0035800406007988 */ /* 0x0003e40008000009 */
[----:B-1----:R-:W1:Y:S02]  /*22980*/  S2R R4, SR_TID.X ;  /* 0x0000000000047919 */ /* 0x002e640000002100 */
[----:B------:R-:W-:Y:S04]  /*22990*/  STS.U8 [R6+UR9+0x1580], R16 ;  /* 0x0015801006007988 */ /* 0x000fe80008000009 */
[----:B------:R-:W-:Y:S04]  /*229a0*/  STS.U8 [R6+UR9+0x1780], R17 ;  /* 0x0017801106007988 */ /* 0x000fe80008000009 */
[----:B----4-:R-:W-:Y:S04]  /*229b0*/  STS.U8 [R6+UR9+0x1980], R92 ;  /* 0x0019805c06007988 */ /* 0x010fe80008000009 */
[----:B------:R-:W-:Y:S04]  /*229c0*/  STS.U8 [R6+UR9+0x1b80], R10 ;  /* 0x001b800a06007988 */ /* 0x000fe80008000009 */
[----:B------:R-:W-:Y:S04]  /*229d0*/  STS.U8 [R6+UR9+0x1d80], R13 ;  /* 0x001d800d06007988 */ /* 0x000fe80008000009 */
[----:B------:R2:W-:Y:S02]  /*229e0*/  STS.U8 [R6+UR9+0x2980], R93 ;  /* 0x0029805d06007988 */ /* 0x0005e40008000009 */
[----:B--2---:R-:W2:Y:S02]  /*229f0*/  LDC R93, c[0x0][0x3a0] ;  /* 0x0000e800ff5d7b82 */ /* 0x004ea40000000800 */
[----:B------:R0:W-:Y:S04]  /*22a00*/  STS.U8 [R6+UR9+0x1f80], R14 ;  /* 0x001f800e06007988 */ /* 0x0001e80008000009 */
        /* <DEDUP_REMOVED lines=50> */
[----:B------:R0:W-:Y:S01]  /*22d30*/  STS.U8 [R6+UR9+0x7f80], R7 ;  /* 0x007f800706007988 */ /* 0x0001e20008000009 */
[----:B------:R3:W-:Y:S06]  /*22d40*/  MEMBAR.ALL.CTA ;  /* 0x0000000000007992 */ /* 0x0007ec0000008000 */
[----:B---3--:R-:W3:Y:S01]  /*22d50*/  FENCE.VIEW.ASYNC.S ;  /* 0x00000000000073c6 */ /* 0x008ee20000000000 */
[----:B--2---:R-:W-:Y:S01]  /*22d60*/  VIADD R93, R93, 0x3f ;  /* 0x0000003f5d5d7836 */ /* 0x004fe20000000000 */
[----:B---3--:R-:W-:Y:S01]  /*22d70*/  BAR.SYNC.DEFER_BLOCKING 0x0 ;  /* 0x0000000000007b1d */ /* 0x008fe20000010000 */
[----:B------:R-:W-:-:S04]  /*22d80*/  ISETP.NE.U32.AND P0, PT, RZ, UR7, PT ;  /* 0x00000007ff007c0c */ /* 0x000fc8000bf05070 */
[C---:B------:R-:W-:Y:S02]  /*22d90*/  ISETP.LT.OR P2, PT, R93.reuse, 0x40, P0 ;  /* 0x000000405d00780c */ /* 0x040fe40000741670 */
[----:B-1----:R-:W-:Y:S02]  /*22da0*/  LOP3.LUT R4, R4, 0x7f, RZ, 0xc0, !PT ;  /* 0x0000007f04047812 */ /* 0x002fe400078ec0ff */
[----:B------:R-:W-:Y:S02]  /*22db0*/  ISETP.GE.AND P3, PT, R93, 0x80, PT ;  /* 0x000000805d00780c */ /* 0x000fe40003f66270 */
[----:B------:R-:W-:-:S07]  /*22dc0*/  LOP3.LUT R4, R4, 0x10, RZ, 0x3c, !PT ;  /* 0x0000001004047812 */ /* 0x000fce00078e3cff */
[----:B0-----:R-:W-:Y:S05]  /*22dd0*/  @P2 BRA `(.L_x_6) ;  /* 0x00000000008c2947 */ /* 0x001fea0003800000 */
[----:B------:R-:W-:Y:S02]  /*22de0*/  USHF.R.U32.HI UR14, URZ, 0x4, UR9 ;  /* 0x00000004ff0e7899 */ /* 0x000fe40008011609 */
[----:B------:R-:W-:Y:S02]  /*22df0*/  UIADD3 UR5, UPT, UPT, UR9, 0x10000, URZ ;  /* 0x0001000009057890 */ /* 0x000fe4000fffe0ff */
[----:B------:R-:W-:Y:S02]  /*22e00*/  USGXT.U32 UR14, UR14, 0xe ;  /* 0x0000000e0e0e789a */ /* 0x000fe40008000000 */
[----:B------:R-:W-:Y:S02]  /*22e10*/  USHF.R.U32.HI UR5, URZ, 0x4, UR5 ;  /* 0x00000004ff057899 */ /* 0x000fe40008011605 */
[----:B------:R-:W-:Y:S01]  /*22e20*/  UIADD3 UR24, UP1, UPT, UR14, 0x2, URZ ;  /* 0x000000020e187890 */ /* 0x000fe2000ff3e0ff */
[----:B------:R-:W-:Y:S01]  /*22e30*/  UMOV UR4, URZ ;  /* 0x000000ff00047c82 */ /* 0x000fe20008000000 */
[----:B------:R-:W-:-:S02]  /*22e40*/  USGXT.U32 UR6, UR5, 0xe ;  /* 0x0000000e0506789a */ /* 0x000fc40008000000 */
[----:B------:R-:W-:Y:S01]  /*22e50*/  UIADD3.X UR25, UPT, UPT, UR4, -0x7fffbfe0, URZ, UP1, !UPT ;  /* 0x8000402004197890 */ /* 0x000fe20008ffe4ff */
[----:B------:R-:W-:Y:S01]  /*22e60*/  UMOV UR12, 0x100 ;  /* 0x00000100000c7882 */ /* 0x000fe20000000000 */
[----:B------:R-:W-:Y:S01]  /*22e70*/  UMOV UR13, 0x40004040 ;  /* 0x40004040000d7882 */ /* 0x000fe20000000000 */
[----:B------:R-:W-:Y:S01]  /*22e80*/  UMOV UR7, URZ ;  /* 0x000000ff00077c82 */ /* 0x000fe20008000000 */
[----:B------:R-:W-:Y:S02]  /*22e90*/  UIADD3 UR18, UPT, UPT, UR8, 0x100, URZ ;  /* 0x0000010008127890 */ /* 0x000fe4000fffe0ff */
[----:B------:R-:W-:Y:S02]  /*22ea0*/  UIADD3.64 UR12, UPT, UPT, UR6, UR12, URZ ;  /* 0x0000000c060c7297 */ /* 0x000fe4000fffe0ff */
[----:B------:R-:W-:Y:S02]  /*22eb0*/  UIADD3.64 UR16, UPT, UPT, UR24, 0x3fe, URZ ;  /* 0x000003fe18107897 */ /* 0x000fe4000fffe0ff */
[----:B------:R-:W-:-:S02]  /*22ec0*/  UIADD3 UR19, UPT, UPT, UR8, 0x100, URZ ;  /* 0x0000010008137890 */ /* 0x000fc4000fffe0ff */
[----:B------:R-:W-:Y:S01]  /*22ed0*/  UIADD3.64 UR20, UPT, UPT, UR24, 0x400, URZ ;  /* 0x0000040018147897 */ /* 0x000fe2000fffe0ff */
[----:B------:R-:W-:Y:S01]  /*22ee0*/  UMOV UR26, 0x0 ;  /* 0x00000000001a7882 */ /* 0x000fe20000000000 */
[----:B------:R-:W-:Y:S01]  /*22ef0*/  UMOV UR27, 0x8408010 ;  /* 0x08408010001b7882 */ /* 0x000fe20000000000 */
[----:B------:R-:W-:Y:S01]  /*22f00*/  UMOV UR15, 0x80004020 ;  /* 0x80004020000f7882 */ /* 0x000fe20000000000 */
[----:B------:R-:W-:Y:S01]  /*22f10*/  UMOV UR7, 0x40004040 ;  /* 0x4000404000077882 */ /* 0x000fe20000000000 */
[----:B------:R-:W-:Y:S01]  /*22f20*/  UMOV UR28, 0x0 ;  /* 0x00000000001c7882 */ /* 0x000fe20000000000 */
[----:B------:R-:W-:Y:S01]  /*22f30*/  UMOV UR29, 0x8408010 ;  /* 0x08408010001d7882 */ /* 0x000fe20000000000 */
[----:B------:R-:W-:Y:S01]  /*22f40*/  UMOV UR30, 0x0 ;  /* 0x00000000001e7882 */ /* 0x000fe20000000000 */
[----:B------:R-:W-:Y:S01]  /*22f50*/  UMOV UR31, 0x8408010 ;  /* 0x08408010001f7882 */ /* 0x000fe20000000000 */
[----:B------:R-:W-:Y:S01]  /*22f60*/  UMOV UR4, UR11 ;  /* 0x0000000b00047c82 */ /* 0x000fe20008000000 */
[----:B------:R-:W-:Y:S01]  /*22f70*/  UMOV UR5, URZ ;  /* 0x000000ff00057c82 */ /* 0x000fe20008000000 */
[----:B------:R0:W-:Y:S01]  /*22f80*/  UTCQMMA gdesc[UR6], gdesc[UR14], tmem[UR8], tmem[UR26], idesc[UR27], !UPT ;  /* 0x00ff1a0e060075ea */ /* 0x0001e2000f800308 */
[----:B------:R-:W-:Y:S01]  /*22f90*/  UMOV UR32, 0x0 ;  /* 0x0000000000207882 */ /* 0x000fe20000000000 */
[----:B------:R-:W-:Y:S01]  /*22fa0*/  UMOV UR33, 0x8408010 ;  /* 0x0840801000217882 */ /* 0x000fe20000000000 */
[----:B------:R0:W-:Y:S01]  /*22fb0*/  UTCQMMA gdesc[UR12], gdesc[UR24], tmem[UR8], tmem[UR28], idesc[UR29], UPT ;  /* 0x00ff1c180c0075ea */ /* 0x0001e2000b800308 */
[----:B------:R-:W-:Y:S01]  /*22fc0*/  UMOV UR4, UR4 ;  /* 0x0000000400047c82 */ /* 0x000fe20008000000 */
[----:B------:R0:W-:Y:S01]  /*22fd0*/  UTCQMMA gdesc[UR6], gdesc[UR16], tmem[UR18], tmem[UR30], idesc[UR31], !UPT ;  /* 0x00ff1e10060075ea */ /* 0x0001e2000f800312 */
[----:B------:R0:W-:Y:S01]  /*22fe0*/  UTCQMMA gdesc[UR12], gdesc[UR20], tmem[UR19], tmem[UR32], idesc[UR33], UPT ;  /* 0x00ff20140c0075ea */ /* 0x0001e2000b800313 */
[----:B------:R0:W-:Y:S01]  /*22ff0*/  UTCBAR [UR4], URZ ;  /* 0x000000ff040073e9 */ /* 0x0001e200080000ff */
[----:B------:R-:W-:Y:S01]  /*23000*/  NOP ;  /* 0x0000000000007918 */ /* 0x000fe20000000000 */
.L_x_6:
[----:B0-----:R-:W-:Y:S01]  /*23010*/  UMOV UR4, URZ ;  /* 0x000000ff00047c82 */ /* 0x001fe20008000000 */
[----:B------:R-:W-:Y:S05]  /*23020*/  @!P3 BRA `(.L_x_7) ;  /* 0x0000010000ccb947 */ /* 0x000fea0003800000 */
[----:B------:R-:W-:Y:S01]  /*23030*/  SHF.R.S32.HI R10, RZ, 0x1f, R93 ;  /* 0x0000001fff0a7819 */ /* 0x000fe2000001145d */
[----:B-----5:R-:W-:Y:S01]  /*23040*/  IMAD.SHL.U32 R7, R8, 0x40, RZ ;  /* 0x0000004008077824 */ /* 0x020fe200078e00ff */
[----:B------:R-:W-:Y:S02]  /*23050*/  UIADD3 UR4, UPT, UPT, UR9, 0x8000, URZ ;  /* 0x0000800009047890 */ /* 0x000fe4000fffe0ff */
[----:B------:R-:W-:Y:S01]  /*23060*/  LEA.HI R10, R10, R93, RZ, 0x6 ;  /* 0x0000005d0a0a7211 */ /* 0x000fe200078f30ff */
[----:B------:R-:W-:Y:S01]  /*23070*/  UMOV UR5, URZ ;  /* 0x000000ff00057c82 */ /* 0x000fe20008000000 */
[----:B------:R-:W-:Y:S01]  /*23080*/  USHF.R.U32.HI UR16, URZ, 0x4, UR4 ;  /* 0x00000004ff107899 */ /* 0x000fe20008011604 */
[----:B------:R-:W-:Y:S01]  /*23090*/  SHF.R.S32.HI R11, RZ, 0x1f, R7 ;  /* 0x0000001fff0b7819 */ /* 0x000fe20000011407 */
[----:B------:R-:W-:Y:S01]  /*230a0*/  UIADD3 UR4, UPT, UPT, UR9, 0x12000, URZ ;  /* 0x0001200009047890 */ /* 0x000fe2000fffe0ff */
[----:B------:R-:W-:Y:S01]  /*230b0*/  SHF.R.S32.HI R8, RZ, 0x6, R10 ;  /* 0x00000006ff087819 */ /* 0x000fe2000001140a */
[----:B------:R-:W-:-:S02]  /*230c0*/  USGXT.U32 UR16, UR16, 0xe ;  /* 0x0000000e1010789a */ /* 0x000fc40008000000 */
[----:B------:R-:W-:Y:S01]  /*230d0*/  USHF.R.U32.HI UR4, URZ, 0x4, UR4 ;  /* 0x00000004ff047899 */ /* 0x000fe20008011604 */
[----:B------:R-:W-:Y:S01]  /*230e0*/  VIMNMX R10, PT, PT, R8, 0x2, !PT ;  /* 0x00000002080a7848 */ /* 0x000fe20007fe0100 */
[----:B------:R-:W-:Y:S01]  /*230f0*/  IMAD.SHL.U32 R8, R9, 0x40, RZ ;  /* 0x0000004009087824 */ /* 0x000fe200078e00ff */
[----:B------:R-:W-:Y:S02]  /*23100*/  UIADD3 UR28, UP1, UPT, UR16, 0x2, URZ ;  /* 0x00000002101c7890 */ /* 0x000fe4000ff3e0ff */
[----:B------:R-:W-:Y:S01]  /*23110*/  USGXT.U32 UR4, UR4, 0xe ;  /* 0x0000000e0404789a */ /* 0x000fe20008000000 */
[----:B------:R-:W-:Y:S01]  /*23120*/  VIADD R9, R10, 0xfffffffe ;  /* 0xfffffffe0a097836 */ /* 0x000fe20000000000 */
[----:B------:R-:W-:Y:S01]  /*23130*/  UIADD3.X UR29, UPT, UPT, UR5, -0x7fffbfe0, URZ, UP1, !UPT ;  /* 0x80004020051d7890 */ /* 0x000fe20008ffe4ff */
[----:B------:R-:W-:Y:S01]  /*23140*/  IMAD.MOV.U32 R10, RZ, RZ, RZ ;  /* 0x000000ffff0a7224 */ /* 0x000fe200078e00ff */
[----:B------:R-:W-:Y:S01]  /*23150*/  UMOV UR14, 0x100 ;  /* 0x00000100000e7882 */ /* 0x000fe20000000000 */
[----:B------:R-:W-:Y:S01]  /*23160*/  UMOV UR15, 0x40004040 ;  /* 0x40004040000f7882 */ /* 0x000fe20000000000 */
[----:B------:R0:W-:Y:S01]  /*23170*/  STL [R1+0xb08], R9 ;  /* 0x000b080901007387 */ /* 0x0001e20000100800 */
[----:B------:R-:W-:Y:S01]  /*23180*/  UMOV UR20, 0x1 ;  /* 0x0000000100147882 */ /* 0x000fe20000000000 */
[----:B------:R-:W-:-:S02]  /*23190*/  UIADD3.64 UR14, UPT, UPT, UR4, UR14, URZ ;  /* 0x0000000e040e7297 */ /* 0x000fc4000fffe0ff */
[----:B------:R1:W-:Y:S01]  /*231a0*/  STL [R1+0xafc], RZ ;  /* 0x000afcff01007387 */ /* 0x0003e20000100800 */
[----:B------:R-:W-:Y:S02]  /*231b0*/  UIADD3.64 UR24, UPT, UPT, UR28, 0x3fe, URZ ;  /* 0x000003fe1c187897 */ /* 0x000fe4000fffe0ff */
[----:B------:R-:W-:Y:S01]  /*231c0*/  UIADD3.64 UR26, UPT, UPT, UR28, 0x400, URZ ;  /* 0x000004001c1a7897 */ /* 0x000fe2000fffe0ff */
[----:B------:R-:W-:Y:S01]  /*231d0*/  UMOV UR12, UR4 ;  /* 0x00000004000c7c82 */ /* 0x000fe20008000000 */
[----:B0-----:R-:W-:Y:S01]  /*231e0*/  SHF.R.S32.HI R9, RZ, 0x1f, R8 ;  /* 0x0000001fff097819 */ /* 0x001fe20000011408 */
[----:B------:R-:W-:-:S09]  /*231f0*/  UMOV UR13, 0x40004040 ;  /* 0x40004040000d7882 */ /* 0x000fd20000000000 */
.L_x_10:
[----:B------:R-:W2:Y:S01]  /*23200*/  LDL R13, [R1+0xafc] ;  /* 0x000afc00010d7983 */ /* 0x000ea20000100800 */
[----:B0-----:R-:W0:Y:S03]  /*23210*/  LDC R12, c[0x0][0x3a0] ;  /* 0x0000e800ff0c7b82 */ /* 0x001e260000000800 */
[----:B------:R-:W3:Y:S04]  /*23220*/  LDL.LU R14, [R1+0x108] ;  /* 0x00010800010e7983 */ /* 0x000ee80000300800 */
[----:B------:R-:W4:Y:S01]  /*23230*/  LDL.LU R11, [R1+0x104] ;  /* 0x00010400010b7983 */ /* 0x000f220000300800 */
[----:B------:R-:W-:Y:S01]  /*23240*/  IMAD.U32 R10, R10, -0x80000000, RZ ;  /* 0x800000000a0a7824 */ /* 0x000fe200078e00ff */
[----:B------:R-:W-:-:S03]  /*23250*/  PRMT R52, RZ, 0x7610, R52 ;  /* 0x00007610ff347816 */ /* 0x000fc60000000034 */
[----:B-----5:R-:W5:Y:S01]  /*23260*/  SYNCS.PHASECHK.TRANS64.TRYWAIT P4, [UR11], R10 ;  /* 0x0000000aff0075a7 */ /* 0x020f62000808110b */
[----:B--2---:R-:W-:-:S04]  /*23270*/  VIADD R13, R13, 0x1 ;  /* 0x000000010d0d7836 */ /* 0x004fc80000000000 */
[----:B0-----:R-:W-:Y:S01]  /*23280*/  IMAD R12, R13, -0x40, R12 ;  /* 0xffffffc00d0c7824 */ /* 0x001fe200078e020c */
[----:B------:R0:W-:Y:S01]  /*23290*/  STL [R1+0xb00], R13 ;  /* 0x000b000d01007387 */ /* 0x0001e20000100800 */
[----:B---3--:R-:W-:-:S03]  /*232a0*/  IADD3 R14, P5, PT, R7, R14, RZ ;  /* 0x0000000e070e7210 */ /* 0x008fc60007fbe0ff */
[C---:B------:R-:W-:Y:S02]  /*232b0*/  ISETP.GT.AND P3, PT, R12.reuse, 0x1, PT ;  /* 0x000000010c00780c */ /* 0x040fe40003f64270 */
[----:B------:R-:W-:Y:S02]  /*232c0*/  ISETP.GT.AND P2, PT, R12, 0x2, PT ;  /* 0x000000020c00780c */ /* 0x000fe40003f44270 */
[----:B0-----:R-:W-:-:S05]  /*232d0*/  SHF.R.S32.HI R13, RZ, 0x1f, R7 ;  /* 0x0000001fff0d7819 */ /* 0x001fca0000011407 */
[----:B----4-:R-:W-:-:S05]  /*232e0*/  IMAD.X R11, R13, 0x1, R11, P5 ;  /* 0x000000010d0b7824 */ /* 0x010fca00028e060b */
[----:B------:R0:W-:Y:S04]  /*232f0*/  STL [R1+0x104], R11 ;  /* 0x0001040b01007387 */ /* 0x0001e80000100800 */
[----:B------:R0:W-:Y:S01]  /*23300*/  STL [R1+0x108], R14 ;  /* 0x0001080e01007387 */ /* 0x0001e20000100800 */
[----:B-----5:R-:W-:Y:S05]  /*23310*/  @!P4 BRA `(.L_x_8) ;  /* 0x00000284008cc947 */ /* 0x020fea0003800000 */
.L_x_16:
[----:B------:R-:W2:Y:S04]  /*23320*/  LDL R10, [R1+0x104] ;  /* 0x00010400010a7983 */ /* 0x000ea80000100800 */
[----:B0-----:R-:W2:Y:S04]  /*23330*/  LDL R11, [R1+0x108] ;  /* 0x00010800010b7983 */ /* 0x001ea80000100800 */
[----:B------:R0:W-:Y:S04]  /*23340*/  STL [R1+0xe8c], R37 ;  /* 0x000e8c2501007387 */ /* 0x0001e80000100800 */
[----:B0-----:R-:W3:Y:S04]  /*23350*/  LDL.LU R37, [R1+0x118] ;  /* 0x0001180001257983 */ /* 0x001ee80000300800 */
[----:B------:R-:W-:Y:S04]  /*23360*/  STL [R1+0xe88], R33 ;  /* 0x000e882101007387 */ /* 0x000fe80000100800 */
[----:B------:R0:W-:Y:S04]  /*23370*/  STL [R1+0xe84], R65 ;  /* 0x000e844101007387 */ /* 0x0001e80000100800 */
[----:B0-----:R-:W4:Y:S04]  /*23380*/  LDL.LU R65, [R1+0x110] ;  /* 0x0001100001417983 */ /* 0x001f280000300800 */
        /* <DEDUP_REMOVED lines=8> */
[----:B0-----:R-:W3:Y:S04]  /*23410*/  LDL.LU R93, [R1+0x114] ;  /* 0x00011400015d7983 */ /* 0x001ee80000300800 */
        /* <DEDUP_REMOVED lines=16> */
[----:B0-----:R-:W3:Y:S01]  /*23520*/  LDL.LU R4, [R1+0x120] ;  /* 0x0001200001047983 */ /* 0x001ee20000300800 */
[----:B------:R-:W-:-:S02]  /*23530*/  SHF.R.S32.HI R24, RZ, 0x1f, R7 ;  /* 0x0000001fff187819 */ /* 0x000fc40000011407 */
[----:B------:R-:W-:Y:S01]  /*23540*/  ISETP.GT.AND P4, PT, R12, 0x3, PT ;  /* 0x000000030c00780c */ /* 0x000fe20003f84270 */
        /* <DEDUP_REMOVED lines=37> */
[----:B--2---:R-:W-:-:S03]  /*237a0*/  @P3 LOP3.LUT R11, R11, R10, RZ, 0x3c, !PT ;  /* 0x0000000a0b0b3212 */ /* 0x004fc600078e3cff */
[----:B------:R-:W-:Y:S01]  /*237b0*/  STL [R1+0xd1c], R0 ;  /* 0x000d1c0001007387 */ /* 0x000fe20000100800 */
[----:B------:R-:W-:-:S04]  /*237c0*/  @P3 LOP3.LUT R10, R11, R10, RZ, 0x3c, !PT ;  /* 0x0000000a0b0a3212 */ /* 0x000fc800078e3cff */
[----:B------:R-:W-:-:S05]  /*237d0*/  @P3 LOP3.LUT R11, R11, R10, RZ, 0x3c, !PT ;  /* 0x0000000a0b0b3212 */ /* 0x000fca00078e3cff */
[----:B------:R2:W3:Y:S01]  /*237e0*/  @P3 LDG.E.U8 R52, desc[UR22][R10.64] ;  /* 0x000000160a343981 */ /* 0x0004e2000c1e1100 */
[----:B----4-:R-:W-:-:S05]  /*237f0*/  IADD3 R65, P5, PT, R7, R65, RZ ;  /* 0x0000004107417210 */ /* 0x010fca0007fbe0ff */
[----:B------:R4:W-:Y:S04]  /*23800*/  STL [R1+0x110], R65 ;  /* 0x0001104101007387 */ /* 0x0009e80000100800 */
[----:B0-----:R-:W4:Y:S04]  /*23810*/  LDL.LU R20, [R1+0x11c] ;  /* 0x00011c0001147983 */ /* 0x001f280000300800 */
[----:B-1----:R-:W4:Y:S04]  /*23820*/  LDL.LU R18, [R1+0x124] ;  /* 0x0001240001127983 */ /* 0x002f280000300800 */
[----:B------:R-:W4:Y:S04]  /*23830*/  LDL.LU R5, [R1+0x128] ;  /* 0x0001280001057983 */ /* 0x000f280000300800 */
[----:B------:R-:W4:Y:S01]  /*23840*/  LDL.LU R11, [R1+0x10c] ;  /* 0x00010c00010b7983 */ /* 0x000f220000300800 */
[----:B---3--:R-:W-:Y:S01]  /*23850*/  IADD3 R37, P3, PT, R7, R37, RZ ;  /* 0x0000002507257210 */ /* 0x008fe20007f7e0ff */
[----:B--2---:R-:W-:-:S04]  /*23860*/  @P2 IMAD.MOV.U32 R10, RZ, RZ, R65 ;  /* 0x000000ffff0a2224 */ /* 0x004fc800078e0041 */
[----:B------:R-:W-:Y:S01]  /*23870*/  STL [R1+0x118], R37 ;  /* 0x0001182501007387 */ /* 0x000fe20000100800 */
[----:B------:R-:W-:Y:S01]  /*23880*/  PRMT R44, RZ, 0x7610, R44 ;  /* 0x00007610ff2c7816 */ /* 0x000fe2000000002c */
[----:B----4-:R-:W-:-:S05]  /*23890*/  IMAD.X R11, R24, 0x1, R11, P5 ;  /* 0x00000001180b7824 */ /* 0x010fca00028e060b */
[----:B------:R0:W-:Y:S04]  /*238a0*/  STL [R1+0x10c], R11 ;  /* 0x00010c0b01007387 */ /* 0x0001e80000100800 */
[----:B------:R-:W2:Y:S01]  /*238b0*/  LDL.LU R65, [R1+0x130] ;  /* 0x0001300001417983 */ /* 0x000ea20000300800 */
[----:B------:R-:W-:Y:S01]  /*238c0*/  IMAD.X R93, R24, 0x1, R93, P3 ;  /* 0x00000001185d7824 */ /* 0x000fe200018e065d */
[----:B------:R-:W-:Y:S02]  /*238d0*/  ISETP.GT.AND P3, PT, R12, 0x4, PT ;  /* 0x000000040c00780c */ /* 0x000fe40003f64270 */
[----:B------:R-:W-:Y:S01]  /*238e0*/  PRMT R27, RZ, 0x7610, R27 ;  /* 0x00007610ff1b7816 */ /* 0x000fe2000000001b */
[----:B------:R1:W3:Y:S01]  /*238f0*/  @P2 LDG.E.U8 R44, desc[UR22][R10.64] ;  /* 0x000000160a2c2981 */ /* 0x0002e2000c1e1100 */
[----:B------:R-:W-:-:S02]  /*23900*/  IADD3 R4, P5, PT, R7, R4, RZ ;  /* 0x0000000407047210 */ /* 0x000fc40007fbe0ff */
[----:B------:R-:W-:Y:S01]  /*23910*/  ISETP.GT.AND P2, PT, R12, 0x5, PT ;  /* 0x000000050c00780c */ /* 0x000fe20003f44270 */
[----:B-1----:R-:W-:Y:S02]  /*23920*/  @P4 IMAD.MOV.U32 R10, RZ, RZ, R37 ;  /* 0x000000ffff0a4224 */ /* 0x002fe400078e0025 */
[----:B0-----:R-:W-:Y:S02]  /*23930*/  @P4 IMAD.MOV.U32 R11, RZ, RZ, R93 ;  /* 0x000000ffff0b4224 */ /* 0x001fe400078e005d */
[----:B------:R-:W-:-:S03]  /*23940*/  IMAD.X R20, R24, 0x1, R20, P5 ;  /* 0x0000000118147824 */ /* 0x000fc600028e0614 */
[----:B------:R0:W4:Y:S01]  /*23950*/  @P4 LDG.E.U8 R27, desc[UR22][R10.64] ;  /* 0x000000160a1b4981 */ /* 0x000122000c1e1100 */
[----:B------:R-:W-:Y:S02]  /*23960*/  IADD3 R5, P4, PT, R7, R5, RZ ;  /* 0x0000000507057210 */ /* 0x000fe40007f9e0ff */
[----:B------:R-:W-:Y:S01]  /*23970*/  PRMT R32, RZ, 0x7610, R32 ;  /* 0x00007610ff207816 */ /* 0x000fe20000000020 */
[----:B------:R1:W-:Y:S02]  /*23980*/  STL [R1+0x114], R93 ;  /* 0x0001145d01007387 */ /* 0x0003e40000100800 */
[----:B------:R-:W-:Y:S02]  /*23990*/  IMAD.X R18, R24, 0x1, R18, P4 ;  /* 0x0000000118127824 */ /* 0x000fe400020e0612 */
[----:B------:R-:W3:Y:S01]  /*239a0*/  LDL.LU R37, [R1+0x134] ;  /* 0x0001340001257983 */ /* 0x000ee20000300800 */
[----:B0-----:R-:W-:Y:S02]  /*239b0*/  @P3 IMAD.MOV.U32 R10, RZ, RZ, R4 ;  /* 0x000000ffff0a3224 */ /* 0x001fe400078e0004 */
[----:B------:R-:W-:Y:S01]  /*239c0*/  @P3 IMAD.MOV.U32 R11, RZ, RZ, R20 ;  /* 0x000000ffff0b3224 */ /* 0x000fe200078e0014 */
[----:B------:R0:W-:Y:S01]  /*239d0*/  STL [R1+0x120], R4 ;  /* 0x0001200401007387 */ /* 0x0001e20000100800 */
[----:B------:R-:W-:-:S03]  /*239e0*/  PRMT R69, RZ, 0x7610, R69 ;  /* 0x00007610ff457816 */ /* 0x000fc60000000045 */
[----:B-1----:R-:W3:Y:S04]  /*239f0*/  LDL.LU R93, [R1+0x138] ;  /* 0x00013800015d7983 */ /* 0x002ee80000300800 */
[----:B------:R-:W-:Y:S04]  /*23a00*/  STL [R1+0x128], R5 ;  /* 0x0001280501007387 */ /* 0x000fe80000100800 */
[----:B------:R1:W-:Y:S04]  /*23a10*/  STL [R1+0x11c], R20 ;  /* 0x00011c1401007387 */ /* 0x0003e80000100800 */
[----:B------:R1:W4:Y:S04]  /*23a20*/  @P3 LDG.E.U8 R32, desc[UR22][R10.64] ;  /* 0x000000160a203981 */ /* 0x000328000c1e1100 */
[----:B0-----:R-:W4:Y:S04]  /*23a30*/  LDL.LU R4, [R1+0x140] ;  /* 0x0001400001047983 */ /* 0x001f280000300800 */
[----:B------:R0:W-:Y:S01]  /*23a40*/  STL [R1+0x124], R18 ;  /* 0x0001241201007387 */ /* 0x0001e20000100800 */
[----:B-1----:R-:W-:-:S02]  /*23a50*/  @P2 IMAD.MOV.U32 R10, RZ, RZ, R5 ;  /* 0x000000ffff0a2224 */ /* 0x002fc400078e0005 */
[----:B------:R-:W-:Y:S01]  /*23a60*/  @P2 IMAD.MOV.U32 R11, RZ, RZ, R18 ;  /* 0x000000ffff0b2224 */ /* 0x000fe200078e0012 */
[----:B------:R-:W4:Y:S04]  /*23a70*/  LDL.LU R20, [R1+0x13c] ;  /* 0x00013c0001147983 */ /* 0x000f280000300800 */
[----:B------:R1:W4:Y:S01]  /*23a80*/  @P2 LDG.E.U8 R69, desc[UR22][R10.64] ;  /* 0x000000160a452981 */ /* 0x000322000c1e1100 */
[----:B--2---:R-:W-:-:S05]  /*23a90*/  IADD3 R65, P5, PT, R7, R65, RZ ;  /* 0x0000004107417210 */ /* 0x004fca0007fbe0ff */
[----:B------:R2:W-:Y:S04]  /*23aa0*/  STL [R1+0x130], R65 ;  /* 0x0001304101007387 */ /* 0x0005e80000100800 */
[----:B0-----:R-:W2:Y:S04]  /*23ab0*/  LDL.LU R18, [R1+0x144] ;  /* 0x0001440001127983 */ /* 0x001ea80000300800 */
[----:B------:R-:W2:Y:S04]  /*23ac0*/  LDL.LU R5, [R1+0x148] ;  /* 0x0001480001057983 */ /* 0x000ea80000300800 */
[----:B------:R-:W2:Y:S01]  /*23ad0*/  LDL.LU R11, [R1+0x12c] ;  /* 0x00012c00010b7983 */ /* 0x000ea20000300800 */
[----:B------:R-:W-:-:S02]  /*23ae0*/  ISETP.GT.AND P4, PT, R12, 0x6, PT ;  /* 0x000000060c00780c */ /* 0x000fc40003f84270 */
[----:B------:R-:W-:Y:S02]  /*23af0*/  ISETP.GT.AND P3, PT, R12, 0x7, PT ;  /* 0x000000070c00780c */ /* 0x000fe40003f64270 */
[----:B------:R-:W-:Y:S02]  /*23b00*/  PRMT R87, RZ, 0x7610, R87 ;  /* 0x00007610ff577816 */ /* 0x000fe40000000057 */
[----:B------:R-:W-:-:S07]  /*23b10*/  PRMT R33, RZ, 0x7610, R33 ;  /* 0x00007610ff217816 */ /* 0x000fce0000000021 */
[----:B-1----:R-:W-:Y:S01]  /*23b20*/  @P4 IMAD.MOV.U32 R10, RZ, RZ, R65 ;  /* 0x000000ffff0a4224 */ /* 0x002fe200078e0041 */
[----:B---3--:R-:W-:-:S05]  /*23b30*/  IADD3 R93, P2, PT, R7, R93, RZ ;  /* 0x0000005d075d7210 */ /* 0x008fca0007f5e0ff */
[C---:B------:R-:W-:Y:S01]  /*23b40*/  IMAD.X R37, R24.reuse, 0x1, R37, P2 ;  /* 0x0000000118257824 */ /* 0x040fe200010e0625 */
[----:B------:R-:W-:Y:S01]  /*23b50*/  STL [R1+0x138], R93 ;  /* 0x0001385d01007387 */ /* 0x000fe20000100800 */
[----:B--2---:R-:W-:-:S05]  /*23b60*/  IMAD.X R11, R24, 0x1, R11, P5 ;  /* 0x00000001180b7824 */ /* 0x004fca00028e060b */
[----:B------:R0:W-:Y:S04]  /*23b70*/  STL [R1+0x12c], R11 ;  /* 0x00012c0b01007387 */ /* 0x0001e80000100800 */
[----:B------:R0:W2:Y:S04]  /*23b80*/  @P4 LDG.E.U8 R87, desc[UR22][R10.64] ;  /* 0x000000160a574981 */ /* 0x0000a8000c1e1100 */
[----:B------:R-:W3:Y:S01]  /*23b90*/  LDL.LU R65, [R1+0x150] ;  /* 0x0001500001417983 */ /* 0x000ee20000300800 */
[----:B0-----:R-:W-:Y:S02]  /*23ba0*/  IMAD.MOV.U32 R11, RZ, RZ, R37 ;  /* 0x000000ffff0b7224 */ /* 0x001fe400078e0025 */
[----:B------:R-:W-:-:S05]  /*23bb0*/  @P3 IMAD.MOV.U32 R10, RZ, RZ, R93 ;  /* 0x000000ffff0a3224 */ /* 0x000fca00078e005d */
[----:B------:R0:W2:Y:S01]  /*23bc0*/  @P3 LDG.E.U8 R33, desc[UR22][R10.64] ;  /* 0x000000160a213981 */ /* 0x0000a2000c1e1100 */
[C---:B------:R-:W-:Y:S02]  /*23bd0*/  ISETP.GT.AND P2, PT, R12.reuse, 0x8, PT ;  /* 0x000000080c00780c */ /* 0x040fe40003f44270 */
[C---:B----4-:R-:W-:Y:S02]  /*23be0*/  IADD3 R4, P5, PT, R7.reuse, R4, RZ ;  /* 0x0000000407047210 */ /* 0x050fe40007fbe0ff */
[----:B------:R-:W-:Y:S01]  /*23bf0*/  ISETP.GT.AND P4, PT, R12, 0x9, PT ;  /* 0x000000090c00780c */ /* 0x000fe20003f84270 */
[----:B------:R1:W-:Y:S01]  /*23c00*/  STL [R1+0x134], R37 ;  /* 0x0001342501007387 */ /* 0x0003e20000100800 */
[----:B------:R-:W-:Y:S01]  /*23c10*/  IADD3 R5, P3, PT, R7, R5, RZ ;  /* 0x0000000507057210 */ /* 0x000fe20007f7e0ff */
[----:B------:R-:W-:Y:S01]  /*23c20*/  IMAD.X R20, R24, 0x1, R20, P5 ;  /* 0x0000000118147824 */ /* 0x000fe200028e0614 */
[----:B------:R-:W-:-:S03]  /*23c30*/  PRMT R59, RZ, 0x7610, R59 ;  /* 0x00007610ff3b7816 */ /* 0x000fc6000000003b */
[----:B------:R-:W-:Y:S02]  /*23c40*/  IMAD.X R18, R24, 0x1, R18, P3 ;  /* 0x0000000118127824 */ /* 0x000fe400018e0612 */
[----:B0-----:R-:W-:Y:S01]  /*23c50*/  @P2 IMAD.MOV.U32 R10, RZ, RZ, R4 ;  /* 0x000000ffff0a2224 */ /* 0x001fe200078e0004 */
[----:B-1----:R-:W4:Y:S01]  /*23c60*/  LDL.LU R37, [R1+0xe8c] ;  /* 0x000e8c0001257983 */ /* 0x002f220000300800 */
[----:B------:R-:W-:-:S03]  /*23c70*/  @P2 IMAD.MOV.U32 R11, RZ, RZ, R20 ;  /* 0x000000ffff0b2224 */ /* 0x000fc600078e0014 */
[----:B------:R-:W-:Y:S04]  /*23c80*/  STL [R1+0x140], R4 ;  /* 0x0001400401007387 */ /* 0x000fe80000100800 */
[----:B------:R-:W4:Y:S01]  /*23c90*/  LDL.LU R93, [R1+0x154] ;  /* 0x00015400015d7983 */ /* 0x000f220000300800 */
[----:B------:R-:W-:-:S03]  /*23ca0*/  PRMT R51, RZ, 0x7610, R51 ;  /* 0x00007610ff337816 */ /* 0x000fc60000000033 */
[----:B------:R0:W4:Y:S02]  /*23cb0*/  @P2 LDG.E.U8 R59, desc[UR22][R10.64] ;  /* 0x000000160a3b2981 */ /* 0x000124000c1e1100 */
[----:B0-----:R-:W-:Y:S02]  /*23cc0*/  @P4 IMAD.MOV.U32 R10, RZ, RZ, R5 ;  /* 0x000000ffff0a4224 */ /* 0x001fe400078e0005 */
[----:B------:R-:W-:-:S05]  /*23cd0*/  @P4 IMAD.MOV.U32 R11, RZ, RZ, R18 ;  /* 0x000000ffff0b4224 */ /* 0x000fca00078e0012 */
[----:B------:R0:W4:Y:S01]  /*23ce0*/  @P4 LDG.E.U8 R51, desc[UR22][R10.64] ;  /* 0x000000160a334981 */ /* 0x000122000c1e1100 */
[----:B---3--:R-:W-:-:S03]  /*23cf0*/  IADD3 R65, P5, PT, R7, R65, RZ ;  /* 0x0000004107417210 */ /* 0x008fc60007fbe0ff */
[----:B--2---:R1:W-:Y:S04]  /*23d00*/  STL [R1+0xf0], R33 ;  /* 0x0000f02101007387 */ /* 0x0043e80000100800 */
[----:B-1----:R-:W2:Y:S04]  /*23d10*/  LDL.LU R33, [R1+0x158] ;  /* 0x0001580001217983 */ /* 0x002ea80000300800 */
[----:B------:R-:W-:Y:S04]  /*23d20*/  STL [R1+0x148], R5 ;  /* 0x0001480501007387 */ /* 0x000fe80000100800 */
[----:B------:R1:W-:Y:S04]  /*23d30*/  STL [R1+0x13c], R20 ;  /* 0x00013c1401007387 */ /* 0x0003e80000100800 */
[----:B------:R-:W3:Y:S04]  /*23d40*/  LDL.LU R4, [R1+0x160] ;  /* 0x0001600001047983 */ /* 0x000ee80000300800 */
[----:B------:R0:W-:Y:S04]  /*23d50*/  STL [R1+0x144], R18 ;  /* 0x0001441201007387 */ /* 0x0001e80000100800 */
[----:B-1----:R-:W3:Y:S04]  /*23d60*/  LDL.LU R20, [R1+0x15c] ;  /* 0x00015c0001147983 */ /* 0x002ee80000300800 */
[----:B------:R1:W-:Y:S04]  /*23d70*/  STL [R1+0x150], R65 ;  /* 0x0001504101007387 */ /* 0x0003e80000100800 */
[----:B0-----:R-:W3:Y:S04]  /*23d80*/  LDL.LU R18, [R1+0x164] ;  /* 0x0001640001127983 */ /* 0x001ee80000300800 */
[----:B------:R-:W3:Y:S04]  /*23d90*/  LDL.LU R5, [R1+0x168] ;  /* 0x0001680001057983 */ /* 0x000ee80000300800 */
[----:B------:R-:W3:Y:S01]  /*23da0*/  LDL.LU R11, [R1+0x14c] ;  /* 0x00014c00010b7983 */ /* 0x000ee20000300800 */
[----:B------:R-:W-:-:S13]  /*23db0*/  ISETP.GT.AND P3, PT, R12, 0xa, PT ;  /* 0x0000000a0c00780c */ /* 0x000fda0003f64270 */
[----:B------:R-:W-:Y:S01]  /*23dc0*/  @P3 IMAD.MOV.U32 R10, RZ, RZ, R65 ;  /* 0x000000ffff0a3224 */ /* 0x000fe200078e0041 */
[----:B--2---:R-:W-:-:S05]  /*23dd0*/  IADD3 R33, P4, PT, R7, R33, RZ ;  /* 0x0000002107217210 */ /* 0x004fca0007f9e0ff */
[----:B------:R-:W-:Y:S01]  /*23de0*/  STL [R1+0x158], R33 ;  /* 0x0001582101007387 */ /* 0x000fe20000100800 */
[----:B---3--:R-:W-:-:S05]  /*23df0*/  IMAD.X R11, R24, 0x1, R11, P5 ;  /* 0x00000001180b7824 */ /* 0x008fca00028e060b */
[----:B------:R0:W-:Y:S04]  /*23e00*/  STL [R1+0x14c], R11 ;  /* 0x00014c0b01007387 */ /* 0x0001e80000100800 */
[----:B-1----:R-:W2:Y:S01]  /*23e10*/  LDL.LU R65, [R1+0x170] ;  /* 0x0001700001417983 */ /* 0x002ea20000300800 */
[----:B------:R-:W-:Y:S02]  /*23e20*/  ISETP.GT.AND P2, PT, R12, 0xb, PT ;  /* 0x0000000b0c00780c */ /* 0x000fe40003f44270 */
[----:B------:R-:W-:Y:S01]  /*23e30*/  PRMT R43, RZ, 0x7610, R43 ;  /* 0x00007610ff2b7816 */ /* 0x000fe2000000002b */
[----:B----4-:R-:W-:Y:S01]  /*23e40*/  IMAD.X R93, R24, 0x1, R93, P4 ;  /* 0x00000001185d7824 */ /* 0x010fe200020e065d */
[----:B------:R-:W-:Y:S02]  /*23e50*/  ISETP.GT.AND P4, PT, R12, 0xc, PT ;  /* 0x0000000c0c00780c */ /* 0x000fe40003f84270 */
[----:B------:R-:W-:-:S02]  /*23e60*/  PRMT R23, RZ, 0x7610, R23 ;  /* 0x00007610ff177816 */ /* 0x000fc40000000017 */
[----:B------:R1:W3:Y:S01]  /*23e70*/  @P3 LDG.E.U8 R43, desc[UR22][R10.64] ;  /* 0x000000160a2b3981 */ /* 0x0002e2000c1e1100 */
[----:B------:R-:W-:Y:S02]  /*23e80*/  IADD3 R4, P5, PT, R7, R4, RZ ;  /* 0x0000000407047210 */ /* 0x000fe40007fbe0ff */
[----:B------:R-:W-:Y:S02]  /*23e90*/  ISETP.GT.AND P3, PT, R12, 0xd, PT ;  /* 0x0000000d0c00780c */ /* 0x000fe40003f64270 */
        /* <DEDUP_REMOVED lines=103> */
[----:B------:R1:W4:Y:S04]  /*24510*/  @P2 LDG.E.U8 R34, desc[UR22][R10.64] ;  /* 0x000000160a222981 */ /* 0x000328000c1e1100 */
[----:B------:R1:W-:Y:S04]  /*24520*/  STL [R1+0x9a4], R20 ;  /* 0x0009a41401007387 */ /* 0x0003e80000100800 */
[----:B0-----:R-:W4:Y:S01]  /*24530*/  LDL.LU R4, [R1+0x9c8] ;  /* 0x0009c80001047983 */ /* 0x001f220000300800 */
[----:B-1----:R-:W-:-:S02]  /*24540*/  @P4 IMAD.MOV.U32 R10, RZ, RZ, R5 ;  /* 0x000000ffff0a4224 */ /* 0x002fc400078e0005 */
[----:B------:R-:W-:Y:S01]  /*24550*/  @P4 IMAD.MOV.U32 R11, RZ, RZ, R18 ;  /* 0x000000ffff0b4224 */ /* 0x000fe200078e0012 */
[----:B------:R0:W-:Y:S04]  /*24560*/  STL [R1+0x9ac], R18 ;  /* 0x0009ac1201007387 */ /* 0x0001e80000100800 */
[----:B------:R-:W4:Y:S04]  /*24570*/  LDL.LU R20, [R1+0x9c4] ;  /* 0x0009c40001147983 */ /* 0x000f280000300800 */
[----:B------:R1:W4:Y:S01]  /*24580*/  @P4 LDG.E.U8 R75, desc[UR22][R10.64] ;  /* 0x000000160a4b4981 */ /* 0x000322000c1e1100 */
[----:B--2---:R-:W-:-:S05]  /*24590*/  IADD3 R65, P5, PT, R7, R65, RZ ;  /* 0x0000004107417210 */ /* 0x004fca0007fbe0ff */
[----:B------:R2:W-:Y:S01]  /*245a0*/  STL [R1+0x9b8], R65 ;  /* 0x0009b84101007387 */ /* 0x0005e20000100800 */
[----:B-1----:R-:W-:-:S03]  /*245b0*/  IMAD.MOV.U32 R11, RZ, RZ, R65 ;  /* 0x000000ffff0b7224 */ /* 0x002fc600078e0041 */
[----:B0-----:R-:W4:Y:S04]  /*245c0*/  LDL.LU R18, [R1+0x9cc] ;  /* 0x0009cc0001127983 */ /* 0x001f280000300800 */
[----:B------:R-:W4:Y:S04]  /*245d0*/  LDL.LU R5, [R1+0x9d0] ;  /* 0x0009d00001057983 */ /* 0x000f280000300800 */
[----:B--2---:R-:W2:Y:S04]  /*245e0*/  LDL.LU R65, [R1+0xe84] ;  /* 0x000e840001417983 */ /* 0x004ea80000300800 */
[----:B------:R-:W2:Y:S01]  /*245f0*/  LDL.LU R10, [R1+0x9b4] ;  /* 0x0009b400010a7983 */ /* 0x000ea20000300800 */
[----:B------:R-:W-:-:S02]  /*24600*/  ISETP.GT.AND P3, PT, R12, 0x16, PT ;  /* 0x000000160c00780c */ /* 0x000fc40003f64270 */
[----:B------:R-:W-:Y:S02]  /*24610*/  PRMT R73, RZ, 0x7610, R73 ;  /* 0x00007610ff497816 */ /* 0x000fe40000000049 */
[----:B---3--:R-:W-:-:S05]  /*24620*/  IADD3 R93, P4, PT, R7, R93, RZ ;  /* 0x0000005d075d7210 */ /* 0x008fca0007f9e0ff */
[----:B------:R-:W-:Y:S01]  /*24630*/  STL [R1+0x9c0], R93 ;  /* 0x0009c05d01007387 */ /* 0x000fe20000100800 */
[----:B--2---:R-:W-:-:S05]  /*24640*/  IMAD.X R10, R24, 0x1, R10, P5 ;  /* 0x00000001180a7824 */ /* 0x004fca00028e060a */
[-C--:B------:R-:W-:Y:S01]  /*24650*/  @P3 LOP3.LUT R11, R11, R10.reuse, RZ, 0x3c, !PT ;  /* 0x0000000a0b0b3212 */ /* 0x080fe200078e3cff */
[----:B------:R0:W-:Y:S03]  /*24660*/  STL [R1+0x9b4], R10 ;  /* 0x0009b40a01007387 */ /* 0x0001e60000100800 */
[----:B0-----:R-:W-:-:S04]  /*24670*/  @P3 LOP3.LUT R10, R11, R10, RZ, 0x3c, !PT ;  /* 0x0000000a0b0a3212 */ /* 0x001fc800078e3cff */
[----:B------:R-:W-:-:S05]  /*24680*/  @P3 LOP3.LUT R11, R11, R10, RZ, 0x3c, !PT ;  /* 0x0000000a0b0b3212 */ /* 0x000fca00078e3cff */
[----:B------:R0:W2:Y:S01]  /*24690*/  @P3 LDG.E.U8 R73, desc[UR22][R10.64] ;  /* 0x000000160a493981 */ /* 0x0000a2000c1e1100 */
[----:B------:R-:W-:Y:S01]  /*246a0*/  ISETP.GT.AND P2, PT, R12, 0x17, PT ;  /* 0x000000170c00780c */ /* 0x000fe20003f44270 */
[----:B------:R-:W-:Y:S01]  /*246b0*/  IMAD.X R85, R24, 0x1, R85, P4 ;  /* 0x0000000118557824 */ /* 0x000fe200020e0655 */
[----:B------:R-:W-:-:S03]  /*246c0*/  PRMT R3, RZ, 0x7610, R3 ;  /* 0x00007610ff037816 */ /* 0x000fc60000000003 */
[----:B0-----:R-:W-:-:S08]  /*246d0*/  IMAD.MOV.U32 R11, RZ, RZ, R85 ;  /* 0x000000ffff0b7224 */ /* 0x001fd000078e0055 */
[----:B------:R-:W-:-:S05]  /*246e0*/  @P2 IMAD.MOV.U32 R10, RZ, RZ, R93 ;  /* 0x000000ffff0a2224 */ /* 0x000fca00078e005d */
[----:B------:R0:W3:Y:S04]  /*246f0*/  @P2 LDG.E.U8 R3, desc[UR22][R10.64] ;  /* 0x000000160a032981 */ /* 0x0000e8000c1e1100 */
[----:B--2---:R1:W-:Y:S04]  /*24700*/  STL [R1+0xc4], R73 ;  /* 0x0000c44901007387 */ /* 0x0043e80000100800 */
[----:B-1----:R-:W2:Y:S04]  /*24710*/  LDL.LU R73, [R1+0xe80] ;  /* 0x000e800001497983 */ /* 0x002ea80000300800 */
[----:B------:R1:W-:Y:S04]  /*24720*/  STL [R1+0x9bc], R85 ;  /* 0x0009bc5501007387 */ /* 0x0003e80000100800 */
[----:B-1----:R-:W2:Y:S01]  /*24730*/  LDL.LU R85, [R1+0x9d8] ;  /* 0x0009d80001557983 */ /* 0x002ea20000300800 */
[----:B------:R-:W-:-:S02]  /*24740*/  ISETP.GT.AND P4, PT, R12, 0x18, PT ;  /* 0x000000180c00780c */ /* 0x000fc40003f84270 */
[C---:B----4-:R-:W-:Y:S02]  /*24750*/  IADD3 R4, P5, PT, R7.reuse, R4, RZ ;  /* 0x0000000407047210 */ /* 0x050fe40007fbe0ff */
[----:B------:R-:W-:Y:S02]  /*24760*/  ISETP.GT.AND P3, PT, R12, 0x19, PT ;  /* 0x000000190c00780c */ /* 0x000fe40003f64270 */
[----:B------:R-:W-:Y:S01]  /*24770*/  IADD3 R5, P2, PT, R7, R5, RZ ;  /* 0x0000000507057210 */ /* 0x000fe20007f5e0ff */
[C---:B------:R-:W-:Y:S01]  /*24780*/  IMAD.X R20, R24.reuse, 0x1, R20, P5 ;  /* 0x0000000118147824 */ /* 0x040fe200028e0614 */
[----:B------:R-:W-:Y:S01]  /*24790*/  PRMT R57, RZ, 0x7610, R57 ;  /* 0x00007610ff397816 */ /* 0x000fe20000000039 */
[----:B------:R-:W-:Y:S02]  /*247a0*/  STL [R1+0x9c8], R4 ;  /* 0x0009c80401007387 */ /* 0x000fe40000100800 */
[----:B------:R-:W-:Y:S02]  /*247b0*/  IMAD.X R18, R24, 0x1, R18, P2 ;  /* 0x0000000118127824 */ /* 0x000fe400010e0612 */
[----:B0-----:R-:W-:Y:S01]  /*247c0*/  @P4 IMAD.MOV.U32 R10, RZ, RZ, R4 ;  /* 0x000000ffff0a4224 */ /* 0x001fe200078e0004 */
[----:B------:R-:W4:Y:S01]  /*247d0*/  LDL.LU R93, [R1+0x9dc] ;  /* 0x0009dc00015d7983 */ /* 0x000f220000300800 */
[----:B------:R-:W-:-:S03]  /*247e0*/  @P4 IMAD.MOV.U32 R11, RZ, RZ, R20 ;  /* 0x000000ffff0b4224 */ /* 0x000fc600078e0014 */
[----:B---3--:R0:W-:Y:S01]  /*247f0*/  STL [R1+0xf8], R3 ;  /* 0x0000f80301007387 */ /* 0x0081e20000100800 */
[----:B------:R-:W-:-:S03]  /*24800*/  PRMT R49, RZ, 0x7610, R49 ;  /* 0x00007610ff317816 */ /* 0x000fc60000000031 */
[----:B------:R1:W3:Y:S04]  /*24810*/  @P4 LDG.E.U8 R57, desc[UR22][R10.64] ;  /* 0x000000160a394981 */ /* 0x0002e8000c1e1100 */
[----:B0-----:R-:W3:Y:S04]  /*24820*/  LDL.LU R3, [R1+0x9e0] ;  /* 0x0009e00001037983 */ /* 0x001ee80000300800 */
[----:B------:R-:W-:Y:S01]  /*24830*/  STL [R1+0x9d0], R5 ;  /* 0x0009d00501007387 */ /* 0x000fe20000100800 */
[----:B-1----:R-:W-:Y:S02]  /*24840*/  @P3 IMAD.MOV.U32 R10, RZ, RZ, R5 ;  /* 0x000000ffff0a3224 */ /* 0x002fe400078e0005 */
[----:B------:R-:W-:Y:S01]  /*24850*/  @P3 IMAD.MOV.U32 R11, RZ, RZ, R18 ;  /* 0x000000ffff0b3224 */ /* 0x000fe200078e0012 */
[----:B------:R0:W-:Y:S04]  /*24860*/  STL [R1+0x9c4], R20 ;  /* 0x0009c41401007387 */ /* 0x0001e80000100800 */
[----:B------:R-:W4:Y:S04]  /*24870*/  LDL.LU R4, [R1+0x9e8] ;  /* 0x0009e80001047983 */ /* 0x000f280000300800 */
[----:B------:R1:W-:Y:S04]  /*24880*/  STL [R1+0x9cc], R18 ;  /* 0x0009cc1201007387 */ /* 0x0003e80000100800 */
[----:B0-----:R-:W4:Y:S04]  /*24890*/  LDL.LU R20, [R1+0x9e4] ;  /* 0x0009e40001147983 */ /* 0x001f280000300800 */
[----:B------:R0:W4:Y:S01]  /*248a0*/  @P3 LDG.E.U8 R49, desc[UR22][R10.64] ;  /* 0x000000160a313981 */ /* 0x000122000c1e1100 */
[----:B--2---:R-:W-:-:S05]  /*248b0*/  IADD3 R85, P5, PT, R7, R85, RZ ;  /* 0x0000005507557210 */ /* 0x004fca0007fbe0ff */
[----:B------:R2:W-:Y:S04]  /*248c0*/  STL [R1+0x9d8], R85 ;  /* 0x0009d85501007387 */ /* 0x0005e80000100800 */
[----:B-1----:R-:W2:Y:S04]  /*248d0*/  LDL.LU R18, [R1+0x9ec] ;  /* 0x0009ec0001127983 */ /* 0x002ea80000300800 */
[----:B------:R-:W2:Y:S04]  /*248e0*/  LDL.LU R5, [R1+0x9f0] ;  /* 0x0009f00001057983 */ /* 0x000ea80000300800 */
[----:B------:R-:W2:Y:S01]  /*248f0*/  LDL.LU R11, [R1+0x9d4] ;  /* 0x0009d400010b7983 */ /* 0x000ea20000300800 */
[----:B------:R-:W-:-:S02]  /*24900*/  ISETP.GT.AND P2, PT, R12, 0x1a, PT ;  /* 0x0000001a0c00780c */ /* 0x000fc40003f44270 */
[----:B---3--:R-:W-:-:S11]  /*24910*/  IADD3 R3, P3, PT, R7, R3, RZ ;  /* 0x0000000307037210 */ /* 0x008fd60007f7e0ff */
[----:B0-----:R-:W-:Y:S01]  /*24920*/  @P2 IMAD.MOV.U32 R10, RZ, RZ, R85 ;  /* 0x000000ffff0a2224 */ /* 0x001fe200078e0055 */
[----:B------:R-:W-:Y:S01]  /*24930*/  STL [R1+0x9e0], R3 ;  /* 0x0009e00301007387 */ /* 0x000fe20000100800 */
[----:B------:R-:W-:Y:S01]  /*24940*/  ISETP.GT.AND P4, PT, R12, 0x1b, PT ;  /* 0x0000001b0c00780c */ /* 0x000fe20003f84270 */
[----:B--2---:R-:W-:-:S05]  /*24950*/  IMAD.X R11, R24, 0x1, R11, P5 ;  /* 0x00000001180b7824 */ /* 0x004fca00028e060b */
[----:B------:R0:W-:Y:S04]  /*24960*/  STL [R1+0x9d4], R11 ;  /* 0x0009d40b01007387 */ /* 0x0001e80000100800 */
[----:B------:R-:W2:Y:S01]  /*24970*/  LDL.LU R85, [R1+0x9f8] ;  /* 0x0009f80001557983 */ /* 0x000ea20000300800 */
[----:B------:R-:W-:Y:S01]  /*24980*/  PRMT R41, RZ, 0x7610, R41 ;  /* 0x00007610ff297816 */ /* 0x000fe20000000029 */
[----:B----4-:R-:W-:Y:S01]  /*24990*/  IMAD.X R93, R24, 0x1, R93, P3 ;  /* 0x00000001185d7824 */ /* 0x010fe200018e065d */
[----:B------:R-:W-:Y:S02]  /*249a0*/  ISETP.GT.AND P3, PT, R12, 0x1c, PT ;  /* 0x0000001c0c00780c */ /* 0x000fe40003f64270 */
[----:B------:R-:W-:Y:S02]  /*249b0*/  PRMT R29, RZ, 0x7610, R29 ;  /* 0x00007610ff1d7816 */ /* 0x000fe4000000001d */
        /* <DEDUP_REMOVED lines=197> */
[----:B0-----:R-:W-:Y:S02]  /*25610*/  @P2 IMAD.MOV.U32 R10, RZ, RZ, R4 ;  /* 0x000000ffff0a2224 */ /* 0x001fe400078e0004 */
[----:B------:R-:W-:Y:S01]  /*25620*/  @P2 IMAD.MOV.U32 R11, RZ, RZ, R20 ;  /* 0x000000ffff0b2224 */ /* 0x000fe200078e0014 */
[----:B-1----:R-:W3:Y:S01]  /*25630*/  LDL.LU R93, [R1+0xa7c] ;  /* 0x000a7c00015d7983 */ /* 0x002ee20000300800 */
[----:B------:R-:W-:-:S03]  /*25640*/  PRMT R83, RZ, 0x7610, R83 ;  /* 0x00007610ff537816 */ /* 0x000fc60000000053 */
[----:B------:R0:W-:Y:S04]  /*25650*/  STL [R1+0xa68], R4 ;  /* 0x000a680401007387 */ /* 0x0001e80000100800 */
[----:B------:R-:W3:Y:S04]  /*25660*/  LDL.LU R25, [R1+0xa80] ;  /* 0x000a800001197983 */ /* 0x000ee80000300800 */
        /* <DEDUP_REMOVED lines=17> */
[----:B------:R-:W-:Y:S02]  /*25780*/  ISETP.GT.AND P2, PT, R12, 0x2f, PT ;  /* 0x0000002f0c00780c */ /* 0x000fe40003f44270 */
[----:B------:R-:W-:Y:S02]  /*25790*/  PRMT R22, RZ, 0x7610, R22 ;  /* 0x00007610ff167816 */ /* 0x000fe40000000016 */
[----:B---3--:R-:W-:-:S05]  /*257a0*/  IADD3 R25, P4, PT, R7, R25, RZ ;  /* 0x0000001907197210 */ /* 0x008fca0007f9e0ff */
[----:B------:R-:W-:Y:S01]  /*257b0*/  STL [R1+0xa80], R25 ;  /* 0x000a801901007387 */ /* 0x000fe20000100800 */
[C---:B------:R-:W-:Y:S01]  /*257c0*/  IMAD.X R93, R24.reuse, 0x1, R93, P4 ;  /* 0x00000001185d7824 */ /* 0x040fe200020e065d */
[----:B------:R-:W-:Y:S01]  /*257d0*/  PRMT R9, RZ, 0x7610, R9 ;  /* 0x00007610ff097816 */ /* 0x000fe20000000009 */
[----:B--2---:R-:W-:-:S05]  /*257e0*/  IMAD.X R10, R24, 0x1, R10, P5 ;  /* 0x00000001180a7824 */ /* 0x004fca00028e060a */
[-C--:B------:R-:W-:Y:S01]  /*257f0*/  @P3 LOP3.LUT R11, R11, R10.reuse, RZ, 0x3c, !PT ;  /* 0x0000000a0b0b3212 */ /* 0x080fe200078e3cff */
[----:B------:R0:W-:Y:S03]  /*25800*/  STL [R1+0xa74], R10 ;  /* 0x000a740a01007387 */ /* 0x0001e60000100800 */
[----:B0-----:R-:W-:-:S04]  /*25810*/  @P3 LOP3.LUT R10, R11, R10, RZ, 0x3c, !PT ;  /* 0x0000000a0b0a3212 */ /* 0x001fc800078e3cff */
[----:B------:R-:W-:-:S05]  /*25820*/  @P3 LOP3.LUT R11, R11, R10, RZ, 0x3c, !PT ;  /* 0x0000000a0b0b3212 */ /* 0x000fca00078e3cff */
[----:B------:R0:W2:Y:S02]  /*25830*/  @P3 LDG.E.U8 R22, desc[UR22][R10.64] ;  /* 0x000000160a163981 */ /* 0x0000a4000c1e1100 */
[----:B0-----:R-:W-:Y:S02]  /*25840*/  @P2 IMAD.MOV.U32 R10, RZ, RZ, R25 ;  /* 0x000000ffff0a2224 */ /* 0x001fe400078e0019 */
[----:B------:R-:W-:-:S05]  /*25850*/  @P2 IMAD.MOV.U32 R11, RZ, RZ, R93 ;  /* 0x000000ffff0b2224 */ /* 0x000fca00078e005d */
[----:B------:R0:W3:Y:S01]  /*25860*/  @P2 LDG.E.U8 R9, desc[UR22][R10.64] ;  /* 0x000000160a092981 */ /* 0x0000e2000c1e1100 */
[----:B----4-:R-:W-:-:S03]  /*25870*/  IADD3 R4, P5, PT, R7, R4, RZ ;  /* 0x0000000407047210 */ /* 0x010fc60007fbe0ff */
[----:B------:R-:W-:Y:S01]  /*25880*/  STL [R1+0xa7c], R93 ;  /* 0x000a7c5d01007387 */ /* 0x000fe20000100800 */
[----:B------:R-:W-:Y:S01]  /*25890*/  ISETP.GT.AND P4, PT, R12, 0x30, PT ;  /* 0x000000300c00780c */ /* 0x000fe20003f84270 */
[----:B------:R-:W-:Y:S01]  /*258a0*/  IMAD.X R20, R24, 0x1, R20, P5 ;  /* 0x0000000118147824 */ /* 0x000fe200028e0614 */
[----:B------:R-:W-:-:S11]  /*258b0*/  IADD3 R5, P2, PT, R7, R5, RZ ;  /* 0x0000000507057210 */ /* 0x000fd60007f5e0ff */
[----:B0-----:R-:W-:Y:S01]  /*258c0*/  @P4 IMAD.MOV.U32 R10, RZ, RZ, R4 ;  /* 0x000000ffff0a4224 */ /* 0x001fe200078e0004 */
[----:B--2---:R0:W-:Y:S04]  /*258d0*/  STL [R1+0xc8], R22 ;  /* 0x0000c81601007387 */ /* 0x0041e80000100800 */
[----:B0-----:R-:W2:Y:S04]  /*258e0*/  LDL.LU R22, [R1+0xa98] ;  /* 0x000a980001167983 */ /* 0x001ea80000300800 */
[----:B------:R-:W-:Y:S04]  /*258f0*/  STL [R1+0xa88], R4 ;  /* 0x000a880401007387 */ /* 0x000fe80000100800 */
[----:B------:R-:W4:Y:S04]  /*25900*/  LDL.LU R93, [R1+0xa94] ;  /* 0x000a9400015d7983 */ /* 0x000f280000300800 */
[----:B------:R-:W4:Y:S04]  /*25910*/  LDL.LU R25, [R1+0xa9c] ;  /* 0x000a9c0001197983 */ /* 0x000f280000300800 */
[----:B---3--:R0:W-:Y:S04]  /*25920*/  STL [R1+0xec], R9 ;  /* 0x0000ec0901007387 */ /* 0x0081e80000100800 */
[----:B0-----:R-:W3:Y:S04]  /*25930*/  LDL.LU R9, [R1+0xaa0] ;  /* 0x000aa00001097983 */ /* 0x001ee80000300800 */
[----:B------:R-:W-:Y:S04]  /*25940*/  STL [R1+0xa90], R5 ;  /* 0x000a900501007387 */ /* 0x000fe80000100800 */
[----:B------:R0:W-:Y:S04]  /*25950*/  STL [R1+0xa84], R20 ;  /* 0x000a841401007387 */ /* 0x0001e80000100800 */
[----:B------:R-:W3:Y:S01]  /*25960*/  LDL.LU R4, [R1+0xaa8] ;  /* 0x000aa80001047983 */ /* 0x000ee20000300800 */
[----:B------:R-:W-:Y:S01]  /*25970*/  ISETP.GT.AND P3, PT, R12, 0x31, PT ;  /* 0x000000310c00780c */ /* 0x000fe20003f64270 */
[----:B------:R-:W-:Y:S01]  /*25980*/  @P4 IMAD.MOV.U32 R11, RZ, RZ, R20 ;  /* 0x000000ffff0b4224 */ /* 0x000fe200078e0014 */
[----:B------:R-:W-:Y:S01]  /*25990*/  PRMT R54, RZ, 0x7610, R54 ;  /* 0x00007610ff367816 */ /* 0x000fe20000000036 */
[----:B------:R-:W-:Y:S01]  /*259a0*/  IMAD.X R18, R24, 0x1, R18, P2 ;  /* 0x0000000118127824 */ /* 0x000fe200010e0612 */
[----:B------:R-:W-:-:S02]  /*259b0*/  PRMT R46, RZ, 0x7610, R46 ;  /* 0x00007610ff2e7816 */ /* 0x000fc4000000002e */
[----:B------:R-:W-:Y:S02]  /*259c0*/  ISETP.GT.AND P2, PT, R12, 0x32, PT ;  /* 0x000000320c00780c */ /* 0x000fe40003f44270 */
[----:B------:R1:W3:Y:S04]  /*259d0*/  @P4 LDG.E.U8 R54, desc[UR22][R10.64] ;  /* 0x000000160a364981 */ /* 0x0002e8000c1e1100 */
[----:B------:R2:W-:Y:S04]  /*259e0*/  STL [R1+0xa8c], R18 ;  /* 0x000a8c1201007387 */ /* 0x0005e80000100800 */
[----:B0-----:R-:W3:Y:S01]  /*259f0*/  LDL.LU R20, [R1+0xaa4] ;  /* 0x000aa40001147983 */ /* 0x001ee20000300800 */
[----:B-1----:R-:W-:-:S02]  /*25a00*/  @P3 IMAD.MOV.U32 R10, RZ, RZ, R5 ;  /* 0x000000ffff0a3224 */ /* 0x002fc400078e0005 */
[----:B------:R-:W-:Y:S01]  /*25a10*/  @P3 IMAD.MOV.U32 R11, RZ, RZ, R18 ;  /* 0x000000ffff0b3224 */ /* 0x000fe200078e0012 */
[----:B------:R-:W-:-:S04]  /*25a20*/  ISETP.GT.AND P4, PT, R12, 0x33, PT ;  /* 0x000000330c00780c */ /* 0x000fc80003f84270 */
[----:B------:R0:W3:Y:S01]  /*25a30*/  @P3 LDG.E.U8 R46, desc[UR22][R10.64] ;  /* 0x000000160a2e3981 */ /* 0x0000e2000c1e1100 */
[----:B------:R-:W-:Y:S02]  /*25a40*/  PRMT R38, RZ, 0x7610, R38 ;  /* 0x00007610ff267816 */ /* 0x000fe40000000026 */
[----:B--2---:R-:W-:-:S05]  /*25a50*/  IADD3 R22, P5, PT, R7, R22, RZ ;  /* 0x0000001607167210 */ /* 0x004fca0007fbe0ff */
[----:B------:R1:W-:Y:S04]  /*25a60*/  STL [R1+0xa98], R22 ;  /* 0x000a981601007387 */ /* 0x0003e80000100800 */
[----:B------:R-:W2:Y:S04]  /*25a70*/  LDL.LU R18, [R1+0xaac] ;  /* 0x000aac0001127983 */ /* 0x000ea80000300800 */
[----:B------:R-:W2:Y:S01]  /*25a80*/  LDL.LU R5, [R1+0xab0] ;  /* 0x000ab00001057983 */ /* 0x000ea20000300800 */
[----:B----4-:R-:W-:Y:S02]  /*25a90*/  IMAD.X R93, R24, 0x1, R93, P5 ;  /* 0x00000001185d7824 */ /* 0x010fe400028e065d */
[----:B0-----:R-:W-:-:S02]  /*25aa0*/  @P2 IMAD.MOV.U32 R10, RZ, RZ, R22 ;  /* 0x000000ffff0a2224 */ /* 0x001fc400078e0016 */
[----:B------:R-:W-:-:S05]  /*25ab0*/  @P2 IMAD.MOV.U32 R11, RZ, RZ, R93 ;  /* 0x000000ffff0b2224 */ /* 0x000fca00078e005d */
[----:B------:R0:W4:Y:S01]  /*25ac0*/  @P2 LDG.E.U8 R38, desc[UR22][R10.64] ;  /* 0x000000160a262981 */ /* 0x000122000c1e1100 */
[----:B---3--:R-:W-:-:S05]  /*25ad0*/  IADD3 R9, P3, PT, R7, R9, RZ ;  /* 0x0000000907097210 */ /* 0x008fca0007f7e0ff */
[----:B------:R-:W-:Y:S01]  /*25ae0*/  IMAD.X R25, R24, 0x1, R25, P3 ;  /* 0x0000000118197824 */ /* 0x000fe200018e0619 */
[----:B------:R-:W-:Y:S04]  /*25af0*/  STL [R1+0xaa0], R9 ;  /* 0x000aa00901007387 */ /* 0x000fe80000100800 */
[----:B------:R3:W-:Y:S01]  /*25b00*/  STL [R1+0xa94], R93 ;  /* 0x000a945d01007387 */ /* 0x0007e20000100800 */
[----:B------:R-:W-:-:S03]  /*25b10*/  IADD3 R4, P5, PT, R7, R4, RZ ;  /* 0x0000000407047210 */ /* 0x000fc60007fbe0ff */
[----:B-1----:R-:W4:Y:S01]  /*25b20*/  LDL.LU R22, [R1+0xab8] ;  /* 0x000ab80001167983 */ /* 0x002f220000300800 */
[----:B0-----:R-:W-:-:S03]  /*25b30*/  @P4 IMAD.MOV.U32 R10, RZ, RZ, R9 ;  /* 0x000000ffff0a4224 */ /* 0x001fc600078e0009 */
[----:B------:R0:W-:Y:S01]  /*25b40*/  STL [R1+0xa9c], R25 ;  /* 0x000a9c1901007387 */ /* 0x0001e20000100800 */
[----:B------:R-:W-:-:S03]  /*25b50*/  @P4 IMAD.MOV.U32 R11, RZ, RZ, R25 ;  /* 0x000000ffff0b4224 */ /* 0x000fc600078e0019 */
[----:B---3--:R-:W3:Y:S04]  /*25b60*/  LDL.LU R93, [R1+0xab4] ;  /* 0x000ab400015d7983 */ /* 0x008ee80000300800 */
[----:B------:R1:W-:Y:S04]  /*25b70*/  STL [R1+0xaa8], R4 ;  /* 0x000aa80401007387 */ /* 0x0003e80000100800 */
[----:B------:R-:W3:Y:S04]  /*25b80*/  LDL.LU R9, [R1+0xabc] ;  /* 0x000abc0001097983 */ /* 0x000ee80000300800 */
[----:B0-----:R-:W3:Y:S01]  /*25b90*/  LDL.LU R25, [R1+0xac0] ;  /* 0x000ac00001197983 */ /* 0x001ee20000300800 */
[----:B------:R-:W-:-:S02]  /*25ba0*/  ISETP.GT.AND P3, PT, R12, 0x34, PT ;  /* 0x000000340c00780c */ /* 0x000fc40003f64270 */
[----:B------:R-:W-:Y:S02]  /*25bb0*/  PRMT R30, RZ, 0x7610, R30 ;  /* 0x00007610ff1e7816 */ /* 0x000fe4000000001e */
[----:B------:R-:W-:Y:S01]  /*25bc0*/  ISETP.GT.AND P2, PT, R12, 0x35, PT ;  /* 0x000000350c00780c */ /* 0x000fe20003f44270 */
[----:B------:R-:W-:-:S03]  /*25bd0*/  IMAD.X R20, R24, 0x1, R20, P5 ;  /* 0x0000000118147824 */ /* 0x000fc600028e0614 */
[----:B------:R0:W3:Y:S01]  /*25be0*/  @P4 LDG.E.U8 R30, desc[UR22][R10.64] ;  /* 0x000000160a1e4981 */ /* 0x0000e2000c1e1100 */
[----:B------:R-:W-:Y:S02]  /*25bf0*/  PRMT R67, RZ, 0x7610, R67 ;  /* 0x00007610ff437816 */ /* 0x000fe40000000043 */
[----:B------:R-:W-:Y:S02]  /*25c00*/  PRMT R81, RZ, 0x7610, R81 ;  /* 0x00007610ff517816 */ /* 0x000fe40000000051 */
[----:B0-----:R-:W-:Y:S02]  /*25c10*/  @P3 IMAD.MOV.U32 R10, RZ, RZ, R4 ;  /* 0x000000ffff0a3224 */ /* 0x001fe400078e0004 */
[----:B------:R-:W-:-:S05]  /*25c20*/  @P3 IMAD.MOV.U32 R11, RZ, RZ, R20 ;  /* 0x000000ffff0b3224 */ /* 0x000fca00078e0014 */
[----:B------:R0:W3:Y:S01]  /*25c30*/  @P3 LDG.E.U8 R67, desc[UR22][R10.64] ;  /* 0x000000160a433981 */ /* 0x0000e2000c1e1100 */
[----:B------:R-:W-:Y:S02]  /*25c40*/  ISETP.GT.AND P3, PT, R12, 0x37, PT ;  /* 0x000000370c00780c */ /* 0x000fe40003f64270 */
[----:B------:R-:W-:Y:S02]  /*25c50*/  PRMT R89, RZ, 0x7610, R89 ;  /* 0x00007610ff597816 */ /* 0x000fe40000000059 */
[----:B------:R-:W-:Y:S02]  /*25c60*/  PRMT R19, RZ, 0x7610, R19 ;  /* 0x00007610ff137816 */ /* 0x000fe40000000013 */
[----:B--2---:R-:W-:-:S05]  /*25c70*/  IADD3 R5, P4, PT, R7, R5, RZ ;  /* 0x0000000507057210 */ /* 0x004fca0007f9e0ff */
[----:B------:R-:W-:Y:S01]  /*25c80*/  IMAD.X R18, R24, 0x1, R18, P4 ;  /* 0x0000000118127824 */ /* 0x000fe200020e0612 */
[----:B------:R-:W-:Y:S01]  /*25c90*/  ISETP.GT.AND P4, PT, R12, 0x36, PT ;  /* 0x000000360c00780c */ /* 0x000fe20003f84270 */
[----:B0-----:R-:W-:Y:S01]  /*25ca0*/  @P2 IMAD.MOV.U32 R10, RZ, RZ, R5 ;  /* 0x000000ffff0a2224 */ /* 0x001fe200078e0005 */
[----:B------:R-:W-:Y:S01]  /*25cb0*/  STL [R1+0xab0], R5 ;  /* 0x000ab00501007387 */ /* 0x000fe20000100800 */
[----:B------:R-:W-:-:S03]  /*25cc0*/  @P2 IMAD.MOV.U32 R11, RZ, RZ, R18 ;  /* 0x000000ffff0b2224 */ /* 0x000fc600078e0012 */
[----:B------:R-:W-:Y:S04]  /*25cd0*/  STL [R1+0xaa4], R20 ;  /* 0x000aa41401007387 */ /* 0x000fe80000100800 */
[----:B-1----:R-:W2:Y:S04]  /*25ce0*/  LDL.LU R4, [R1+0xac8] ;  /* 0x000ac80001047983 */ /* 0x002ea80000300800 */
[----:B------:R0:W-:Y:S04]  /*25cf0*/  STL [R1+0xaac], R18 ;  /* 0x000aac1201007387 */ /* 0x0001e80000100800 */
[----:B------:R1:W2:Y:S01]  /*25d00*/  @P2 LDG.E.U8 R81, desc[UR22][R10.64] ;  /* 0x000000160a512981 */ /* 0x0002a2000c1e1100 */
[----:B----4-:R-:W-:-:S03]  /*25d10*/  IADD3 R22, P5, PT, R7, R22, RZ ;  /* 0x0000001607167210 */ /* 0x010fc60007fbe0ff */
[----:B0-----:R-:W4:Y:S04]  /*25d20*/  LDL.LU R18, [R1+0xac4] ;  /* 0x000ac40001127983 */ /* 0x001f280000300800 */
[----:B------:R-:W-:Y:S01]  /*25d30*/  STL [R1+0xab8], R22 ;  /* 0x000ab81601007387 */ /* 0x000fe20000100800 */
[----:B---3--:R-:W-:-:S03]  /*25d40*/  IMAD.X R93, R24, 0x1, R93, P5 ;  /* 0x00000001185d7824 */ /* 0x008fc600028e065d */
[----:B------:R-:W3:Y:S01]  /*25d50*/  LDL.LU R20, [R1+0xacc] ;  /* 0x000acc0001147983 */ /* 0x000ee20000300800 */
[----:B-1----:R-:W-:Y:S02]  /*25d60*/  @P4 IMAD.MOV.U32 R10, RZ, RZ, R22 ;  /* 0x000000ffff0a4224 */ /* 0x002fe400078e0016 */
[----:B------:R-:W-:Y:S01]  /*25d70*/  @P4 IMAD.MOV.U32 R11, RZ, RZ, R93 ;  /* 0x000000ffff0b4224 */ /* 0x000fe200078e005d */
[----:B------:R-:W3:Y:S04]  /*25d80*/  LDL.LU R5, [R1+0xad0] ;  /* 0x000ad00001057983 */ /* 0x000ee80000300800 */
[----:B------:R0:W3:Y:S01]  /*25d90*/  @P4 LDG.E.U8 R89, desc[UR22][R10.64] ;  /* 0x000000160a594981 */ /* 0x0000e2000c1e1100 */
[----:B------:R-:W-:-:S05]  /*25da0*/  IADD3 R25, P2, PT, R7, R25, RZ ;  /* 0x0000001907197210 */ /* 0x000fca0007f5e0ff */
[----:B------:R-:W-:Y:S01]  /*25db0*/  IMAD.X R9, R24, 0x1, R9, P2 ;  /* 0x0000000118097824 */ /* 0x000fe200010e0609 */
[----:B------:R-:W-:Y:S03]  /*25dc0*/  STL [R1+0xac0], R25 ;  /* 0x000ac01901007387 */ /* 0x000fe60000100800 */
[----:B0-----:R-:W-:Y:S02]  /*25dd0*/  IMAD.MOV.U32 R11, RZ, RZ, R9 ;  /* 0x000000ffff0b7224 */ /* 0x001fe400078e0009 */
[----:B------:R-:W-:Y:S01]  /*25de0*/  @P3 IMAD.MOV.U32 R10, RZ, RZ, R25 ;  /* 0x000000ffff0a3224 */ /* 0x000fe200078e0019 */
[----:B------:R0:W-:Y:S04]  /*25df0*/  STL [R1+0xab4], R93 ;  /* 0x000ab45d01007387 */ /* 0x0001e80000100800 */
[----:B------:R1:W3:Y:S04]  /*25e00*/  @P3 LDG.E.U8 R19, desc[UR22][R10.64] ;  /* 0x000000160a133981 */ /* 0x0002e8000c1e1100 */
[----:B0-----:R-:W3:Y:S04]  /*25e10*/  LDL.LU R93, [R1+0xad8] ;  /* 0x000ad800015d7983 */ /* 0x001ee80000300800 */
[----:B------:R0:W-:Y:S04]  /*25e20*/  STL [R1+0xabc], R9 ;  /* 0x000abc0901007387 */ /* 0x0001e80000100800 */
[----:B------:R-:W3:Y:S01]  /*25e30*/  LDL.LU R22, [R1+0xae0] ;  /* 0x000ae00001167983 */ /* 0x000ee20000300800 */
[----:B------:R-:W-:-:S02]  /*25e40*/  ISETP.GT.AND P2, PT, R12, 0x38, PT ;  /* 0x000000380c00780c */ /* 0x000fc40003f44270 */
[----:B------:R-:W-:Y:S02]  /*25e50*/  ISETP.GT.AND P4, PT, R12, 0x39, PT ;  /* 0x000000390c00780c */ /* 0x000fe40003f84270 */
[----:B------:R-:W-:Y:S01]  /*25e60*/  PRMT R53, RZ, 0x7610, R53 ;  /* 0x00007610ff357816 */ /* 0x000fe20000000035 */
[----:B0-----:R-:W3:Y:S01]  /*25e70*/  LDL.LU R9, [R1+0xe68] ;  /* 0x000e680001097983 */ /* 0x001ee20000300800 */
[----:B------:R-:W-:Y:S02]  /*25e80*/  PRMT R45, RZ, 0x7610, R45 ;  /* 0x00007610ff2d7816 */ /* 0x000fe4000000002d */
[----:B--2---:R-:W-:-:S05]  /*25e90*/  IADD3 R4, P5, PT, R7, R4, RZ ;  /* 0x0000000407047210 */ /* 0x004fca0007fbe0ff */
[----:B------:R-:W-:Y:S01]  /*25ea0*/  STL [R1+0xac8], R4 ;  /* 0x000ac80401007387 */ /* 0x000fe20000100800 */
[----:B-1----:R-:W-:-:S03]  /*25eb0*/  @P2 IMAD.MOV.U32 R10, RZ, RZ, R4 ;  /* 0x000000ffff0a2224 */ /* 0x002fc600078e0004 */
[----:B------:R-:W2:Y:S01]  /*25ec0*/  LDL.LU R25, [R1+0xadc] ;  /* 0x000adc0001197983 */ /* 0x000ea20000300800 */
[----:B----4-:R-:W-:-:S04]  /*25ed0*/  IMAD.X R18, R24, 0x1, R18, P5 ;  /* 0x0000000118127824 */ /* 0x010fc800028e0612 */
[----:B------:R-:W-:-:S05]  /*25ee0*/  @P2 IMAD.MOV.U32 R11, RZ, RZ, R18 ;  /* 0x000000ffff0b2224 */ /* 0x000fca00078e0012 */
[----:B------:R0:W4:Y:S01]  /*25ef0*/  @P2 LDG.E.U8 R53, desc[UR22][R10.64] ;  /* 0x000000160a352981 */ /* 0x000122000c1e1100 */
[----:B---3--:R-:W-:-:S05]  /*25f00*/  IADD3 R5, P3, PT, R7, R5, RZ ;  /* 0x0000000507057210 */ /* 0x008fca0007f7e0ff */
[----:B------:R-:W-:Y:S01]  /*25f10*/  IMAD.X R20, R24, 0x1, R20, P3 ;  /* 0x0000000118147824 */ /* 0x000fe200018e0614 */
[----:B------:R-:W-:Y:S04]  /*25f20*/  STL [R1+0xad0], R5 ;  /* 0x000ad00501007387 */ /* 0x000fe80000100800 */
[----:B------:R1:W-:Y:S01]  /*25f30*/  STL [R1+0xac4], R18 ;  /* 0x000ac41201007387 */ /* 0x0003e20000100800 */
[----:B0-----:R-:W-:-:S03]  /*25f40*/  @P4 IMAD.MOV.U32 R10, RZ, RZ, R5 ;  /* 0x000000ffff0a4224 */ /* 0x001fc600078e0005 */
[----:B------:R-:W-:Y:S01]  /*25f50*/  STL [R1+0xacc], R20 ;  /* 0x000acc1401007387 */ /* 0x000fe20000100800 */
[----:B------:R-:W-:-:S03]  /*25f60*/  @P4 IMAD.MOV.U32 R11, RZ, RZ, R20 ;  /* 0x000000ffff0b4224 */ /* 0x000fc600078e0014 */
[----:B-1----:R-:W3:Y:S04]  /*25f70*/  LDL.LU R18, [R1+0xae8] ;  /* 0x000ae80001127983 */ /* 0x002ee80000300800 */
[----:B------:R0:W-:Y:S01]  /*25f80*/  STL [R1+0xe4], R19 ;  /* 0x0000e41301007387 */ /* 0x0001e20000100800 */
[----:B------:R-:W-:-:S03]  /*25f90*/  IADD3 R93, P6, PT, R7, R93, RZ ;  /* 0x0000005d075d7210 */ /* 0x000fc60007fde0ff */
[----:B------:R1:W3:Y:S04]  /*25fa0*/  @P4 LDG.E.U8 R45, desc[UR22][R10.64] ;  /* 0x000000160a2d4981 */ /* 0x0002e8000c1e1100 */
[----:B0-----:R-:W3:Y:S01]  /*25fb0*/  LDL.LU R19, [R1+0xaf8] ;  /* 0x000af80001137983 */ /* 0x001ee20000300800 */
[----:B------:R-:W-:-:S03]  /*25fc0*/  IADD3 R22, P2, PT, R7, R22, RZ ;  /* 0x0000001607167210 */ /* 0x000fc60007f5e0ff */
[----:B------:R-:W3:Y:S04]  /*25fd0*/  LDL.LU R4, [R1+0x190] ;  /* 0x0001900001047983 */ /* 0x000ee80000300800 */
[----:B------:R-:W3:Y:S04]  /*25fe0*/  LDL.LU R5, [R1+0xaf0] ;  /* 0x000af00001057983 */ /* 0x000ee80000300800 */
[----:B------:R0:W-:Y:S04]  /*25ff0*/  STL [R1+0xad8], R93 ;  /* 0x000ad85d01007387 */ /* 0x0001e80000100800 */
[----:B------:R-:W3:Y:S04]  /*26000*/  LDL.LU R20, [R1+0x18c] ;  /* 0x00018c0001147983 */ /* 0x000ee80000300800 */
[----:B------:R-:W-:Y:S04]  /*26010*/  STL [R1+0xae0], R22 ;  /* 0x000ae01601007387 */ /* 0x000fe80000100800 */
[----:B------:R-:W3:Y:S01]  /*26020*/  LDL.LU R11, [R1+0xad4] ;  /* 0x000ad400010b7983 */ /* 0x000ee20000300800 */
[----:B------:R-:W-:-:S02]  /*26030*/  ISETP.GT.AND P3, PT, R12, 0x3a, PT ;  /* 0x0000003a0c00780c */ /* 0x000fc40003f64270 */
[----:B------:R-:W-:Y:S02]  /*26040*/  ISETP.GT.AND P5, PT, R12, 0x3b, PT ;  /* 0x0000003b0c00780c */ /* 0x000fe40003fa4270 */
[----:B------:R-:W-:Y:S02]  /*26050*/  PRMT R37, RZ, 0x7610, R37 ;  /* 0x00007610ff257816 */ /* 0x000fe40000000025 */
[----:B------:R-:W-:-:S07]  /*26060*/  PRMT R33, RZ, 0x7610, R33 ;  /* 0x00007610ff217816 */ /* 0x000fce0000000021 */
[----:B-1----:R-:W-:Y:S02]  /*26070*/  @P3 IMAD.MOV.U32 R10, RZ, RZ, R93 ;  /* 0x000000ffff0a3224 */ /* 0x002fe400078e005d */
[C---:B--2---:R-:W-:Y:S02]  /*26080*/  IMAD.X R25, R24.reuse, 0x1, R25, P2 ;  /* 0x0000000118197824 */ /* 0x044fe400010e0619 */
[----:B---3--:R-:W-:-:S05]  /*26090*/  IMAD.X R11, R24, 0x1, R11, P6 ;  /* 0x00000001180b7824 */ /* 0x008fca00030e060b */
[----:B------:R1:W-:Y:S04]  /*260a0*/  STL [R1+0xad4], R11 ;  /* 0x000ad40b01007387 */ /* 0x0003e80000100800 */
[----:B------:R2:W3:Y:S04]  /*260b0*/  @P3 LDG.E.U8 R37, desc[UR22][R10.64] ;  /* 0x000000160a253981 */ /* 0x0004e8000c1e1100 */
[----:B0-----:R-:W3:Y:S01]  /*260c0*/  LDL.LU R93, [R1+0xe64] ;  /* 0x000e6400015d7983 */ /* 0x001ee20000300800 */
[----:B--2---:R-:W-:Y:S02]  /*260d0*/  @P5 IMAD.MOV.U32 R10, RZ, RZ, R22 ;  /* 0x000000ffff0a5224 */ /* 0x004fe400078e0016 */
[----:B-1----:R-:W-:Y:S01]  /*260e0*/  @P5 IMAD.MOV.U32 R11, RZ, RZ, R25 ;  /* 0x000000ffff0b5224 */ /* 0x002fe200078e0019 */
[----:B------:R0:W-:Y:S04]  /*260f0*/  STL [R1+0xadc], R25 ;  /* 0x000adc1901007387 */ /* 0x0001e80000100800 */
[----:B------:R-:W2:Y:S04]  /*26100*/  LDL.LU R22, [R1+0xaec] ;  /* 0x000aec0001167983 */ /* 0x000ea80000300800 */
[----:B------:R1:W2:Y:S04]  /*26110*/  @P5 LDG.E.U8 R33, desc[UR22][R10.64] ;  /* 0x000000160a215981 */ /* 0x0002a8000c1e1100 */
[----:B0-----:R-:W2:Y:S04]  /*26120*/  LDL.LU R25, [R1+0xaf4] ;  /* 0x000af40001197983 */ /* 0x001ea80000300800 */
[----:B------:R-:W2:Y:S01]  /*26130*/  LDL.LU R11, [R1+0xae4] ;  /* 0x000ae400010b7983 */ /* 0x000ea20000300800 */
[----:B------:R-:W-:-:S02]  /*26140*/  ISETP.GT.AND P4, PT, R12, 0x3c, PT ;  /* 0x0000003c0c00780c */ /* 0x000fc40003f84270 */
[C---:B------:R-:W-:Y:S02]  /*26150*/  IADD3 R18, P2, PT, R7.reuse, R18, RZ ;  /* 0x0000001207127210 */ /* 0x040fe40007f5e0ff */
[C---:B------:R-:W-:Y:S02]  /*26160*/  IADD3 R4, P3, PT, R7.reuse, R4, RZ ;  /* 0x0000000407047210 */ /* 0x040fe40007f7e0ff */
[C---:B------:R-:W-:Y:S02]  /*26170*/  IADD3 R19, P5, PT, R7.reuse, R19, RZ ;  /* 0x0000001307137210 */ /* 0x040fe40007fbe0ff */
[----:B------:R-:W-:Y:S01]  /*26180*/  PRMT R65, RZ, 0x7610, R65 ;  /* 0x00007610ff417816 */ /* 0x000fe20000000041 */
[----:B------:R-:W-:Y:S04]  /*26190*/  STL [R1+0xae8], R18 ;  /* 0x000ae81201007387 */ /* 0x000fe80000100800 */
[----:B-1----:R-:W-:Y:S01]  /*261a0*/  @P4 IMAD.MOV.U32 R10, RZ, RZ, R18 ;  /* 0x000000ffff0a4224 */ /* 0x002fe200078e0012 */
[----:B------:R-:W-:Y:S04]  /*261b0*/  STL [R1+0x190], R4 ;  /* 0x0001900401007387 */ /* 0x000fe80000100800 */
[----:B------:R-:W-:Y:S01]  /*261c0*/  STL [R1+0xaf8], R19 ;  /* 0x000af81301007387 */ /* 0x000fe20000100800 */
[----:B------:R-:W-:Y:S01]  /*261d0*/  IADD3 R5, P6, PT, R7, R5, RZ ;  /* 0x0000000507057210 */ /* 0x000fe20007fde0ff */
[----:B------:R-:W-:Y:S01]  /*261e0*/  IMAD.X R20, R24, 0x1, R20, P3 ;  /* 0x0000000118147824 */ /* 0x000fe200018e0614 */
[----:B------:R-:W-:-:S02]  /*261f0*/  ISETP.GT.AND P3, PT, R12, 0x3e, PT ;  /* 0x0000003e0c00780c */ /* 0x000fc40003f64270 */
[----:B------:R-:W-:Y:S02]  /*26200*/  PRMT R73, RZ, 0x7610, R73 ;  /* 0x00007610ff497816 */ /* 0x000fe40000000049 */
[----:B------:R-:W-:Y:S02]  /*26210*/  PRMT R85, RZ, 0x7610, R85 ;  /* 0x00007610ff557816 */ /* 0x000fe40000000055 */
[----:B------:R-:W-:Y:S01]  /*26220*/  PRMT R17, RZ, 0x7610, R17 ;  /* 0x00007610ff117816 */ /* 0x000fe20000000011 */
[----:B--2---:R-:W-:-:S05]  /*26230*/  IMAD.X R11, R24, 0x1, R11, P2 ;  /* 0x00000001180b7824 */ /* 0x004fca00010e060b */
[----:B------:R0:W-:Y:S04]  /*26240*/  STL [R1+0xae4], R11 ;  /* 0x000ae40b01007387 */ /* 0x0001e80000100800 */
[----:B------:R0:W2:Y:S02]  /*26250*/  @P4 LDG.E.U8 R65, desc[UR22][R10.64] ;  /* 0x000000160a414981 */ /* 0x0000a4000c1e1100 */
[----:B0-----:R-:W0:Y:S01]  /*26260*/  S2R R11, SR_TID.X ;  /* 0x00000000000b7919 */ /* 0x001e220000002100 */
[----:B------:R-:W-:Y:S01]  /*26270*/  ISETP.GT.AND P2, PT, R12, 0x3d, PT ;  /* 0x0000003d0c00780c */ /* 0x000fe20003f44270 */
[----:B------:R-:W-:Y:S01]  /*26280*/  IMAD.X R22, R24, 0x1, R22, P6 ;  /* 0x0000000118167824 */ /* 0x000fe200030e0616 */
[----:B------:R-:W-:Y:S01]  /*26290*/  ISETP.GT.AND P6, PT, R12, 0x3f, PT ;  /* 0x0000003f0c00780c */ /* 0x000fe20003fc4270 */
[----:B------:R-:W-:Y:S01]  /*262a0*/  STL [R1+0x18c], R20 ;  /* 0x00018c1401007387 */ /* 0x000fe20000100800 */
[----:B------:R-:W-:-:S03]  /*262b0*/  IMAD.X R25, R24, 0x1, R25, P5 ;  /* 0x0000000118197824 */ /* 0x000fc600028e0619 */
[----:B------:R-:W-:Y:S04]  /*262c0*/  STL [R1+0xaf0], R5 ;  /* 0x000af00501007387 */ /* 0x000fe80000100800 */
[----:B------:R-:W2:Y:S02]  /*262d0*/  LDL.LU R18, [R1+0x198] ;  /* 0x0001980001127983 */ /* 0x000ea40000300800 */
[----:B------:R-:W-:Y:S02]  /*262e0*/  @P2 IMAD.MOV.U32 R10, RZ, RZ, R5 ;  /* 0x000000ffff0a2224 */ /* 0x000fe400078e0005 */
[----:B------:R-:W-:Y:S04]  /*262f0*/  STL [R1+0xaf4], R25 ;  /* 0x000af41901007387 */ /* 0x000fe80000100800 */
[----:B------:R1:W-:Y:S01]  /*26300*/  STL [R1+0xaec], R22 ;  /* 0x000aec1601007387 */ /* 0x0003e20000100800 */
[----:B0-----:R-:W-:-:S04]  /*26310*/  LOP3.LUT R11, R11, 0x3f, RZ, 0xc0, !PT ;  /* 0x0000003f0b0b7812 */ /* 0x001fc800078ec0ff */
[----:B------:R-:W-:Y:S01]  /*26320*/  ISETP.GE.AND P4, PT, R11, R12, PT ;  /* 0x0000000c0b00720c */ /* 0x000fe20003f86270 */
[----:B------:R-:W-:Y:S02]  /*26330*/  @P2 IMAD.MOV.U32 R11, RZ, RZ, R22 ;  /* 0x000000ffff0b2224 */ /* 0x000fe400078e0016 */
[----:B-1----:R-:W4:Y:S04]  /*26340*/  LDL.LU R22, [R1+0x194] ;  /* 0x0001940001167983 */ /* 0x002f280000300800 */
[----:B------:R0:W4:Y:S04]  /*26350*/  @P2 LDG.E.U8 R73, desc[UR22][R10.64] ;  /* 0x000000160a492981 */ /* 0x000128000c1e1100 */
[----:B------:R-:W4:Y:S01]  /*26360*/  LDL.LU R5, [R1+0x1b8] ;  /* 0x0001b80001057983 */ /* 0x000f220000300800 */
[----:B0-----:R-:W-:-:S02]  /*26370*/  @P3 IMAD.MOV.U32 R10, RZ, RZ, R19 ;  /* 0x000000ffff0a3224 */ /* 0x001fc400078e0013 */
[----:B------:R-:W-:Y:S01]  /*26380*/  @P3 IMAD.MOV.U32 R11, RZ, RZ, R25 ;  /* 0x000000ffff0b3224 */ /* 0x000fe200078e0019 */
[----:B------:R-:W-:Y:S04]  /*26390*/  STL [R1+0xcd8], R7 ;  /* 0x000cd80701007387 */ /* 0x000fe80000100800 */
[----:B------:R-:W-:Y:S04]  /*263a0*/  STL [R1+0xd20], R7 ;  /* 0x000d200701007387 */ /* 0x000fe80000100800 */
[----:B------:R0:W4:Y:S04]  /*263b0*/  @P3 LDG.E.U8 R85, desc[UR22][R10.64] ;  /* 0x000000160a553981 */ /* 0x000128000c1e1100 */
[----:B------:R-:W4:Y:S01]  /*263c0*/  LDL.LU R19, [R1+0x1d8] ;  /* 0x0001d80001137983 */ /* 0x000f220000300800 */
[----:B0-----:R-:W-:-:S03]  /*263d0*/  @P6 IMAD.MOV.U32 R10, RZ, RZ, R4 ;  /* 0x000000ffff0a6224 */ /* 0x001fc600078e0004 */
[----:B------:R-:W4:Y:S01]  /*263e0*/  LDL.LU R4, [R1+0x1b4] ;  /* 0x0001b40001047983 */ /* 0x000f220000300800 */
[----:B------:R-:W-:-:S05]  /*263f0*/  @P6 IMAD.MOV.U32 R11, RZ, RZ, R20 ;  /* 0x000000ffff0b6224 */ /* 0x000fca00078e0014 */
[----:B------:R0:W4:Y:S01]  /*26400*/  @P6 LDG.E.U8 R17, desc[UR22][R10.64] ;  /* 0x000000160a116981 */ /* 0x000122000c1e1100 */
[----:B------:R-:W-:Y:S02]  /*26410*/  ISETP.GT.AND P5, PT, R12, RZ, PT ;  /* 0x000000ff0c00720c */ /* 0x000fe40003fa4270 */
[----:B------:R-:W-:Y:S02]  /*26420*/  IADD3 R2, P2, PT, R7, R2, RZ ;  /* 0x0000000207027210 */ /* 0x000fe40007f5e0ff */
[----:B------:R-:W-:-:S03]  /*26430*/  PRMT R60, RZ, 0x7610, R60 ;  /* 0x00007610ff3c7816 */ /* 0x000fc6000000003c */
[----:B------:R-:W-:-:S06]  /*26440*/  IMAD.X R3, R24, 0x1, R3, P2 ;  /* 0x0000000118037824 */ /* 0x000fcc00010e0603 */
[----:B------:R-:W4:Y:S01]  /*26450*/  @P5 LDG.E.U8 R60, desc[UR22][R2.64] ;  /* 0x00000016023c5981 */ /* 0x000f22000c1e1100 */
[----:B---3--:R-:W-:Y:S02]  /*26460*/  PRMT R93, RZ, 0x7610, R93 ;  /* 0x00007610ff5d7816 */ /* 0x008fe4000000005d */
[----:B------:R-:W-:Y:S01]  /*26470*/  PRMT R6, RZ, 0x7610, R6 ;  /* 0x00007610ff067816 */ /* 0x000fe20000000006 */
[----:B------:R-:W-:Y:S01]  /*26480*/  BAR.SYNC.DEFER_BLOCKING 0x0 ;  /* 0x0000000000007b1d */ /* 0x000fe20000010000 */
[----:B--2---:R-:W-:-:S05]  /*26490*/  IADD3 R18, P3, PT, R8, R18, RZ ;  /* 0x0000001208127210 */ /* 0x004fca0007f7e0ff */
[----:B0-----:R-:W-:Y:S01]  /*264a0*/  @!P4 IMAD.MOV.U32 R10, RZ, RZ, R18 ;  /* 0x000000ffff0ac224 */ /* 0x001fe200078e0012 */
[----:B------:R-:W-:Y:S04]  /*264b0*/  STL [R1+0x198], R18 ;  /* 0x0001981201007387 */ /* 0x000fe80000100800 */
[----:B------:R-:W2:Y:S04]  /*264c0*/  LDL.LU R24, [R1+0x1d4] ;  /* 0x0001d40001187983 */ /* 0x000ea80000300800 */
[----:B------:R-:W3:Y:S01]  /*264d0*/  LDL.LU R20, [R1+0x1f4] ;  /* 0x0001f40001147983 */ /* 0x000ee20000300800 */
[----:B----4-:R-:W-:-:S04]  /*264e0*/  IMAD.X R22, R9, 0x1, R22, P3 ;  /* 0x0000000109167824 */ /* 0x010fc800018e0616 */
[----:B------:R-:W-:Y:S01]  /*264f0*/  @!P4 IMAD.MOV.U32 R11, RZ, RZ, R22 ;  /* 0x000000ffff0bc224 */ /* 0x000fe200078e0016 */
[----:B------:R-:W-:-:S04]  /*26500*/  IADD3 R5, P2, PT, R8, R5, RZ ;  /* 0x0000000508057210 */ /* 0x000fc80007f5e0ff */
[----:B------:R0:W4:Y:S02]  /*26510*/  @!P4 LDG.E.U8 R93, desc[UR22][R10.64] ;  /* 0x000000160a5dc981 */ /* 0x000124000c1e1100 */
[----:B0-----:R-:W-:Y:S02]  /*26520*/  IMAD.MOV.U32 R11, RZ, RZ, R5 ;  /* 0x000000ffff0b7224 */ /* 0x001fe400078e0005 */
[----:B------:R-:W-:-:S04]  /*26530*/  IMAD.X R4, R9, 0x1, R4, P2 ;  /* 0x0000000109047824 */ /* 0x000fc800010e0604 */
[----:B------:R-:W-:-:S05]  /*26540*/  IMAD.MOV.U32 R10, RZ, RZ, R4 ;  /* 0x000000ffff0a7224 */ /* 0x000fca00078e0004 */
[-C--:B------:R-:W-:Y:S01]  /*26550*/  @!P4 LOP3.LUT R11, R11, R10.reuse, RZ, 0x3c, !PT ;  /* 0x0000000a0b0bc212 */ /* 0x080fe200078e3cff */
[----:B------:R0:W-:Y:S03]  /*26560*/  STL [R1+0xb0], R17 ;  /* 0x0000b01101007387 */ /* 0x0001e60000100800 */
[----:B------:R-:W-:-:S04]  /*26570*/  @!P4 LOP3.LUT R10, R11, R10, RZ, 0x3c, !PT ;  /* 0x0000000a0b0ac212 */ /* 0x000fc800078e3cff */
[----:B------:R-:W-:Y:S01]  /*26580*/  @!P4 LOP3.LUT R11, R11, R10, RZ, 0x3c, !PT ;  /* 0x0000000a0b0bc212 */ /* 0x000fe200078e3cff */
[----:B0-----:R-:W3:Y:S04]  /*26590*/  LDL.LU R17, [R1+0x1f8] ;  /* 0x0001f80001117983 */ /* 0x001ee80000300800 */
[----:B------:R0:W4:Y:S01]  /*265a0*/  @!P4 LDG.E.U8 R6, desc[UR22][R10.64] ;  /* 0x000000160a06c981 */ /* 0x000122000c1e1100 */
[----:B------:R-:W-:-:S03]  /*265b0*/  IADD3 R19, P3, PT, R8, R19, RZ ;  /* 0x0000001308137210 */ /* 0x000fc60007f7e0ff */
[----:B------:R-:W-:Y:S04]  /*265c0*/  STL [R1+0x1b8], R5 ;  /* 0x0001b80501007387 */ /* 0x000fe80000100800 */
[----:B------:R1:W-:Y:S01]  /*265d0*/  STL [R1+0x194], R22 ;  /* 0x0001941601007387 */ /* 0x0003e20000100800 */
[----:B0-----:R-:W-:-:S03]  /*265e0*/  IMAD.MOV.U32 R11, RZ, RZ, R19 ;  /* 0x000000ffff0b7224 */ /* 0x001fc600078e0013 */
[----:B------:R-:W-:Y:S04]  /*265f0*/  STL [R1+0xce0], R2 ;  /* 0x000ce00201007387 */ /* 0x000fe80000100800 */
[----:B------:R-:W-:Y:S04]  /*26600*/  STL [R1+0xd24], R2 ;  /* 0x000d240201007387 */ /* 0x000fe80000100800 */
[----:B------:R-:W-:Y:S04]  /*26610*/  STL [R1+0xcdc], R3 ;  /* 0x000cdc0301007387 */ /* 0x000fe80000100800 */
[----:B------:R-:W-:Y:S04]  /*26620*/  STL [R1+0xd28], R3 ;  /* 0x000d280301007387 */ /* 0x000fe80000100800 */
[----:B------:R-:W4:Y:S04]  /*26630*/  LDL.LU R25, [R1+0x218] ;  /* 0x0002180001197983 */ /* 0x000f280000300800 */
[----:B------:R-:W-:Y:S04]  /*26640*/  STL [R1+0x1d8], R19 ;  /* 0x0001d81301007387 */ /* 0x000fe80000100800 */
[----:B------:R0:W-:Y:S04]  /*26650*/  STL [R1+0x1b4], R4 ;  /* 0x0001b40401007387 */ /* 0x0001e80000100800 */
[----:B-1----:R-:W4:Y:S04]  /*26660*/  LDL.LU R22, [R1+0x238] ;  /* 0x0002380001167983 */ /* 0x002f280000300800 */
[----:B------:R-:W4:Y:S01]  /*26670*/  LDL.LU R18, [R1+0x278] ;  /* 0x0002780001127983 */ /* 0x000f220000300800 */
[----:B------:R-:W-:-:S03]  /*26680*/  PRMT R21, RZ, 0x7610, R21 ;  /* 0x00007610ff157816 */ /* 0x000fc60000000015 */
[----:B0-----:R-:W4:Y:S04]  /*26690*/  LDL.LU R4, [R1+0xe60] ;  /* 0x000e600001047983 */ /* 0x001f280000300800 */
[----:B------:R-:W4:Y:S01]  /*266a0*/  LDL.LU R5, [R1+0xe5c] ;  /* 0x000e5c0001057983 */ /* 0x000f220000300800 */
[----:B--2---:R-:W-:-:S04]  /*266b0*/  IMAD.X R24, R9, 0x1, R24, P3 ;  /* 0x0000000109187824 */ /* 0x004fc800018e0618 */
[----:B------:R-:W-:-:S05]  /*266c0*/  IMAD.MOV.U32 R10, RZ, RZ, R24 ;  /* 0x000000ffff0a7224 */ /* 0x000fca00078e0018 */
[----:B------:R-:W-:-:S04]  /*266d0*/  @!P4 LOP3.LUT R11, R11, R10, RZ, 0x3c, !PT ;  /* 0x0000000a0b0bc212 */ /* 0x000fc800078e3cff */
[----:B------:R-:W-:-:S04]  /*266e0*/  @!P4 LOP3.LUT R10, R11, R10, RZ, 0x3c, !PT ;  /* 0x0000000a0b0ac212 */ /* 0x000fc800078e3cff */
[----:B------:R-:W-:-:S05]  /*266f0*/  @!P4 LOP3.LUT R11, R11, R10, RZ, 0x3c, !PT ;  /* 0x0000000a0b0bc212 */ /* 0x000fca00078e3cff */
[----:B------:R0:W2:Y:S01]  /*26700*/  @!P4 LDG.E.U8 R21, desc[UR22][R10.64] ;  /* 0x000000160a15c981 */ /* 0x0000a2000c1e1100 */
[----:B---3--:R-:W-:-:S05]  /*26710*/  IADD3 R17, P2, PT, R8, R17, RZ ;  /* 0x0000001108117210 */ /* 0x008fca0007f5e0ff */
[----:B------:R-:W-:Y:S04]  /*26720*/  STL [R1+0x1f8], R17 ;  /* 0x0001f81101007387 */ /* 0x000fe80000100800 */
[----:B----4-:R1:W-:Y:S04]  /*26730*/  STL [R1+0xac], R6 ;  /* 0x0000ac0601007387 */ /* 0x0103e80000100800 */
[----:B-1----:R-:W3:Y:S01]  /*26740*/  LDL.LU R6, [R1+0xe58] ;  /* 0x000e580001067983 */ /* 0x002ee20000300800 */
[----:B------:R-:W-:Y:S02]  /*26750*/  IMAD.X R20, R9, 0x1, R20, P2 ;  /* 0x0000000109147824 */ /* 0x000fe400010e0614 */
[----:B0-----:R-:W-:Y:S01]  /*26760*/  @!P4 IMAD.MOV.U32 R10, RZ, RZ, R17 ;  /* 0x000000ffff0ac224 */ /* 0x001fe200078e0011 */
[----:B------:R0:W-:Y:S01]  /*26770*/  STL [R1+0x1d4], R24 ;  /* 0x0001d41801007387 */ /* 0x0001e20000100800 */
[----:B------:R-:W-:-:S03]  /*26780*/  @!P4 IMAD.MOV.U32 R11, RZ, RZ, R20 ;  /* 0x000000ffff0bc224 */ /* 0x000fc600078e0014 */
[----:B0-----:R-:W4:Y:S04]  /*26790*/  LDL.LU R24, [R1+0xe54] ;  /* 0x000e540001187983 */ /* 0x001f280000300800 */
[----:B------:R-:W4:Y:S04]  /*267a0*/  LDL.LU R19, [R1+0x234] ;  /* 0x0002340001137983 */ /* 0x000f280000300800 */
[----:B------:R-:W-:Y:S04]  /*267b0*/  STL [R1+0x1f4], R20 ;  /* 0x0001f41401007387 */ /* 0x000fe80000100800 */
[----:B--2---:R0:W-:Y:S04]  /*267c0*/  STL [R1+0xb8], R21 ;  /* 0x0000b81501007387 */ /* 0x0041e80000100800 */
[----:B0-----:R-:W2:Y:S01]  /*267d0*/  LDL.LU R21, [R1+0x274] ;  /* 0x0002740001157983 */ /* 0x001ea20000300800 */
[----:B---3--:R-:W-:-:S06]  /*267e0*/  PRMT R6, RZ, 0x7610, R6 ;  /* 0x00007610ff067816 */ /* 0x008fcc0000000006 */
[----:B------:R0:W3:Y:S04]  /*267f0*/  @!P4 LDG.E.U8 R6, desc[UR22][R10.64] ;  /* 0x000000160a06c981 */ /* 0x0000e8000c1e1100 */
[----:B------:R-:W2:Y:S01]  /*26800*/  LDL.LU R11, [R1+0x214] ;  /* 0x00021400010b7983 */ /* 0x000ea20000300800 */
[C---:B------:R-:W-:Y:S02]  /*26810*/  IADD3 R25, P2, PT, R8.reuse, R25, RZ ;  /* 0x0000001908197210 */ /* 0x040fe40007f5e0ff */
[----:B------:R-:W-:Y:S02]  /*26820*/  IADD3 R22, P3, PT, R8, R22, RZ ;  /* 0x0000001608167210 */ /* 0x000fe40007f7e0ff */
[----:B----4-:R-:W-:Y:S01]  /*26830*/  PRMT R24, RZ, 0x7610, R24 ;  /* 0x00007610ff187816 */ /* 0x010fe20000000018 */
[----:B0-----:R-:W-:-:S02]  /*26840*/  @!P4 IMAD.MOV.U32 R10, RZ, RZ, R25 ;  /* 0x000000ffff0ac224 */ /* 0x001fc400078e0019 */
[C---:B------:R-:W-:Y:S01]  /*26850*/  IMAD.X R19, R9.reuse, 0x1, R19, P3 ;  /* 0x0000000109137824 */ /* 0x040fe200018e0613 */
[----:B------:R-:W-:Y:S01]  /*26860*/  PRMT R5, RZ, 0x7610, R5 ;  /* 0x00007610ff057816 */ /* 0x000fe20000000005 */
[----:B---3--:R0:W-:Y:S04]  /*26870*/  STL [R1+0xc0], R6 ;  /* 0x0000c00601007387 */ /* 0x0081e80000100800 */
[----:B0-----:R-:W3:Y:S01]  /*26880*/  LDL.LU R6, [R1+0x298] ;  /* 0x0002980001067983 */ /* 0x001ee20000300800 */
[----:B--2---:R-:W-:-:S03]  /*26890*/  IMAD.X R11, R9, 0x1, R11, P2 ;  /* 0x00000001090b7824 */ /* 0x004fc600010e060b */
[----:B------:R-:W-:Y:S04]  /*268a0*/  STL [R1+0x218], R25 ;  /* 0x0002181901007387 */ /* 0x000fe80000100800 */
[----:B------:R-:W2:Y:S04]  /*268b0*/  LDL.LU R17, [R1+0x2b8] ;  /* 0x0002b80001117983 */ /* 0x000ea80000300800 */
[----:B------:R-:W4:Y:S04]  /*268c0*/  LDL.LU R20, [R1+0x2d8] ;  /* 0x0002d80001147983 */ /* 0x000f280000300800 */
[----:B------:R-:W-:Y:S04]  /*268d0*/  STL [R1+0x238], R22 ;  /* 0x0002381601007387 */ /* 0x000fe80000100800 */
[----:B------:R0:W-:Y:S04]  /*268e0*/  STL [R1+0x214], R11 ;  /* 0x0002140b01007387 */ /* 0x0001e80000100800 */
[----:B------:R1:W2:Y:S02]  /*268f0*/  @!P4 LDG.E.U8 R24, desc[UR22][R10.64] ;  /* 0x000000160a18c981 */ /* 0x0002a4000c1e1100 */
[----:B-1----:R-:W-:-:S02]  /*26900*/  IMAD.MOV.U32 R10, RZ, RZ, R19 ;  /* 0x000000ffff0a7224 */ /* 0x002fc400078e0013 */
[----:B0-----:R-:W-:-:S05]  /*26910*/  IMAD.MOV.U32 R11, RZ, RZ, R22 ;  /* 0x000000ffff0b7224 */ /* 0x001fca00078e0016 */
[----:B------:R-:W-:-:S04]  /*26920*/  @!P4 LOP3.LUT R11, R11, R10, RZ, 0x3c, !PT ;  /* 0x0000000a0b0bc212 */ /* 0x000fc800078e3cff */
[----:B------:R-:W-:-:S04]  /*26930*/  @!P4 LOP3.LUT R10, R11, R10, RZ, 0x3c, !PT ;  /* 0x0000000a0b0ac212 */ /* 0x000fc800078e3cff */
[----:B------:R-:W-:-:S05]  /*26940*/  @!P4 LOP3.LUT R11, R11, R10, RZ, 0x3c, !PT ;  /* 0x0000000a0b0bc212 */ /* 0x000fca00078e3cff */
[----:B------:R0:W2:Y:S01]  /*26950*/  @!P4 LDG.E.U8 R5, desc[UR22][R10.64] ;  /* 0x000000160a05c981 */ /* 0x0000a2000c1e1100 */
[----:B------:R-:W-:Y:S02]  /*26960*/  IADD3 R18, P2, PT, R8, R18, RZ ;  /* 0x0000001208127210 */ /* 0x000fe40007f5e0ff */
[----:B------:R-:W-:-:S03]  /*26970*/  PRMT R4, RZ, 0x7610, R4 ;  /* 0x00007610ff047816 */ /* 0x000fc60000000004 */
[----:B------:R-:W-:Y:S01]  /*26980*/  IMAD.X R21, R9, 0x1, R21, P2 ;  /* 0x0000000109157824 */ /* 0x000fe200010e0615 */
[----:B------:R-:W-:Y:S04]  /*26990*/  STL [R1+0x278], R18 ;  /* 0x0002781201007387 */ /* 0x000fe80000100800 */
[----:B------:R-:W3:Y:S01]  /*269a0*/  LDL.LU R25, [R1+0x2b4] ;  /* 0x0002b40001197983 */ /* 0x000ee20000300800 */
[----:B0-----:R-:W-:Y:S02]  /*269b0*/  IMAD.MOV.U32 R11, RZ, RZ, R21 ;  /* 0x000000ffff0b7224 */ /* 0x001fe400078e0015 */
[----:B------:R-:W-:Y:S01]  /*269c0*/  @!P4 IMAD.MOV.U32 R10, RZ, RZ, R18 ;  /* 0x000000ffff0ac224 */ /* 0x000fe200078e0012 */
[----:B------:R0:W-:Y:S04]  /*269d0*/  STL [R1+0x234], R19 ;  /* 0x0002341301007387 */ /* 0x0001e80000100800 */
[----:B------:R1:W3:Y:S04]  /*269e0*/  @!P4 LDG.E.U8 R4, desc[UR22][R10.64] ;  /* 0x000000160a04c981 */ /* 0x0002e8000c1e1100 */
[----:B0-----:R-:W3:Y:S04]  /*269f0*/  LDL.LU R19, [R1+0xe50] ;  /* 0x000e500001137983 */ /* 0x001ee80000300800 */
[----:B------:R-:W3:Y:S04]  /*26a00*/  LDL.LU R22, [R1+0xe4c] ;  /* 0x000e4c0001167983 */ /* 0x000ee80000300800 */
[----:B--2---:R0:W-:Y:S04]  /*26a10*/  STL [R1+0xd4], R5 ;  /* 0x0000d40501007387 */ /* 0x0041e80000100800 */
[----:B0-----:R-:W2:Y:S04]  /*26a20*/  LDL.LU R5, [R1+0xe48] ;  /* 0x000e480001057983 */ /* 0x001ea80000300800 */
[----:B------:R0:W-:Y:S04]  /*26a30*/  STL [R1+0x274], R21 ;  /* 0x0002741501007387 */ /* 0x0001e80000100800 */
[----:B0-----:R-:W4:Y:S04]  /*26a40*/  LDL.LU R21, [R1+0x2d4] ;  /* 0x0002d40001157983 */ /* 0x001f280000300800 */
[----:B------:R-:W4:Y:S01]  /*26a50*/  LDL.LU R11, [R1+0x294] ;  /* 0x00029400010b7983 */ /* 0x000f220000300800 */
[----:B---3--:R-:W-:-:S05]  /*26a60*/  IADD3 R6, P2, PT, R8, R6, RZ ;  /* 0x0000000608067210 */ /* 0x008fca0007f5e0ff */
[----:B-1----:R-:W-:Y:S01]  /*26a70*/  @!P4 IMAD.MOV.U32 R10, RZ, RZ, R6 ;  /* 0x000000ffff0ac224 */ /* 0x002fe200078e0006 */
[----:B--2---:R-:W-:Y:S01]  /*26a80*/  PRMT R5, RZ, 0x7610, R5 ;  /* 0x00007610ff057816 */ /* 0x004fe20000000005 */
[----:B----4-:R-:W-:-:S05]  /*26a90*/  IMAD.X R11, R9, 0x1, R11, P2 ;  /* 0x00000001090b7824 */ /* 0x010fca00010e060b */
[----:B------:R-:W2:Y:S01]  /*26aa0*/  @!P4 LDG.E.U8 R5, desc[UR22][R10.64] ;  /* 0x000000160a05c981 */ /* 0x000ea2000c1e1100 */
[C---:B------:R-:W-:Y:S02]  /*26ab0*/  IADD3 R17, P3, PT, R8.reuse, R17, RZ ;  /* 0x0000001108117210 */ /* 0x040fe40007f7e0ff */
[----:B------:R-:W-:Y:S01]  /*26ac0*/  IADD3 R20, P2, PT, R8, R20, RZ ;  /* 0x0000001408147210 */ /* 0x000fe20007f5e0ff */
[----:B------:R0:W-:Y:S02]  /*26ad0*/  STL [R1+0xd8], R4 ;  /* 0x0000d80401007387 */ /* 0x0001e40000100800 */
[----:B------:R-:W-:Y:S02]  /*26ae0*/  IMAD.X R25, R9, 0x1, R25, P3 ;  /* 0x0000000109197824 */ /* 0x000fe400018e0619 */
[----:B0-----:R-:W3:Y:S04]  /*26af0*/  LDL.LU R4, [R1+0x2f8] ;  /* 0x0002f80001047983 */ /* 0x001ee80000300800 */
[----:B------:R0:W-:Y:S04]  /*26b00*/  STL [R1+0x298], R6 ;  /* 0x0002980601007387 */ /* 0x0001e80000100800 */
[----:B------:R-:W4:Y:S04]  /*26b10*/  LDL.LU R18, [R1+0x318] ;  /* 0x0003180001127983 */ /* 0x000f280000300800 */
[----:B------:R-:W-:Y:S04]  /*26b20*/  STL [R1+0x2b8], R17 ;  /* 0x0002b81101007387 */ /* 0x000fe80000100800 */
[----:B------:R-:W-:Y:S04]  /*26b30*/  STL [R1+0x294], R11 ;  /* 0x0002940b01007387 */ /* 0x000fe80000100800 */
[----:B------:R-:W-:Y:S04]  /*26b40*/  STL [R1+0x2d8], R20 ;  /* 0x0002d81401007387 */ /* 0x000fe80000100800 */
[----:B0-----:R-:W4:Y:S04]  /*26b50*/  LDL.LU R6, [R1+0x338] ;  /* 0x0003380001067983 */ /* 0x001f280000300800 */
[----:B------:R-:W-:Y:S04]  /*26b60*/  STL [R1+0x2b4], R25 ;  /* 0x0002b41901007387 */ /* 0x000fe80000100800 */
[----:B--2---:R0:W-:Y:S04]  /*26b70*/  STL [R1+0xd0], R5 ;  /* 0x0000d00501007387 */ /* 0x0041e80000100800 */
[----:B0-----:R-:W2:Y:S01]  /*26b80*/  LDL.LU R5, [R1+0xe44] ;  /* 0x000e440001057983 */ /* 0x001ea20000300800 */
[----:B------:R-:W-:Y:S01]  /*26b90*/  PRMT R22, RZ, 0x7610, R22 ;  /* 0x00007610ff167816 */ /* 0x000fe20000000016 */
[----:B------:R-:W-:-:S02]  /*26ba0*/  IMAD.MOV.U32 R11, RZ, RZ, R25 ;  /* 0x000000ffff0b7224 */ /* 0x000fc400078e0019 */
[----:B------:R-:W-:Y:S01]  /*26bb0*/  @!P4 IMAD.MOV.U32 R10, RZ, RZ, R17 ;  /* 0x000000ffff0ac224 */ /* 0x000fe200078e0011 */
[----:B------:R-:W4:Y:S01]  /*26bc0*/  LDL.LU R25, [R1+0xe40] ;  /* 0x000e400001197983 */ /* 0x000f220000300800 */
[----:B------:R-:W-:Y:S01]  /*26bd0*/  IMAD.X R21, R9, 0x1, R21, P2 ;  /* 0x0000000109157824 */ /* 0x000fe200010e0615 */
[----:B---3--:R-:W-:Y:S02]  /*26be0*/  IADD3 R4, P2, PT, R8, R4, RZ ;  /* 0x0000000408047210 */ /* 0x008fe40007f5e0ff */
[----:B------:R0:W3:Y:S04]  /*26bf0*/  @!P4 LDG.E.U8 R22, desc[UR22][R10.64] ;  /* 0x000000160a16c981 */ /* 0x0000e8000c1e1100 */
[----:B------:R-:W3:Y:S01]  /*26c00*/  LDL.LU R17, [R1+0x314] ;  /* 0x0003140001117983 */ /* 0x000ee20000300800 */
[----:B0-----:R-:W-:-:S02]  /*26c10*/  @!P4 IMAD.MOV.U32 R10, RZ, RZ, R20 ;  /* 0x000000ffff0ac224 */ /* 0x001fc400078e0014 */
[----:B------:R-:W-:Y:S01]  /*26c20*/  @!P4 IMAD.MOV.U32 R11, RZ, RZ, R21 ;  /* 0x000000ffff0bc224 */ /* 0x000fe200078e0015 */
[----:B------:R0:W-:Y:S04]  /*26c30*/  STL [R1+0x2d4], R21 ;  /* 0x0002d41501007387 */ /* 0x0001e80000100800 */
[----:B0-----:R-:W3:Y:S04]  /*26c40*/  LDL.LU R21, [R1+0x334] ;  /* 0x0003340001157983 */ /* 0x001ee80000300800 */
[----:B------:R-:W-:Y:S01]  /*26c50*/  STL [R1+0x2f8], R4 ;  /* 0x0002f80401007387 */ /* 0x000fe20000100800 */
[----:B--2---:R-:W-:-:S06]  /*26c60*/  PRMT R5, RZ, 0x7610, R5 ;  /* 0x00007610ff057816 */ /* 0x004fcc0000000005 */
[----:B------:R0:W2:Y:S04]  /*26c70*/  @!P4 LDG.E.U8 R5, desc[UR22][R10.64] ;  /* 0x000000160a05c981 */ /* 0x0000a8000c1e1100 */
[----:B------:R-:W2:Y:S01]  /*26c80*/  LDL.LU R10, [R1+0x2f4] ;  /* 0x0002f400010a7983 */ /* 0x000ea20000300800 */
[----:B0-----:R-:W-:Y:S01]  /*26c90*/  IMAD.MOV.U32 R11, RZ, RZ, R4 ;  /* 0x000000ffff0b7224 */ /* 0x001fe200078e0004 */
[----:B----4-:R-:W-:Y:S02]  /*26ca0*/  IADD3 R18, P3, PT, R8, R18, RZ ;  /* 0x0000001208127210 */ /* 0x010fe40007f7e0ff */
[----:B------:R-:W4:Y:S04]  /*26cb0*/  LDL.LU R20, [R1+0x358] ;  /* 0x0003580001147983 */ /* 0x000f280000300800 */
[----:B---3--:R0:W-:Y:S01]  /*26cc0*/  STL [R1+0xcc], R22 ;  /* 0x0000cc1601007387 */ /* 0x0081e20000100800 */
[----:B------:R-:W-:-:S03]  /*26cd0*/  PRMT R25, RZ, 0x7610, R25 ;  /* 0x00007610ff197816 */ /* 0x000fc60000000019 */
[----:B0-----:R-:W3:Y:S04]  /*26ce0*/  LDL.LU R22, [R1+0x374] ;  /* 0x0003740001167983 */ /* 0x001ee80000300800 */
[----:B--2---:R0:W-:Y:S01]  /*26cf0*/  STL [R1+0xbc], R5 ;  /* 0x0000bc0501007387 */ /* 0x0041e20000100800 */
[----:B------:R-:W-:-:S03]  /*26d00*/  IMAD.X R10, R9, 0x1, R10, P2 ;  /* 0x00000001090a7824 */ /* 0x000fc600010e060a */
[----:B0-----:R-:W2:Y:S02]  /*26d10*/  LDL.LU R5, [R1+0x378] ;  /* 0x0003780001057983 */ /* 0x001ea40000300800 */
[-C--:B------:R-:W-:Y:S02]  /*26d20*/  @!P4 LOP3.LUT R11, R11, R10.reuse, RZ, 0x3c, !PT ;  /* 0x0000000a0b0bc212 */ /* 0x080fe400078e3cff */
[----:B------:R-:W2:Y:S04]  /*26d30*/  LDL.LU R4, [R1+0x398] ;  /* 0x0003980001047983 */ /* 0x000ea80000300800 */
[----:B------:R-:W-:Y:S04]  /*26d40*/  STL [R1+0x318], R18 ;  /* 0x0003181201007387 */ /* 0x000fe80000100800 */
[----:B------:R0:W-:Y:S02]  /*26d50*/  STL [R1+0x2f4], R10 ;  /* 0x0002f40a01007387 */ /* 0x0001e40000100800 */
[----:B0-----:R-:W-:-:S04]  /*26d60*/  @!P4 LOP3.LUT R10, R11, R10, RZ, 0x3c, !PT ;  /* 0x0000000a0b0ac212 */ /* 0x001fc800078e3cff */
[----:B------:R-:W-:-:S05]  /*26d70*/  @!P4 LOP3.LUT R11, R11, R10, RZ, 0x3c, !PT ;  /* 0x0000000a0b0bc212 */ /* 0x000fca00078e3cff */
[----:B------:R0:W2:Y:S01]  /*26d80*/  @!P4 LDG.E.U8 R25, desc[UR22][R10.64] ;  /* 0x000000160a19c981 */ /* 0x0000a2000c1e1100 */
[----:B------:R-:W-:-:S05]  /*26d90*/  IADD3 R6, P2, PT, R8, R6, RZ ;  /* 0x0000000608067210 */ /* 0x000fca0007f5e0ff */
[----:B------:R-:W-:Y:S01]  /*26da0*/  STL [R1+0x338], R6 ;  /* 0x0003380601007387 */ /* 0x000fe20000100800 */
[C---:B------:R-:W-:Y:S01]  /*26db0*/  IMAD.X R17, R9.reuse, 0x1, R17, P3 ;  /* 0x0000000109117824 */ /* 0x040fe200018e0611 */
[----:B------:R-:W-:Y:S01]  /*26dc0*/  PRMT R19, RZ, 0x7610, R19 ;  /* 0x00007610ff137816 */ /* 0x000fe20000000013 */
[----:B0-----:R-:W-:Y:S02]  /*26dd0*/  @!P4 IMAD.MOV.U32 R10, RZ, RZ, R18 ;  /* 0x000000ffff0ac224 */ /* 0x001fe400078e0012 */
[----:B------:R-:W-:Y:S02]  /*26de0*/  @!P4 IMAD.MOV.U32 R11, RZ, RZ, R17 ;  /* 0x000000ffff0bc224 */ /* 0x000fe400078e0011 */
[----:B------:R-:W-:-:S03]  /*26df0*/  IMAD.X R21, R9, 0x1, R21, P2 ;  /* 0x0000000109157824 */ /* 0x000fc600010e0615 */
[----:B------:R0:W3:Y:S04]  /*26e00*/  @!P4 LDG.E.U8 R19, desc[UR22][R10.64] ;  /* 0x000000160a13c981 */ /* 0x0000e8000c1e1100 */
[----:B--2---:R1:W-:Y:S04]  /*26e10*/  STL [R1+0xa8], R25 ;  /* 0x0000a81901007387 */ /* 0x0043e80000100800 */
[----:B-1----:R-:W2:Y:S01]  /*26e20*/  LDL.LU R25, [R1+0xe3c] ;  /* 0x000e3c0001197983 */ /* 0x002ea20000300800 */
[----:B0-----:R-:W-:Y:S02]  /*26e30*/  IMAD.MOV.U32 R10, RZ, RZ, R21 ;  /* 0x000000ffff0a7224 */ /* 0x001fe400078e0015 */
[----:B------:R-:W-:-:S05]  /*26e40*/  IMAD.MOV.U32 R11, RZ, RZ, R6 ;  /* 0x000000ffff0b7224 */ /* 0x000fca00078e0006 */
[----:B------:R-:W-:-:S04]  /*26e50*/  @!P4 LOP3.LUT R11, R11, R10, RZ, 0x3c, !PT ;  /* 0x0000000a0b0bc212 */ /* 0x000fc800078e3cff */
[----:B------:R-:W-:-:S04]  /*26e60*/  @!P4 LOP3.LUT R10, R11, R10, RZ, 0x3c, !PT ;  /* 0x0000000a0b0ac212 */ /* 0x000fc800078e3cff */
[----:B------:R-:W-:Y:S02]  /*26e70*/  @!P4 LOP3.LUT R11, R11, R10, RZ, 0x3c, !PT ;  /* 0x0000000a0b0bc212 */ /* 0x000fe400078e3cff */
[----:B--2---:R-:W-:-:S06]  /*26e80*/  PRMT R25, RZ, 0x7610, R25 ;  /* 0x00007610ff197816 */ /* 0x004fcc0000000019 */
[----:B------:R0:W2:Y:S04]  /*26e90*/  @!P4 LDG.E.U8 R25, desc[UR22][R10.64] ;  /* 0x000000160a19c981 */ /* 0x0000a8000c1e1100 */
[----:B------:R1:W-:Y:S01]  /*26ea0*/  STL [R1+0x314], R17 ;  /* 0x0003141101007387 */ /* 0x0003e20000100800 */
[----:B----4-:R-:W-:-:S03]  /*26eb0*/  IADD3 R20, P3, PT, R8, R20, RZ ;  /* 0x0000001408147210 */ /* 0x010fc60007f7e0ff */
[----:B-1----:R-:W4:Y:S04]  /*26ec0*/  LDL.LU R17, [R1+0xe38] ;  /* 0x000e380001117983 */ /* 0x002f280000300800 */
[----:B------:R-:W4:Y:S04]  /*26ed0*/  LDL.LU R18, [R1+0xe34] ;  /* 0x000e340001127983 */ /* 0x000f280000300800 */
[----:B---3--:R1:W-:Y:S01]  /*26ee0*/  STL [R1+0xa4], R19 ;  /* 0x0000a41301007387 */ /* 0x0083e20000100800 */
[----:B0-----:R-:W-:-:S03]  /*26ef0*/  IMAD.MOV.U32 R11, RZ, RZ, R20 ;  /* 0x000000ffff0b7224 */ /* 0x001fc600078e0014 */
[----:B-1----:R-:W3:Y:S04]  /*26f00*/  LDL.LU R19, [R1+0xe30] ;  /* 0x000e300001137983 */ /* 0x002ee80000300800 */
[----:B------:R0:W-:Y:S04]  /*26f10*/  STL [R1+0x334], R21 ;  /* 0x0003341501007387 */ /* 0x0001e80000100800 */
[----:B0-----:R-:W3:Y:S04]  /*26f20*/  LDL.LU R21, [R1+0xe2c] ;  /* 0x000e2c0001157983 */ /* 0x001ee80000300800 */
[----:B------:R-:W4:Y:S04]  /*26f30*/  LDL.LU R6, [R1+0x3b8] ;  /* 0x0003b80001067983 */ /* 0x000f280000300800 */
[----:B--2---:R0:W-:Y:S04]  /*26f40*/  STL [R1+0xa0], R25 ;  /* 0x0000a01901007387 */ /* 0x0041e80000100800 */
[----:B0-----:R-:W2:Y:S04]  /*26f50*/  LDL.LU R25, [R1+0xe28] ;  /* 0x000e280001197983 */ /* 0x001ea80000300800 */
[----:B------:R0:W-:Y:S04]  /*26f60*/  STL [R1+0x358], R20 ;  /* 0x0003581401007387 */ /* 0x0001e80000100800 */
[----:B0-----:R-:W4:Y:S04]  /*26f70*/  LDL.LU R20, [R1+0xe24] ;  /* 0x000e240001147983 */ /* 0x001f280000300800 */
[----:B------:R-:W4:Y:S01]  /*26f80*/  LDL.LU R10, [R1+0x354] ;  /* 0x00035400010a7983 */ /* 0x000f220000300800 */
[----:B------:R-:W-:-:S05]  /*26f90*/  IADD3 R5, P2, PT, R8, R5, RZ ;  /* 0x0000000508057210 */ /* 0x000fca0007f5e0ff */
[----:B------:R-:W-:Y:S01]  /*26fa0*/  STL [R1+0x378], R5 ;  /* 0x0003780501007387 */ /* 0x000fe20000100800 */
[C---:B------:R-:W-:Y:S01]  /*26fb0*/  IMAD.X R22, R9.reuse, 0x1, R22, P2 ;  /* 0x0000000109167824 */ /* 0x040fe200010e0616 */
[----:B---3--:R-:W-:Y:S02]  /*26fc0*/  PRMT R21, RZ, 0x7610, R21 ;  /* 0x00007610ff157816 */ /* 0x008fe40000000015 */
[----:B--2---:R-:W-:Y:S01]  /*26fd0*/  PRMT R25, RZ, 0x7610, R25 ;  /* 0x00007610ff197816 */ /* 0x004fe20000000019 */
[----:B----4-:R-:W-:-:S05]  /*26fe0*/  IMAD.X R10, R9, 0x1, R10, P3 ;  /* 0x00000001090a7824 */ /* 0x010fca00018e060a */
[-C--:B------:R-:W-:Y:S01]  /*26ff0*/  @!P4 LOP3.LUT R11, R11, R10.reuse, RZ, 0x3c, !PT ;  /* 0x0000000a0b0bc212 */ /* 0x080fe200078e3cff */
[----:B------:R0:W-:Y:S03]  /*27000*/  STL [R1+0x354], R10 ;  /* 0x0003540a01007387 */ /* 0x0001e60000100800 */
[----:B0-----:R-:W-:-:S04]  /*27010*/  @!P4 LOP3.LUT R10, R11, R10, RZ, 0x3c, !PT ;  /* 0x0000000a0b0ac212 */ /* 0x001fc800078e3cff */
[----:B------:R-:W-:-:S05]  /*27020*/  @!P4 LOP3.LUT R11, R11, R10, RZ, 0x3c, !PT ;  /* 0x0000000a0b0bc212 */ /* 0x000fca00078e3cff */
[----:B------:R0:W2:Y:S02]  /*27030*/  @!P4 LDG.E.U8 R21, desc[UR22][R10.64] ;  /* 0x000000160a15c981 */ /* 0x0000a4000c1e1100 */
[----:B0-----:R-:W-:Y:S02]  /*27040*/  @!P4 IMAD.MOV.U32 R10, RZ, RZ, R5 ;  /* 0x000000ffff0ac224 */ /* 0x001fe400078e0005 */
[----:B------:R-:W-:-:S05]  /*27050*/  @!P4 IMAD.MOV.U32 R11, RZ, RZ, R22 ;  /* 0x000000ffff0bc224 */ /* 0x000fca00078e0016 */
[----:B------:R-:W3:Y:S01]  /*27060*/  @!P4 LDG.E.U8 R25, desc[UR22][R10.64] ;  /* 0x000000160a19c981 */ /* 0x000ee2000c1e1100 */
[----:B------:R-:W-:-:S03]  /*27070*/  IADD3 R4, P2, PT, R8, R4, RZ ;  /* 0x0000000408047210 */ /* 0x000fc60007f5e0ff */
[----:B------:R-:W-:Y:S04]  /*27080*/  STL [R1+0x374], R22 ;  /* 0x0003741601007387 */ /* 0x000fe80000100800 */
[----:B--2---:R0:W-:Y:S04]  /*27090*/  STL [R1+0x9c], R21 ;  /* 0x00009c1501007387 */ /* 0x0041e80000100800 */
[----:B0-----:R-:W2:Y:S04]  /*270a0*/  LDL.LU R21, [R1+0xe20] ;  /* 0x000e200001157983 */ /* 0x001ea80000300800 */
[----:B------:R-:W4:Y:S04]  /*270b0*/  LDL.LU R22, [R1+0xe1c] ;  /* 0x000e1c0001167983 */ /* 0x000f280000300800 */
[----:B------:R-:W2:Y:S04]  /*270c0*/  LDL.LU R5, [R1+0xe18] ;  /* 0x000e180001057983 */ /* 0x000ea80000300800 */
[----:B------:R-:W-:Y:S04]  /*270d0*/  STL [R1+0x398], R4 ;  /* 0x0003980401007387 */ /* 0x000fe80000100800 */
[----:B---3--:R0:W-:Y:S04]  /*270e0*/  STL [R1+0x98], R25 ;  /* 0x0000981901007387 */ /* 0x0081e80000100800 */
[----:B0-----:R-:W3:Y:S04]  /*270f0*/  LDL.LU R25, [R1+0xe14] ;  /* 0x000e140001197983 */ /* 0x001ee80000300800 */
[----:B------:R-:W2:Y:S01]  /*27100*/  LDL.LU R11, [R1+0x394] ;  /* 0x00039400010b7983 */ /* 0x000ea20000300800 */
[----:B------:R-:W-:Y:S01]  /*27110*/  @!P4 IMAD.MOV.U32 R10, RZ, RZ, R4 ;  /* 0x000000ffff0ac224 */ /* 0x000fe200078e0004 */
[----:B---3--:R-:W-:Y:S01]  /*27120*/  PRMT R25, RZ, 0x7610, R25 ;  /* 0x00007610ff197816 */ /* 0x008fe20000000019 */
[----:B--2---:R-:W-:-:S05]  /*27130*/  IMAD.X R11, R9, 0x1, R11, P2 ;  /* 0x00000001090b7824 */ /* 0x004fca00010e060b */
[----:B------:R-:W2:Y:S04]  /*27140*/  @!P4 LDG.E.U8 R25, desc[UR22][R10.64] ;  /* 0x000000160a19c981 */ /* 0x000ea8000c1e1100 */
[----:B------:R-:W-:Y:S04]  /*27150*/  STL [R1+0x394], R11 ;  /* 0x0003940b01007387 */ /* 0x000fe80000100800 */
[----:B------:R-:W3:Y:S04]  /*27160*/  LDL.LU R4, [R1+0xe10] ;  /* 0x000e100001047983 */ /* 0x000ee80000300800 */
[----:B--2---:R0:W-:Y:S04]  /*27170*/  STL [R1+0x94], R25 ;  /* 0x0000941901007387 */ /* 0x0041e80000100800 */
[----:B0-----:R-:W2:Y:S04]  /*27180*/  LDL.LU R25, [R1+0xe0c] ;  /* 0x000e0c0001197983 */ /* 0x001ea80000300800 */
[----:B------:R-:W2:Y:S01]  /*27190*/  LDL.LU R11, [R1+0x3b4] ;  /* 0x0003b400010b7983 */ /* 0x000ea20000300800 */
[----:B------:R-:W-:-:S02]  /*271a0*/  IADD3 R6, P2, PT, R8, R6, RZ ;  /* 0x0000000608067210 */ /* 0x000fc40007f5e0ff */
[----:B------:R-:W-:-:S03]  /*271b0*/  PRMT R5, RZ, 0x7610, R5 ;  /* 0x00007610ff057816 */ /* 0x000fc60000000005 */
[----:B------:R-:W-:Y:S02]  /*271c0*/  @!P4 IMAD.MOV.U32 R10, RZ, RZ, R6 ;  /* 0x000000ffff0ac224 */ /* 0x000fe400078e0006 */
[----:B--2---:R-:W-:-:S05]  /*271d0*/  IMAD.X R11, R9, 0x1, R11, P2 ;  /* 0x00000001090b7824 */ /* 0x004fca00010e060b */
[----:B------:R-:W2:Y:S04]  /*271e0*/  @!P4 LDG.E.U8 R5, desc[UR22][R10.64] ;  /* 0x000000160a05c981 */ /* 0x000ea8000c1e1100 */
[----:B------:R0:W-:Y:S04]  /*271f0*/  STL [R1+0x3b8], R6 ;  /* 0x0003b80601007387 */ /* 0x0001e80000100800 */
[----:B------:R-:W-:Y:S04]  /*27200*/  STL [R1+0x3b4], R11 ;  /* 0x0003b40b01007387 */ /* 0x000fe80000100800 */
[----:B0-----:R-:W3:Y:S04]  /*27210*/  LDL.LU R6, [R1+0xe08] ;  /* 0x000e080001067983 */ /* 0x001ee80000300800 */
[----:B--2---:R0:W-:Y:S04]  /*27220*/  STL [R1+0x90], R5 ;  /* 0x0000900501007387 */ /* 0x0041e80000100800 */
[----:B0-----:R-:W2:Y:S04]  /*27230*/  LDL.LU R5, [R1+0xe04] ;  /* 0x000e040001057983 */ /* 0x001ea80000300800 */
[----:B------:R-:W2:Y:S04]  /*27240*/  LDL.LU R10, [R1+0x3d4] ;  /* 0x0003d400010a7983 */ /* 0x000ea80000300800 */
[----:B------:R-:W2:Y:S01]  /*27250*/  LDL.LU R11, [R1+0x3d8] ;  /* 0x0003d800010b7983 */ /* 0x000ea20000300800 */
[----:B---3--:R-:W-:-:S02]  /*27260*/  PRMT R4, RZ, 0x7610, R4 ;  /* 0x00007610ff047816 */ /* 0x008fc40000000004 */
[----:B--2---:R-:W-:-:S05]  /*27270*/  IADD3 R11, P2, PT, R8, R11, RZ ;  /* 0x0000000b080b7210 */ /* 0x004fca0007f5e0ff */
[----:B------:R-:W-:Y:S01]  /*27280*/  IMAD.X R10, R9, 0x1, R10, P2 ;  /* 0x00000001090a7824 */ /* 0x000fe200010e060a */
[----:B------:R0:W-:Y:S04]  /*27290*/  STL [R1+0x3d8], R11 ;  /* 0x0003d80b01007387 */ /* 0x0001e80000100800 */
[----:B------:R1:W-:Y:S01]  /*272a0*/  STL [R1+0x3d4], R10 ;  /* 0x0003d40a01007387 */ /* 0x0003e20000100800 */
[----:B0-----:R-:W-:-:S04]  /*272b0*/  @!P4 LOP3.LUT R11, R11, R10, RZ, 0x3c, !PT ;  /* 0x0000000a0b0bc212 */ /* 0x001fc800078e3cff */
[----:B-1----:R-:W-:-:S04]  /*272c0*/  @!P4 LOP3.LUT R10, R11, R10, RZ, 0x3c, !PT ;  /* 0x0000000a0b0ac212 */ /* 0x002fc800078e3cff */
[----:B------:R-:W-:-:S05]  /*272d0*/  @!P4 LOP3.LUT R11, R11, R10, RZ, 0x3c, !PT ;  /* 0x0000000a0b0bc212 */ /* 0x000fca00078e3cff */
[----:B------:R-:W2:Y:S04]  /*272e0*/  @!P4 LDG.E.U8 R4, desc[UR22][R10.64] ;  /* 0x000000160a04c981 */ /* 0x000ea8000c1e1100 */
[----:B--2---:R0:W-:Y:S04]  /*272f0*/  STL [R1+0x8c], R4 ;  /* 0x00008c0401007387 */ /* 0x0041e80000100800 */
[----:B0-----:R-:W2:Y:S04]  /*27300*/  LDL.LU R4, [R1+0xe00] ;  /* 0x000e000001047983 */ /* 0x001ea80000300800 */
[----:B------:R-:W3:Y:S04]  /*27310*/  LDL.LU R10, [R1+0x3f4] ;  /* 0x0003f400010a7983 */ /* 0x000ee80000300800 */
[----:B------:R-:W2:Y:S01]  /*27320*/  LDL.LU R11, [R1+0x3f8] ;  /* 0x0003f800010b7983 */ /* 0x000ea20000300800 */
[----:B----4-:R-:W-:-:S02]  /*27330*/  PRMT R22, RZ, 0x7610, R22 ;  /* 0x00007610ff167816 */ /* 0x010fc40000000016 */
[----:B--2---:R-:W-:-:S05]  /*27340*/  IADD3 R11, P2, PT, R8, R11, RZ ;  /* 0x0000000b080b7210 */ /* 0x004fca0007f5e0ff */
[----:B---3--:R-:W-:Y:S01]  /*27350*/  IMAD.X R10, R9, 0x1, R10, P2 ;  /* 0x00000001090a7824 */ /* 0x008fe200010e060a */
        /* <DEDUP_REMOVED lines=9> */
[----:B------:R-:W4:Y:S01]  /*273f0*/  LDL.LU R11, [R1+0x418] ;  /* 0x00041800010b7983 */ /* 0x000f220000300800 */
[----:B------:R-:W-:-:S02]  /*27400*/  PRMT R21, RZ, 0x7610, R21 ;  /* 0x00007610ff157816 */ /* 0x000fc40000000015 */
[----:B----4-:R-:W-:-:S05]  /*27410*/  IADD3 R11, P2, PT, R8, R11, RZ ;  /* 0x0000000b080b7210 */ /* 0x010fca0007f5e0ff */
[----:B---3--:R-:W-:Y:S01]  /*27420*/  IMAD.X R10, R9, 0x1, R10, P2 ;  /* 0x00000001090a7824 */ /* 0x008fe200010e060a */
[----:B------:R0:W-:Y:S04]  /*27430*/  STL [R1+0x418], R11 ;  /* 0x0004180b01007387 */ /* 0x0001e80000100800 */
[----:B------:R1:W-:Y:S01]  /*27440*/  STL [R1+0x414], R10 ;  /* 0x0004140a01007387 */ /* 0x0003e20000100800 */
[----:B0-----:R-:W-:-:S04]  /*27450*/  @!P4 LOP3.LUT R11, R11, R10, RZ, 0x3c, !PT ;  /* 0x0000000a0b0bc212 */ /* 0x001fc800078e3cff */
[----:B-1----:R-:W-:-:S04]  /*27460*/  @!P4 LOP3.LUT R10, R11, R10, RZ, 0x3c, !PT ;  /* 0x0000000a0b0ac212 */ /* 0x002fc800078e3cff */
[----:B------:R-:W-:-:S05]  /*27470*/  @!P4 LOP3.LUT R11, R11, R10, RZ, 0x3c, !PT ;  /* 0x0000000a0b0bc212 */ /* 0x000fca00078e3cff */
[----:B------:R-:W3:Y:S04]  /*27480*/  @!P4 LDG.E.U8 R21, desc[UR22][R10.64] ;  /* 0x000000160a15c981 */ /* 0x000ee8000c1e1100 */
[----:B---3--:R0:W-:Y:S04]  /*27490*/  STL [R1+0x84], R21 ;  /* 0x0000841501007387 */ /* 0x0081e80000100800 */
[----:B0-----:R-:W3:Y:S04]  /*274a0*/  LDL.LU R21, [R1+0xdf8] ;  /* 0x000df80001157983 */ /* 0x001ee80000300800 */
[----:B------:R-:W4:Y:S04]  /*274b0*/  LDL.LU R10, [R1+0x434] ;  /* 0x00043400010a7983 */ /* 0x000f280000300800 */
[----:B------:R-:W2:Y:S01]  /*274c0*/  LDL.LU R11, [R1+0x438] ;  /* 0x00043800010b7983 */ /* 0x000ea20000300800 */
[----:B------:R-:W-:-:S02]  /*274d0*/  PRMT R20, RZ, 0x7610, R20 ;  /* 0x00007610ff147816 */ /* 0x000fc40000000014 */
[----:B--2---:R-:W-:-:S05]  /*274e0*/  IADD3 R11, P2, PT, R8, R11, RZ ;  /* 0x0000000b080b7210 */ /* 0x004fca0007f5e0ff */
[----:B----4-:R-:W-:Y:S01]  /*274f0*/  IMAD.X R10, R9, 0x1, R10, P2 ;  /* 0x00000001090a7824 */ /* 0x010fe200010e060a */
        /* <DEDUP_REMOVED lines=305> */
[----:B------:R-:W4:Y:S04]  /*28810*/  LDL.LU R10, [R1+0x72c] ;  /* 0x00072c00010a7983 */ /* 0x000f280000300800 */
[----:B------:R-:W3:Y:S01]  /*28820*/  LDL.LU R11, [R1+0x730] ;  /* 0x00073000010b7983 */ /* 0x000ee20000300800 */
[----:B------:R-:W-:-:S03]  /*28830*/  PRMT R62, RZ, 0x7610, R62 ;  /* 0x00007610ff3e7816 */ /* 0x000fc6000000003e */
[----:B--2---:R0:W-:Y:S04]  /*28840*/  STL [R1+0x24], R25 ;  /* 0x0000241901007387 */ /* 0x0041e80000100800 */
[----:B0-----:R-:W2:Y:S01]  /*28850*/  LDL.LU R25, [R1+0x790] ;  /* 0x0007900001197983 */ /* 0x001ea20000300800 */
[----:B---3--:R-:W-:-:S05]  /*28860*/  IADD3 R11, P2, PT, R8, R11, RZ ;  /* 0x0000000b080b7210 */ /* 0x008fca0007f5e0ff */
[----:B----4-:R-:W-:Y:S01]  /*28870*/  IMAD.X R10, R9, 0x1, R10, P2 ;  /* 0x00000001090a7824 */ /* 0x010fe200010e060a */
        /* <DEDUP_REMOVED lines=19> */
[----:B--2---:R-:W-:Y:S04]  /*289b0*/  STL [R1+0x1c], R6 ;  /* 0x00001c0601007387 */ /* 0x004fe80000100800 */
[----:B------:R-:W2:Y:S04]  /*289c0*/  LDL.LU R10, [R1+0x76c] ;  /* 0x00076c00010a7983 */ /* 0x000ea80000300800 */
[----:B------:R-:W4:Y:S01]  /*289d0*/  LDL.LU R11, [R1+0x770] ;  /* 0x00077000010b7983 */ /* 0x000f220000300800 */
[----:B------:R-:W-:-:S02]  /*289e0*/  PRMT R5, RZ, 0x7610, R5 ;  /* 0x00007610ff057816 */ /* 0x000fc40000000005 */
[----:B----4-:R-:W-:-:S05]  /*289f0*/  IADD3 R11, P2, PT, R8, R11, RZ ;  /* 0x0000000b080b7210 */ /* 0x010fca0007f5e0ff */
[----:B--2---:R-:W-:Y:S01]  /*28a00*/  IMAD.X R10, R9, 0x1, R10, P2 ;  /* 0x00000001090a7824 */ /* 0x004fe200010e060a */
[----:B------:R0:W-:Y:S04]  /*28a10*/  STL [R1+0x770], R11 ;  /* 0x0007700b01007387 */ /* 0x0001e80000100800 */
[----:B------:R1:W-:Y:S01]  /*28a20*/  STL [R1+0x76c], R10 ;  /* 0x00076c0a01007387 */ /* 0x0003e20000100800 */
[----:B0-----:R-:W-:-:S04]  /*28a30*/  @!P4 LOP3.LUT R11, R11, R10, RZ, 0x3c, !PT ;  /* 0x0000000a0b0bc212 */ /* 0x001fc800078e3cff */
[----:B-1----:R-:W-:-:S04]  /*28a40*/  @!P4 LOP3.LUT R10, R11, R10, RZ, 0x3c, !PT ;  /* 0x0000000a0b0ac212 */ /* 0x002fc800078e3cff */
[----:B------:R-:W-:-:S05]  /*28a50*/  @!P4 LOP3.LUT R11, R11, R10, RZ, 0x3c, !PT ;  /* 0x0000000a0b0bc212 */ /* 0x000fca00078e3cff */
[----:B------:R-:W2:Y:S01]  /*28a60*/  @!P4 LDG.E.U8 R5, desc[UR22][R10.64] ;  /* 0x000000160a05c981 */ /* 0x000ea2000c1e1100 */
[----:B------:R-:W-:-:S03]  /*28a70*/  IADD3 R25, P2, PT, R8, R25, RZ ;  /* 0x0000001908197210 */ /* 0x000fc60007f5e0ff */
[----:B--2---:R-:W-:Y:S04]  /*28a80*/  STL [R1+0x18], R5 ;  /* 0x0000180501007387 */ /* 0x004fe80000100800 */
[----:B------:R-:W2:Y:S01]  /*28a90*/  LDL.LU R11, [R1+0x78c] ;  /* 0x00078c00010b7983 */ /* 0x000ea20000300800 */
[----:B------:R-:W-:Y:S01]  /*28aa0*/  PRMT R3, RZ, 0x7610, R3 ;  /* 0x00007610ff037816 */ /* 0x000fe20000000003 */
[----:B------:R-:W-:Y:S02]  /*28ab0*/  @!P4 IMAD.MOV.U32 R10, RZ, RZ, R25 ;  /* 0x000000ffff0ac224 */ /* 0x000fe400078e0019 */
[----:B------:R0:W-:Y:S01]  /*28ac0*/  STL [R1+0x790], R25 ;  /* 0x0007901901007387 */ /* 0x0001e20000100800 */
[----:B--2---:R-:W-:-:S05]  /*28ad0*/  IMAD.X R11, R9, 0x1, R11, P2 ;  /* 0x00000001090b7824 */ /* 0x004fca00010e060b */
[----:B------:R1:W-:Y:S04]  /*28ae0*/  STL [R1+0x78c], R11 ;  /* 0x00078c0b01007387 */ /* 0x0003e80000100800 */
[----:B0-----:R-:W2:Y:S04]  /*28af0*/  LDL.LU R25, [R1+0x810] ;  /* 0x0008100001197983 */ /* 0x001ea80000300800 */
[----:B------:R-:W4:Y:S04]  /*28b00*/  @!P4 LDG.E.U8 R3, desc[UR22][R10.64] ;  /* 0x000000160a03c981 */ /* 0x000f28000c1e1100 */
[----:B------:R-:W2:Y:S04]  /*28b10*/  LDL.LU R10, [R1+0x7ac] ;  /* 0x0007ac00010a7983 */ /* 0x000ea80000300800 */
[----:B-1----:R-:W2:Y:S01]  /*28b20*/  LDL.LU R11, [R1+0x7b0] ;  /* 0x0007b000010b7983 */ /* 0x002ea20000300800 */
[----:B------:R-:W-:-:S03]  /*28b30*/  PRMT R2, RZ, 0x7610, R2 ;  /* 0x00007610ff027816 */ /* 0x000fc60000000002 */
[----:B----4-:R-:W-:Y:S01]  /*28b40*/  STL [R1+0xd2c], R3 ;  /* 0x000d2c0301007387 */ /* 0x010fe20000100800 */
        /* <DEDUP_REMOVED lines=21> */
[----:B---3--:R-:W-:Y:S04]  /*28ca0*/  STL [R1+0xc], R4 ;  /* 0x00000c0401007387 */ /* 0x008fe80000100800 */
        /* <DEDUP_REMOVED lines=10> */
[----:B------:R0:W3:Y:S01]  /*28d50*/  @!P4 LDG.E.U8 R3, desc[UR22][R10.64] ;  /* 0x000000160a03c981 */ /* 0x0000e2000c1e1100 */
[----:B------:R-:W-:Y:S02]  /*28d60*/  IADD3 R25, P2, PT, R8, R25, RZ ;  /* 0x0000001908197210 */ /* 0x000fe40007f5e0ff */
[----:B------:R-:W-:-:S03]  /*28d70*/  PRMT R22, RZ, 0x7610, R22 ;  /* 0x00007610ff167816 */ /* 0x000fc60000000016 */
[----:B--2---:R-:W-:Y:S02]  /*28d80*/  IMAD.X R2, R9, 0x1, R2, P2 ;  /* 0x0000000109027824 */ /* 0x004fe400010e0602 */
[----:B0-----:R-:W-:Y:S02]  /*28d90*/  @!P4 IMAD.MOV.U32 R10, RZ, RZ, R25 ;  /* 0x000000ffff0ac224 */ /* 0x001fe400078e0019 */
[----:B------:R-:W-:-:S05]  /*28da0*/  @!P4 IMAD.MOV.U32 R11, RZ, RZ, R2 ;  /* 0x000000ffff0bc224 */ /* 0x000fca00078e0002 */
[----:B------:R-:W2:Y:S04]  /*28db0*/  @!P4 LDG.E.U8 R22, desc[UR22][R10.64] ;  /* 0x000000160a16c981 */ /* 0x000ea8000c1e1100 */
[----:B---3--:R0:W-:Y:S04]  /*28dc0*/  STL [R1+0x8], R3 ;  /* 0x0000080301007387 */ /* 0x0081e80000100800 */
[----:B0-----:R-:W3:Y:S04]  /*28dd0*/  LDL.LU R3, [R1+0x850] ;  /* 0x0008500001037983 */ /* 0x001ee80000300800 */
[----:B------:R0:W-:Y:S04]  /*28de0*/  STL [R1+0x810], R25 ;  /* 0x0008101901007387 */ /* 0x0001e80000100800 */
[----:B------:R1:W-:Y:S04]  /*28df0*/  STL [R1+0x80c], R2 ;  /* 0x00080c0201007387 */ /* 0x0003e80000100800 */
[----:B0-----:R-:W4:Y:S04]  /*28e00*/  LDL.LU R25, [R1+0x86c] ;  /* 0x00086c0001197983 */ /* 0x001f280000300800 */
[----:B-1----:R-:W3:Y:S04]  /*28e10*/  LDL.LU R2, [R1+0x870] ;  /* 0x0008700001027983 */ /* 0x002ee80000300800 */
[----:B------:R-:W3:Y:S04]  /*28e20*/  LDL.LU R10, [R1+0x82c] ;  /* 0x00082c00010a7983 */ /* 0x000ee80000300800 */
[----:B------:R-:W3:Y:S04]  /*28e30*/  LDL.LU R11, [R1+0x830] ;  /* 0x00083000010b7983 */ /* 0x000ee80000300800 */
[----:B--2---:R0:W-:Y:S01]  /*28e40*/  STL [R1+0xd34], R22 ;  /* 0x000d341601007387 */ /* 0x0041e20000100800 */
[----:B------:R-:W-:-:S02]  /*28e50*/  PRMT R21, RZ, 0x7610, R21 ;  /* 0x00007610ff157816 */ /* 0x000fc40000000015 */
[----:B---3--:R-:W-:-:S05]  /*28e60*/  IADD3 R11, P2, PT, R8, R11, RZ ;  /* 0x0000000b080b7210 */ /* 0x008fca0007f5e0ff */
[----:B------:R-:W-:Y:S01]  /*28e70*/  IMAD.X R10, R9, 0x1, R10, P2 ;  /* 0x00000001090a7824 */ /* 0x000fe200010e060a */
[----:B------:R1:W-:Y:S04]  /*28e80*/  STL [R1+0x830], R11 ;  /* 0x0008300b01007387 */ /* 0x0003e80000100800 */
[----:B------:R2:W-:Y:S04]  /*28e90*/  STL [R1+0x82c], R10 ;  /* 0x00082c0a01007387 */ /* 0x0005e80000100800 */
[----:B0-----:R-:W3:Y:S01]  /*28ea0*/  LDL.LU R22, [R1+0x890] ;  /* 0x0008900001167983 */ /* 0x001ee20000300800 */
[----:B-1----:R-:W-:-:S04]  /*28eb0*/  @!P4 LOP3.LUT R11, R11, R10, RZ, 0x3c, !PT ;  /* 0x0000000a0b0bc212 */ /* 0x002fc800078e3cff */
[----:B--2---:R-:W-:-:S04]  /*28ec0*/  @!P4 LOP3.LUT R10, R11, R10, RZ, 0x3c, !PT ;  /* 0x0000000a0b0ac212 */ /* 0x004fc800078e3cff */
[----:B------:R-:W-:-:S05]  /*28ed0*/  @!P4 LOP3.LUT R11, R11, R10, RZ, 0x3c, !PT ;  /* 0x0000000a0b0bc212 */ /* 0x000fca00078e3cff */
[----:B------:R0:W2:Y:S04]  /*28ee0*/  @!P4 LDG.E.U8 R21, desc[UR22][R10.64] ;  /* 0x000000160a15c981 */ /* 0x0000a8000c1e1100 */
[----:B------:R-:W3:Y:S01]  /*28ef0*/  LDL.LU R11, [R1+0x84c] ;  /* 0x00084c00010b7983 */ /* 0x000ee20000300800 */
[----:B------:R-:W-:Y:S02]  /*28f00*/  IADD3 R3, P2, PT, R8, R3, RZ ;  /* 0x0000000308037210 */ /* 0x000fe40007f5e0ff */
[----:B------:R-:W-:-:S03]  /*28f10*/  PRMT R20, RZ, 0x7610, R20 ;  /* 0x00007610ff147816 */ /* 0x000fc60000000014 */
[----:B0-----:R-:W-:Y:S01]  /*28f20*/  @!P4 IMAD.MOV.U32 R10, RZ, RZ, R3 ;  /* 0x000000ffff0ac224 */ /* 0x001fe200078e0003 */
[----:B------:R-:W-:Y:S01]  /*28f30*/  PRMT R19, RZ, 0x7610, R19 ;  /* 0x00007610ff137816 */ /* 0x000fe20000000013 */
[----:B--2---:R0:W-:Y:S01]  /*28f40*/  STL [R1+0xd38], R21 ;  /* 0x000d381501007387 */ /* 0x0041e20000100800 */
[C---:B---3--:R-:W-:Y:S01]  /*28f50*/  IMAD.X R11, R9.reuse, 0x1, R11, P2 ;  /* 0x00000001090b7824 */ /* 0x048fe200010e060b */
[C---:B------:R-:W-:Y:S02]  /*28f60*/  IADD3 R2, P2, PT, R8.reuse, R2, RZ ;  /* 0x0000000208027210 */ /* 0x040fe40007f5e0ff */
[----:B0-----:R-:W2:Y:S03]  /*28f70*/  LDL.LU R21, [R1+0x88c] ;  /* 0x00088c0001157983 */ /* 0x001ea60000300800 */
[----:B----4-:R-:W-:Y:S01]  /*28f80*/  IMAD.X R25, R9, 0x1, R25, P2 ;  /* 0x0000000109197824 */ /* 0x010fe200010e0619 */
[----:B------:R0:W3:Y:S04]  /*28f90*/  @!P4 LDG.E.U8 R20, desc[UR22][R10.64] ;  /* 0x000000160a14c981 */ /* 0x0000e8000c1e1100 */
[----:B------:R1:W-:Y:S04]  /*28fa0*/  STL [R1+0x850], R3 ;  /* 0x0008500301007387 */ /* 0x0003e80000100800 */
[----:B------:R4:W-:Y:S01]  /*28fb0*/  STL [R1+0x84c], R11 ;  /* 0x00084c0b01007387 */ /* 0x0009e20000100800 */
[----:B0-----:R-:W-:Y:S01]  /*28fc0*/  @!P4 IMAD.MOV.U32 R10, RZ, RZ, R2 ;  /* 0x000000ffff0ac224 */ /* 0x001fe200078e0002 */
[----:B------:R-:W-:-:S02]  /*28fd0*/  IADD3 R22, P2, PT, R8, R22, RZ ;  /* 0x0000001608167210 */ /* 0x000fc40007f5e0ff */
[----:B-1----:R-:W3:Y:S01]  /*28fe0*/  LDL.LU R3, [R1+0x8b0] ;  /* 0x0008b00001037983 */ /* 0x002ee20000300800 */
[----:B----4-:R-:W-:-:S05]  /*28ff0*/  @!P4 IMAD.MOV.U32 R11, RZ, RZ, R25 ;  /* 0x000000ffff0bc224 */ /* 0x010fca00078e0019 */
[----:B------:R0:W4:Y:S01]  /*29000*/  @!P4 LDG.E.U8 R19, desc[UR22][R10.64] ;  /* 0x000000160a13c981 */ /* 0x000122000c1e1100 */
[----:B------:R-:W-:Y:S01]  /*29010*/  PRMT R18, RZ, 0x7610, R18 ;  /* 0x00007610ff127816 */ /* 0x000fe20000000012 */
[----:B0-----:R-:W-:Y:S02]  /*29020*/  @!P4 IMAD.MOV.U32 R10, RZ, RZ, R22 ;  /* 0x000000ffff0ac224 */ /* 0x001fe400078e0016 */
[----:B--2---:R-:W-:Y:S01]  /*29030*/  IMAD.X R21, R9, 0x1, R21, P2 ;  /* 0x0000000109157824 */ /* 0x004fe200010e0615 */
[----:B---3--:R0:W-:Y:S03]  /*29040*/  STL [R1+0xd3c], R20 ;  /* 0x000d3c1401007387 */ /* 0x0081e60000100800 */
[----:B------:R-:W-:-:S05]  /*29050*/  @!P4 IMAD.MOV.U32 R11, RZ, RZ, R21 ;  /* 0x000000ffff0bc224 */ /* 0x000fca00078e0015 */
[----:B------:R1:W2:Y:S04]  /*29060*/  @!P4 LDG.E.U8 R18, desc[UR22][R10.64] ;  /* 0x000000160a12c981 */ /* 0x0002a8000c1e1100 */
[----:B0-----:R-:W3:Y:S04]  /*29070*/  LDL.LU R20, [R1+0x8ac] ;  /* 0x0008ac0001147983 */ /* 0x001ee80000300800 */
[----:B------:R-:W-:Y:S04]  /*29080*/  STL [R1+0x870], R2 ;  /* 0x0008700201007387 */ /* 0x000fe80000100800 */
[----:B------:R0:W-:Y:S04]  /*29090*/  STL [R1+0x86c], R25 ;  /* 0x00086c1901007387 */ /* 0x0001e80000100800 */
[----:B0-----:R-:W2:Y:S04]  /*290a0*/  LDL.LU R25, [R1+0x8cc] ;  /* 0x0008cc0001197983 */ /* 0x001ea80000300800 */
[----:B------:R-:W2:Y:S04]  /*290b0*/  LDL.LU R2, [R1+0x8d0] ;  /* 0x0008d00001027983 */ /* 0x000ea80000300800 */
[----:B----4-:R-:W-:Y:S04]  /*290c0*/  STL [R1+0xd40], R19 ;  /* 0x000d401301007387 */ /* 0x010fe80000100800 */
[----:B------:R0:W-:Y:S04]  /*290d0*/  STL [R1+0x890], R22 ;  /* 0x0008901601007387 */ /* 0x0001e80000100800 */
[----:B------:R4:W-:Y:S04]  /*290e0*/  STL [R1+0x88c], R21 ;  /* 0x00088c1501007387 */ /* 0x0009e80000100800 */
[----:B0-----:R-:W2:Y:S04]  /*290f0*/  LDL.LU R22, [R1+0x8ec] ;  /* 0x0008ec0001167983 */ /* 0x001ea80000300800 */
[----:B----4-:R-:W4:Y:S01]  /*29100*/  LDL.LU R21, [R1+0x8f0] ;  /* 0x0008f00001157983 */ /* 0x010f220000300800 */
[----:B------:R-:W-:-:S02]  /*29110*/  IADD3 R3, P2, PT, R8, R3, RZ ;  /* 0x0000000308037210 */ /* 0x000fc40007f5e0ff */
[----:B------:R-:W-:-:S03]  /*29120*/  PRMT R17, RZ, 0x7610, R17 ;  /* 0x00007610ff117816 */ /* 0x000fc60000000011 */
[----:B-1----:R-:W-:Y:S01]  /*29130*/  @!P4 IMAD.MOV.U32 R10, RZ, RZ, R3 ;  /* 0x000000ffff0ac224 */ /* 0x002fe200078e0003 */
[----:B------:R-:W-:Y:S02]  /*29140*/  PRMT R16, RZ, 0x7610, R16 ;  /* 0x00007610ff107816 */ /* 0x000fe40000000010 */
[----:B------:R-:W-:Y:S01]  /*29150*/  PRMT R15, RZ, 0x7610, R15 ;  /* 0x00007610ff0f7816 */ /* 0x000fe2000000000f */
[----:B---3--:R-:W-:-:S04]  /*29160*/  IMAD.X R20, R9, 0x1, R20, P2 ;  /* 0x0000000109147824 */ /* 0x008fc800010e0614 */
[----:B------:R-:W-:Y:S01]  /*29170*/  @!P4 IMAD.MOV.U32 R11, RZ, RZ, R20 ;  /* 0x000000ffff0bc224 */ /* 0x000fe200078e0014 */
[----:B--2---:R-:W-:Y:S04]  /*29180*/  STL [R1+0xd44], R18 ;  /* 0x000d441201007387 */ /* 0x004fe80000100800 */
[----:B------:R0:W2:Y:S01]  /*29190*/  @!P4 LDG.E.U8 R17, desc[UR22][R10.64] ;  /* 0x000000160a11c981 */ /* 0x0000a2000c1e1100 */
[----:B------:R-:W-:-:S05]  /*291a0*/  IADD3 R2, P2, PT, R8, R2, RZ ;  /* 0x0000000208027210 */ /* 0x000fca0007f5e0ff */
[----:B------:R-:W-:Y:S01]  /*291b0*/  IMAD.X R25, R9, 0x1, R25, P2 ;  /* 0x0000000109197824 */ /* 0x000fe200010e0619 */
[----:B------:R-:W-:Y:S01]  /*291c0*/  STL [R1+0x8b0], R3 ;  /* 0x0008b00301007387 */ /* 0x000fe20000100800 */
[----:B0-----:R-:W-:Y:S02]  /*291d0*/  @!P4 IMAD.MOV.U32 R10, RZ, RZ, R2 ;  /* 0x000000ffff0ac224 */ /* 0x001fe400078e0002 */
[----:B------:R-:W-:Y:S01]  /*291e0*/  @!P4 IMAD.MOV.U32 R11, RZ, RZ, R25 ;  /* 0x000000ffff0bc224 */ /* 0x000fe200078e0019 */
[----:B------:R0:W-:Y:S04]  /*291f0*/  STL [R1+0x8ac], R20 ;  /* 0x0008ac1401007387 */ /* 0x0001e80000100800 */
[----:B------:R1:W3:Y:S04]  /*29200*/  @!P4 LDG.E.U8 R16, desc[UR22][R10.64] ;  /* 0x000000160a10c981 */ /* 0x0002e8000c1e1100 */
[----:B0-----:R-:W3:Y:S01]  /*29210*/  LDL.LU R20, [R1+0x90c] ;  /* 0x00090c0001147983 */ /* 0x001ee20000300800 */
[----:B----4-:R-:W-:-:S03]  /*29220*/  IADD3 R21, P2, PT, R8, R21, RZ ;  /* 0x0000001508157210 */ /* 0x010fc60007f5e0ff */
[----:B------:R-:W4:Y:S02]  /*29230*/  LDL.LU R3, [R1+0x910] ;  /* 0x0009100001037983 */ /* 0x000f240000300800 */
[----:B------:R-:W-:Y:S02]  /*29240*/  IMAD.X R22, R9, 0x1, R22, P2 ;  /* 0x0000000109167824 */ /* 0x000fe400010e0616 */
[----:B-1----:R-:W-:Y:S02]  /*29250*/  @!P4 IMAD.MOV.U32 R10, RZ, RZ, R21 ;  /* 0x000000ffff0ac224 */ /* 0x002fe400078e0015 */
[----:B------:R-:W-:-:S05]  /*29260*/  @!P4 IMAD.MOV.U32 R11, RZ, RZ, R22 ;  /* 0x000000ffff0bc224 */ /* 0x000fca00078e0016 */
[----:B------:R0:W4:Y:S01]  /*29270*/  @!P4 LDG.E.U8 R15, desc[UR22][R10.64] ;  /* 0x000000160a0fc981 */ /* 0x000122000c1e1100 */
[----:B------:R-:W-:-:S03]  /*29280*/  PRMT R14, RZ, 0x7610, R14 ;  /* 0x00007610ff0e7816 */ /* 0x000fc6000000000e */
[----:B--2---:R-:W-:Y:S04]  /*29290*/  STL [R1+0xd48], R17 ;  /* 0x000d481101007387 */ /* 0x004fe80000100800 */
[----:B------:R1:W-:Y:S04]  /*292a0*/  STL [R1+0x8d0], R2 ;  /* 0x0008d00201007387 */ /* 0x0003e80000100800 */
[----:B------:R-:W-:Y:S04]  /*292b0*/  STL [R1+0x8cc], R25 ;  /* 0x0008cc1901007387 */ /* 0x000fe80000100800 */
[----:B------:R-:W2:Y:S04]  /*292c0*/  LDL.LU R19, [R1+0x92c] ;  /* 0x00092c0001137983 */ /* 0x000ea80000300800 */
[----:B-1----:R-:W2:Y:S04]  /*292d0*/  LDL.LU R2, [R1+0x930] ;  /* 0x0009300001027983 */ /* 0x002ea80000300800 */
[----:B---3--:R1:W-:Y:S04]  /*292e0*/  STL [R1+0xd4c], R16 ;  /* 0x000d4c1001007387 */ /* 0x0083e80000100800 */
[----:B------:R-:W-:Y:S01]  /*292f0*/  STL [R1+0x8f0], R21 ;  /* 0x0008f01501007387 */ /* 0x000fe20000100800 */
[----:B----4-:R-:W-:-:S03]  /*29300*/  IADD3 R3, P2, PT, R8, R3, RZ ;  /* 0x0000000308037210 */ /* 0x010fc60007f5e0ff */
[----:B------:R-:W-:Y:S04]  /*29310*/  STL [R1+0x8ec], R22 ;  /* 0x0008ec1601007387 */ /* 0x000fe80000100800 */
[----:B------:R-:W3:Y:S01]  /*29320*/  LDL.LU R18, [R1+0x94c] ;  /* 0x00094c0001127983 */ /* 0x000ee20000300800 */
[----:B------:R-:W-:-:S03]  /*29330*/  IMAD.X R20, R9, 0x1, R20, P2 ;  /* 0x0000000109147824 */ /* 0x000fc600010e0614 */
[----:B------:R-:W4:Y:S01]  /*29340*/  LDL.LU R17, [R1+0x950] ;  /* 0x0009500001117983 */ /* 0x000f220000300800 */
[----:B0-----:R-:W-:Y:S02]  /*29350*/  @!P4 IMAD.MOV.U32 R10, RZ, RZ, R3 ;  /* 0x000000ffff0ac224 */ /* 0x001fe400078e0003 */
[----:B------:R-:W-:Y:S01]  /*29360*/  @!P4 IMAD.MOV.U32 R11, RZ, RZ, R20 ;  /* 0x000000ffff0bc224 */ /* 0x000fe200078e0014 */
[----:B------:R0:W-:Y:S04]  /*29370*/  STL [R1+0xd50], R15 ;  /* 0x000d500f01007387 */ /* 0x0001e80000100800 */
[----:B------:R0:W-:Y:S04]  /*29380*/  STL [R1+0x910], R3 ;  /* 0x0009100301007387 */ /* 0x0001e80000100800 */
[----:B------:R-:W-:Y:S04]  /*29390*/  STL [R1+0x90c], R20 ;  /* 0x00090c1401007387 */ /* 0x000fe80000100800 */
[----:B-1----:R-:W3:Y:S04]  /*293a0*/  LDL.LU R16, [R1+0x964] ;  /* 0x0009640001107983 */ /* 0x002ee80000300800 */
[----:B0-----:R-:W3:Y:S04]  /*293b0*/  LDL.LU R15, [R1+0x968] ;  /* 0x00096800010f7983 */ /* 0x001ee80000300800 */
[----:B------:R0:W3:Y:S01]  /*293c0*/  @!P4 LDG.E.U8 R14, desc[UR22][R10.64] ;  /* 0x000000160a0ec981 */ /* 0x0000e2000c1e1100 */
[----:B------:R-:W-:-:S02]  /*293d0*/  PRMT R13, RZ, 0x7610, R13 ;  /* 0x00007610ff0d7816 */ /* 0x000fc4000000000d */
[----:B------:R-:W-:Y:S01]  /*293e0*/  PRMT R12, RZ, 0x7610, R12 ;  /* 0x00007610ff0c7816 */ /* 0x000fe2000000000c */
[----:B------:R-:W-:Y:S01]  /*293f0*/  IMAD.MOV.U32 R3, RZ, RZ, R24 ;  /* 0x000000ffff037224 */ /* 0x000fe200078e0018 */
[----:B--2---:R-:W-:-:S05]  /*29400*/  IADD3 R2, P2, PT, R8, R2, RZ ;  /* 0x0000000208027210 */ /* 0x004fca0007f5e0ff */
[----:B------:R-:W-:Y:S02]  /*29410*/  IMAD.X R19, R9, 0x1, R19, P2 ;  /* 0x0000000109137824 */ /* 0x000fe400010e0613 */
[----:B0-----:R-:W-:Y:S02]  /*29420*/  @!P4 IMAD.MOV.U32 R10, RZ, RZ, R2 ;  /* 0x000000ffff0ac224 */ /* 0x001fe400078e0002 */
[----:B------:R-:W-:-:S05]  /*29430*/  @!P4 IMAD.MOV.U32 R11, RZ, RZ, R19 ;  /* 0x000000ffff0bc224 */ /* 0x000fca00078e0013 */
[----:B------:R0:W2:Y:S01]  /*29440*/  @!P4 LDG.E.U8 R13, desc[UR22][R10.64] ;  /* 0x000000160a0dc981 */ /* 0x0000a2000c1e1100 */
[----:B----4-:R-:W-:-:S05]  /*29450*/  IADD3 R17, P2, PT, R8, R17, RZ ;  /* 0x0000001108117210 */ /* 0x010fca0007f5e0ff */
[----:B---3--:R-:W-:Y:S02]  /*29460*/  IMAD.X R18, R9, 0x1, R18, P2 ;  /* 0x0000000109127824 */ /* 0x008fe400010e0612 */
[----:B0-----:R-:W-:Y:S02]  /*29470*/  @!P4 IMAD.MOV.U32 R10, RZ, RZ, R17 ;  /* 0x000000ffff0ac224 */ /* 0x001fe400078e0011 */
[----:B------:R-:W-:-:S05]  /*29480*/  @!P4 IMAD.MOV.U32 R11, RZ, RZ, R18 ;  /* 0x000000ffff0bc224 */ /* 0x000fca00078e0012 */
[----:B------:R0:W3:Y:S01]  /*29490*/  @!P4 LDG.E.U8 R12, desc[UR22][R10.64] ;  /* 0x000000160a0cc981 */ /* 0x0000e2000c1e1100 */
[----:B------:R-:W-:-:S03]  /*294a0*/  IADD3 R15, P2, PT, R8, R15, RZ ;  /* 0x0000000f080f7210 */ /* 0x000fc60007f5e0ff */
[----:B------:R1:W-:Y:S02]  /*294b0*/  STL [R1+0xd54], R14 ;  /* 0x000d540e01007387 */ /* 0x0003e40000100800 */
[----:B------:R-:W-:Y:S02]  /*294c0*/  IMAD.X R16, R9, 0x1, R16, P2 ;  /* 0x0000000109107824 */ /* 0x000fe400010e0610 */
[----:B------:R4:W-:Y:S04]  /*294d0*/  STL [R1+0x930], R2 ;  /* 0x0009300201007387 */ /* 0x0009e80000100800 */
[----:B------:R-:W-:Y:S01]  /*294e0*/  STL [R1+0x92c], R19 ;  /* 0x00092c1301007387 */ /* 0x000fe20000100800 */
[----:B0-----:R-:W-:-:S03]  /*294f0*/  PRMT R11, RZ, 0x7610, R11 ;  /* 0x00007610ff0b7816 */ /* 0x001fc6000000000b */
[----:B-1----:R-:W3:Y:S01]  /*29500*/  LDL.LU R14, [R1+0x97c] ;  /* 0x00097c00010e7983 */ /* 0x002ee20000300800 */
[----:B------:R-:W-:-:S03]  /*29510*/  @!P4 IMAD.MOV.U32 R24, RZ, RZ, R15 ;  /* 0x000000ffff18c224 */ /* 0x000fc600078e000f */
[----:B----4-:R-:W4:Y:S01]  /*29520*/  LDL.LU R2, [R1+0x980] ;  /* 0x0009800001027983 */ /* 0x010f220000300800 */
[----:B------:R-:W-:-:S05]  /*29530*/  @!P4 IMAD.MOV.U32 R25, RZ, RZ, R16 ;  /* 0x000000ffff19c224 */ /* 0x000fca00078e0010 */
[----:B------:R-:W4:Y:S01]  /*29540*/  @!P4 LDG.E.U8 R11, desc[UR22][R24.64] ;  /* 0x00000016180bc981 */ /* 0x000f22000c1e1100 */
[----:B------:R-:W-:-:S03]  /*29550*/  PRMT R10, RZ, 0x7610, R10 ;  /* 0x00007610ff0a7816 */ /* 0x000fc6000000000a */
[----:B--2---:R-:W-:Y:S04]  /*29560*/  STL [R1+0xd58], R13 ;  /* 0x000d580d01007387 */ /* 0x004fe80000100800 */
[----:B------:R0:W-:Y:S04]  /*29570*/  STL [R1+0x950], R17 ;  /* 0x0009501101007387 */ /* 0x0001e80000100800 */
[----:B------:R-:W-:Y:S04]  /*29580*/  STL [R1+0x94c], R18 ;  /* 0x00094c1201007387 */ /* 0x000fe80000100800 */
[----:B---3--:R-:W-:Y:S04]  /*29590*/  STL [R1+0xd5c], R12 ;  /* 0x000d5c0c01007387 */ /* 0x008fe80000100800 */
[----:B------:R-:W-:Y:S04]  /*295a0*/  STL [R1+0x968], R15 ;  /* 0x0009680f01007387 */ /* 0x000fe80000100800 */
[----:B------:R1:W-:Y:S04]  /*295b0*/  STL [R1+0x964], R16 ;  /* 0x0009641001007387 */ /* 0x0003e80000100800 */
[----:B0-----:R-:W2:Y:S04]  /*295c0*/  LDL.LU R17, [R1+0x19c] ;  /* 0x00019c0001117983 */ /* 0x001ea80000300800 */
[----:B------:R-:W3:Y:S01]  /*295d0*/  LDL.LU R13, [R1+0x1a0] ;  /* 0x0001a000010d7983 */ /* 0x000ee20000300800 */
[----:B----4-:R-:W-:-:S05]  /*295e0*/  IADD3 R2, P2, PT, R8, R2, RZ ;  /* 0x0000000208027210 */ /* 0x010fca0007f5e0ff */
[----:B------:R-:W-:Y:S01]  /*295f0*/  IMAD.X R14, R9, 0x1, R14, P2 ;  /* 0x00000001090e7824 */ /* 0x000fe200010e060e */
[----:B------:R-:W-:Y:S01]  /*29600*/  STL [R1+0xd60], R11 ;  /* 0x000d600b01007387 */ /* 0x000fe20000100800 */
[----:B------:R-:W-:Y:S02]  /*29610*/  @!P4 IMAD.MOV.U32 R24, RZ, RZ, R2 ;  /* 0x000000ffff18c224 */ /* 0x000fe400078e0002 */
[----:B------:R-:W-:Y:S01]  /*29620*/  @!P4 IMAD.MOV.U32 R25, RZ, RZ, R14 ;  /* 0x000000ffff19c224 */ /* 0x000fe200078e000e */
[----:B------:R0:W-:Y:S04]  /*29630*/  STL [R1+0x980], R2 ;  /* 0x0009800201007387 */ /* 0x0001e80000100800 */
[----:B------:R4:W-:Y:S04]  /*29640*/  STL [R1+0x97c], R14 ;  /* 0x00097c0e01007387 */ /* 0x0009e80000100800 */
[----:B-1----:R-:W2:Y:S04]  /*29650*/  LDL.LU R16, [R1+0x1bc] ;  /* 0x0001bc0001107983 */ /* 0x002ea80000300800 */
[----:B0-----:R-:W2:Y:S04]  /*29660*/  LDL.LU R2, [R1+0x1c0] ;  /* 0x0001c00001027983 */ /* 0x001ea80000300800 */
[----:B------:R0:W2:Y:S04]  /*29670*/  @!P4 LDG.E.U8 R10, desc[UR22][R24.64] ;  /* 0x00000016180ac981 */ /* 0x0000a8000c1e1100 */
[----:B------:R-:W2:Y:S04]  /*29680*/  LDL.LU R15, [R1+0x1dc] ;  /* 0x0001dc00010f7983 */ /* 0x000ea80000300800 */
[----:B----4-:R-:W4:Y:S01]  /*29690*/  LDL.LU R14, [R1+0x1e0] ;  /* 0x0001e000010e7983 */ /* 0x010f220000300800 */
[----:B------:R-:W-:-:S02]  /*296a0*/  PRMT R7, RZ, 0x7610, R7 ;  /* 0x00007610ff077816 */ /* 0x000fc40000000007 */
[----:B------:R-:W-:Y:S02]  /*296b0*/  PRMT R0, RZ, 0x7610, R0 ;  /* 0x00007610ff007816 */ /* 0x000fe40000000000 */
[----:B------:R-:W-:Y:S02]  /*296c0*/  PRMT R92, RZ, 0x7610, R92 ;  /* 0x00007610ff5c7816 */ /* 0x000fe4000000005c */
[----:B---3--:R-:W-:-:S05]  /*296d0*/  IADD3 R13, P2, PT, R8, R13, RZ ;  /* 0x0000000d080d7210 */ /* 0x008fca0007f5e0ff */
[----:B--2---:R-:W-:Y:S02]  /*296e0*/  IMAD.X R17, R9, 0x1, R17, P2 ;  /* 0x0000000109117824 */ /* 0x004fe400010e0611 */
[----:B0-----:R-:W-:Y:S02]  /*296f0*/  @!P4 IMAD.MOV.U32 R24, RZ, RZ, R13 ;  /* 0x000000ffff18c224 */ /* 0x001fe400078e000d */
[----:B------:R-:W-:-:S05]  /*29700*/  @!P4 IMAD.MOV.U32 R25, RZ, RZ, R17 ;  /* 0x000000ffff19c224 */ /* 0x000fca00078e0011 */
[----:B------:R0:W2:Y:S01]  /*29710*/  @!P4 LDG.E.U8 R7, desc[UR22][R24.64] ;  /* 0x000000161807c981 */ /* 0x0000a2000c1e1100 */
[----:B------:R-:W-:-:S03]  /*29720*/  IADD3 R2, P2, PT, R8, R2, RZ ;  /* 0x0000000208027210 */ /* 0x000fc60007f5e0ff */
[----:B------:R-:W-:Y:S02]  /*29730*/  STL [R1+0xd64], R10 ;  /* 0x000d640a01007387 */ /* 0x000fe40000100800 */
[----:B------:R-:W-:Y:S02]  /*29740*/  IMAD.X R16, R9, 0x1, R16, P2 ;  /* 0x0000000109107824 */ /* 0x000fe400010e0610 */
[----:B------:R1:W-:Y:S04]  /*29750*/  STL [R1+0x1a0], R13 ;  /* 0x0001a00d01007387 */ /* 0x0003e80000100800 */
[----:B------:R-:W-:Y:S01]  /*29760*/  STL [R1+0x19c], R17 ;  /* 0x00019c1101007387 */ /* 0x000fe20000100800 */
[----:B----4-:R-:W-:Y:S01]  /*29770*/  IADD3 R14, P2, PT, R8, R14, RZ ;  /* 0x0000000e080e7210 */ /* 0x010fe20007f5e0ff */
[----:B0-----:R-:W-:-:S02]  /*29780*/  @!P4 IMAD.MOV.U32 R24, RZ, RZ, R2 ;  /* 0x000000ffff18c224 */ /* 0x001fc400078e0002 */
[----:B-1----:R-:W3:Y:S01]  /*29790*/  LDL.LU R13, [R1+0x1fc] ;  /* 0x0001fc00010d7983 */ /* 0x002ee20000300800 */
[----:B------:R-:W-:-:S03]  /*297a0*/  @!P4 IMAD.MOV.U32 R25, RZ, RZ, R16 ;  /* 0x000000ffff19c224 */ /* 0x000fc600078e0010 */
[----:B------:R-:W4:Y:S01]  /*297b0*/  LDL.LU R11, [R1+0x200] ;  /* 0x00020000010b7983 */ /* 0x000f220000300800 */
[----:B------:R-:W-:-:S03]  /*297c0*/  IMAD.X R15, R9, 0x1, R15, P2 ;  /* 0x00000001090f7824 */ /* 0x000fc600010e060f */
[----:B------:R0:W3:Y:S02]  /*297d0*/  @!P4 LDG.E.U8 R0, desc[UR22][R24.64] ;  /* 0x000000161800c981 */ /* 0x0000e4000c1e1100 */
[----:B0-----:R-:W-:Y:S02]  /*297e0*/  @!P4 IMAD.MOV.U32 R24, RZ, RZ, R14 ;  /* 0x000000ffff18c224 */ /* 0x001fe400078e000e */
[----:B------:R-:W-:-:S05]  /*297f0*/  @!P4 IMAD.MOV.U32 R25, RZ, RZ, R15 ;  /* 0x000000ffff19c224 */ /* 0x000fca00078e000f */
[----:B------:R0:W3:Y:S01]  /*29800*/  @!P4 LDG.E.U8 R92, desc[UR22][R24.64] ;  /* 0x00000016185cc981 */ /* 0x0000e2000c1e1100 */
[----:B------:R-:W-:-:S03]  /*29810*/  PRMT R90, RZ, 0x7610, R90 ;  /* 0x00007610ff5a7816 */ /* 0x000fc6000000005a */
[----:B--2---:R-:W-:Y:S04]  /*29820*/  STL [R1+0xd68], R7 ;  /* 0x000d680701007387 */ /* 0x004fe80000100800 */
[----:B------:R1:W-:Y:S04]  /*29830*/  STL [R1+0x1c0], R2 ;  /* 0x0001c00201007387 */ /* 0x0003e80000100800 */
[----:B------:R-:W-:Y:S04]  /*29840*/  STL [R1+0x1bc], R16 ;  /* 0x0001bc1001007387 */ /* 0x000fe80000100800 */
[----:B-1----:R-:W2:Y:S01]  /*29850*/  LDL.LU R2, [R1+0x220] ;  /* 0x0002200001027983 */ /* 0x002ea20000300800 */
[----:B----4-:R-:W-:-:S05]  /*29860*/  IADD3 R11, P2, PT, R8, R11, RZ ;  /* 0x0000000b080b7210 */ /* 0x010fca0007f5e0ff */
[----:B---3--:R-:W-:Y:S01]  /*29870*/  IMAD.X R13, R9, 0x1, R13, P2 ;  /* 0x00000001090d7824 */ /* 0x008fe200010e060d */
[----:B------:R1:W-:Y:S01]  /*29880*/  STL [R1+0xd6c], R0 ;  /* 0x000d6c0001007387 */ /* 0x0003e20000100800 */
[----:B0-----:R-:W-:Y:S02]  /*29890*/  @!P4 IMAD.MOV.U32 R24, RZ, RZ, R11 ;  /* 0x000000ffff18c224 */ /* 0x001fe400078e000b */
[----:B------:R-:W-:Y:S01]  /*298a0*/  @!P4 IMAD.MOV.U32 R25, RZ, RZ, R13 ;  /* 0x000000ffff19c224 */ /* 0x000fe200078e000d */
[----:B------:R-:W-:Y:S04]  /*298b0*/  STL [R1+0x1e0], R14 ;  /* 0x0001e00e01007387 */ /* 0x000fe80000100800 */
[----:B------:R-:W-:Y:S04]  /*298c0*/  STL [R1+0x1dc], R15 ;  /* 0x0001dc0f01007387 */ /* 0x000fe80000100800 */
[----:B-1----:R-:W3:Y:S04]  /*298d0*/  LDL.LU R0, [R1+0x21c] ;  /* 0x00021c0001007983 */ /* 0x002ee80000300800 */
[----:B------:R-:W4:Y:S04]  /*298e0*/  LDL.LU R10, [R1+0x260] ;  /* 0x00026000010a7983 */ /* 0x000f280000300800 */
[----:B------:R-:W-:Y:S04]  /*298f0*/  STL [R1+0xd70], R92 ;  /* 0x000d705c01007387 */ /* 0x000fe80000100800 */
[----:B------:R0:W4:Y:S04]  /*29900*/  @!P4 LDG.E.U8 R90, desc[UR22][R24.64] ;  /* 0x00000016185ac981 */ /* 0x000128000c1e1100 */
[----:B------:R-:W-:Y:S04]  /*29910*/  STL [R1+0x200], R11 ;  /* 0x0002000b01007387 */ /* 0x000fe80000100800 */
[----:B------:R1:W-:Y:S04]  /*29920*/  STL [R1+0x1fc], R13 ;  /* 0x0001fc0d01007387 */ /* 0x0003e80000100800 */
[----:B-1----:R-:W4:Y:S04]  /*29930*/  LDL.LU R13, [R1+0x25c] ;  /* 0x00025c00010d7983 */ /* 0x002f280000300800 */
[----:B------:R-:W4:Y:S04]  /*29940*/  LDL.LU R11, [R1+0x27c] ;  /* 0x00027c00010b7983 */ /* 0x000f280000300800 */
[----:B------:R-:W4:Y:S01]  /*29950*/  LDL.LU R7, [R1+0x280] ;  /* 0x0002800001077983 */ /* 0x000f220000300800 */
[----:B------:R-:W-:-:S02]  /*29960*/  PRMT R88, RZ, 0x7610, R88 ;  /* 0x00007610ff587816 */ /* 0x000fc40000000058 */
[----:B------:R-:W-:Y:S02]  /*29970*/  PRMT R86, RZ, 0x7610, R86 ;  /* 0x00007610ff567816 */ /* 0x000fe40000000056 */
[----:B------:R-:W-:Y:S02]  /*29980*/  PRMT R84, RZ, 0x7610, R84 ;  /* 0x00007610ff547816 */ /* 0x000fe40000000054 */
[----:B--2---:R-:W-:-:S05]  /*29990*/  IADD3 R2, P2, PT, R8, R2, RZ ;  /* 0x0000000208027210 */ /* 0x004fca0007f5e0ff */
[----:B0-----:R-:W-:Y:S02]  /*299a0*/  @!P4 IMAD.MOV.U32 R24, RZ, RZ, R2 ;  /* 0x000000ffff18c224 */ /* 0x001fe400078e0002 */
[----:B---3--:R-:W-:Y:S01]  /*299b0*/  IMAD.X R0, R9, 0x1, R0, P2 ;  /* 0x0000000109007824 */ /* 0x008fe200010e0600 */
[----:B----4-:R-:W-:-:S03]  /*299c0*/  IADD3 R10, P2, PT, R8, R10, RZ ;  /* 0x0000000a080a7210 */ /* 0x010fc60007f5e0ff */
[----:B------:R-:W-:-:S05]  /*299d0*/  @!P4 IMAD.MOV.U32 R25, RZ, RZ, R0 ;  /* 0x000000ffff19c224 */ /* 0x000fca00078e0000 */
[----:B------:R0:W2:Y:S04]  /*299e0*/  @!P4 LDG.E.U8 R88, desc[UR22][R24.64] ;  /* 0x000000161858c981 */ /* 0x0000a8000c1e1100 */
[----:B------:R-:W-:Y:S04]  /*299f0*/  STL [R1+0xd74], R90 ;  /* 0x000d745a01007387 */ /* 0x000fe80000100800 */
[----:B------:R1:W-:Y:S04]  /*29a00*/  STL [R1+0x220], R2 ;  /* 0x0002200201007387 */ /* 0x0003e80000100800 */
[----:B------:R3:W-:Y:S01]  /*29a10*/  STL [R1+0x21c], R0 ;  /* 0x00021c0001007387 */ /* 0x0007e20000100800 */
[----:B0-----:R-:W-:-:S03]  /*29a20*/  @!P4 IMAD.MOV.U32 R24, RZ, RZ, R10 ;  /* 0x000000ffff18c224 */ /* 0x001fc600078e000a */
[----:B-1----:R-:W4:Y:S01]  /*29a30*/  LDL.LU R2, [R1+0x29c] ;  /* 0x00029c0001027983 */ /* 0x002f220000300800 */
[----:B------:R-:W-:-:S03]  /*29a40*/  IMAD.X R13, R9, 0x1, R13, P2 ;  /* 0x00000001090d7824 */ /* 0x000fc600010e060d */
[----:B---3--:R-:W3:Y:S01]  /*29a50*/  LDL.LU R0, [R1+0x2a0] ;  /* 0x0002a00001007983 */ /* 0x008ee20000300800 */
[----:B------:R-:W-:-:S05]  /*29a60*/  @!P4 IMAD.MOV.U32 R25, RZ, RZ, R13 ;  /* 0x000000ffff19c224 */ /* 0x000fca00078e000d */
[----:B------:R0:W4:Y:S01]  /*29a70*/  @!P4 LDG.E.U8 R86, desc[UR22][R24.64] ;  /* 0x000000161856c981 */ /* 0x000122000c1e1100 */
[----:B------:R-:W-:-:S05]  /*29a80*/  IADD3 R7, P2, PT, R8, R7, RZ ;  /* 0x0000000708077210 */ /* 0x000fca0007f5e0ff */
[----:B------:R-:W-:Y:S02]  /*29a90*/  IMAD.X R11, R9, 0x1, R11, P2 ;  /* 0x00000001090b7824 */ /* 0x000fe400010e060b */
[----:B0-----:R-:W-:Y:S02]  /*29aa0*/  @!P4 IMAD.MOV.U32 R24, RZ, RZ, R7 ;  /* 0x000000ffff18c224 */ /* 0x001fe400078e0007 */
[----:B------:R-:W-:-:S05]  /*29ab0*/  @!P4 IMAD.MOV.U32 R25, RZ, RZ, R11 ;  /* 0x000000ffff19c224 */ /* 0x000fca00078e000b */
[----:B------:R0:W4:Y:S01]  /*29ac0*/  @!P4 LDG.E.U8 R84, desc[UR22][R24.64] ;  /* 0x000000161854c981 */ /* 0x000122000c1e1100 */
[----:B------:R-:W-:-:S03]  /*29ad0*/  PRMT R82, RZ, 0x7610, R82 ;  /* 0x00007610ff527816 */ /* 0x000fc60000000052 */
[----:B--2---:R-:W-:Y:S04]  /*29ae0*/  STL [R1+0xd78], R88 ;  /* 0x000d785801007387 */ /* 0x004fe80000100800 */
[----:B------:R-:W-:Y:S04]  /*29af0*/  STL [R1+0x260], R10 ;  /* 0x0002600a01007387 */ /* 0x000fe80000100800 */
[----:B------:R1:W-:Y:S04]  /*29b00*/  STL [R1+0x25c], R13 ;  /* 0x00025c0d01007387 */ /* 0x0003e80000100800 */
[----:B-1----:R-:W2:Y:S01]  /*29b10*/  LDL.LU R13, [R1+0x2bc] ;  /* 0x0002bc00010d7983 */ /* 0x002ea20000300800 */
[----:B---3--:R-:W-:-:S03]  /*29b20*/  IADD3 R0, P2, PT, R8, R0, RZ ;  /* 0x0000000008007210 */ /* 0x008fc60007f5e0ff */
[----:B------:R-:W3:Y:S02]  /*29b30*/  LDL.LU R10, [R1+0x2c0] ;  /* 0x0002c000010a7983 */ /* 0x000ee40000300800 */
[----:B----4-:R-:W-:Y:S02]  /*29b40*/  IMAD.X R2, R9, 0x1, R2, P2 ;  /* 0x0000000109027824 */ /* 0x010fe400010e0602 */
[----:B------:R-:W-:Y:S01]  /*29b50*/  STL [R1+0xd7c], R86 ;  /* 0x000d7c5601007387 */ /* 0x000fe20000100800 */
[----:B0-----:R-:W-:Y:S02]  /*29b60*/  @!P4 IMAD.MOV.U32 R24, RZ, RZ, R0 ;  /* 0x000000ffff18c224 */ /* 0x001fe400078e0000 */
[----:B------:R-:W-:Y:S01]  /*29b70*/  @!P4 IMAD.MOV.U32 R25, RZ, RZ, R2 ;  /* 0x000000ffff19c224 */ /* 0x000fe200078e0002 */
[----:B------:R-:W-:Y:S04]  /*29b80*/  STL [R1+0x280], R7 ;  /* 0x0002800701007387 */ /* 0x000fe80000100800 */
[----:B------:R0:W-:Y:S04]  /*29b90*/  STL [R1+0x27c], R11 ;  /* 0x00027c0b01007387 */ /* 0x0001e80000100800 */
[----:B------:R1:W4:Y:S04]  /*29ba0*/  @!P4 LDG.E.U8 R82, desc[UR22][R24.64] ;  /* 0x000000161852c981 */ /* 0x000328000c1e1100 */
[----:B0-----:R-:W4:Y:S04]  /*29bb0*/  LDL.LU R11, [R1+0x2dc] ;  /* 0x0002dc00010b7983 */ /* 0x001f280000300800 */
[----:B------:R-:W4:Y:S04]  /*29bc0*/  LDL.LU R7, [R1+0x2e0] ;  /* 0x0002e00001077983 */ /* 0x000f280000300800 */
[----:B------:R-:W-:Y:S04]  /*29bd0*/  STL [R1+0xd80], R84 ;  /* 0x000d805401007387 */ /* 0x000fe80000100800 */
[----:B------:R-:W-:Y:S04]  /*29be0*/  STL [R1+0x2a0], R0 ;  /* 0x0002a00001007387 */ /* 0x000fe80000100800 */
[----:B------:R0:W-:Y:S04]  /*29bf0*/  STL [R1+0x29c], R2 ;  /* 0x00029c0201007387 */ /* 0x0001e80000100800 */
[----:B0-----:R-:W4:Y:S04]  /*29c00*/  LDL.LU R2, [R1+0x2fc] ;  /* 0x0002fc0001027983 */ /* 0x001f280000300800 */
[----:B------:R-:W4:Y:S01]  /*29c10*/  LDL.LU R0, [R1+0x300] ;  /* 0x0003000001007983 */ /* 0x000f220000300800 */
[----:B------:R-:W-:-:S03]  /*29c20*/  PRMT R80, RZ, 0x7610, R80 ;  /* 0x00007610ff507816 */ /* 0x000fc60000000050 */
[----:B------:R-:W4:Y:S01]  /*29c30*/  LDL.LU R15, [R1+0x31c] ;  /* 0x00031c00010f7983 */ /* 0x000f220000300800 */
[----:B------:R-:W-:Y:S02]  /*29c40*/  PRMT R78, RZ, 0x7610, R78 ;  /* 0x00007610ff4e7816 */ /* 0x000fe4000000004e */
[----:B------:R-:W-:Y:S02]  /*29c50*/  PRMT R76, RZ, 0x7610, R76 ;  /* 0x00007610ff4c7816 */ /* 0x000fe4000000004c */
[----:B---3--:R-:W-:-:S05]  /*29c60*/  IADD3 R10, P2, PT, R8, R10, RZ ;  /* 0x0000000a080a7210 */ /* 0x008fca0007f5e0ff */
[----:B--2---:R-:W-:Y:S02]  /*29c70*/  IMAD.X R13, R9, 0x1, R13, P2 ;  /* 0x00000001090d7824 */ /* 0x004fe400010e060d */
[----:B-1----:R-:W-:Y:S02]  /*29c80*/  @!P4 IMAD.MOV.U32 R24, RZ, RZ, R10 ;  /* 0x000000ffff18c224 */ /* 0x002fe400078e000a */
[----:B------:R-:W-:-:S05]  /*29c90*/  @!P4 IMAD.MOV.U32 R25, RZ, RZ, R13 ;  /* 0x000000ffff19c224 */ /* 0x000fca00078e000d */
[----:B------:R0:W2:Y:S04]  /*29ca0*/  @!P4 LDG.E.U8 R80, desc[UR22][R24.64] ;  /* 0x000000161850c981 */ /* 0x0000a8000c1e1100 */
[----:B----4-:R-:W-:Y:S04]  /*29cb0*/  STL [R1+0xd84], R82 ;  /* 0x000d845201007387 */ /* 0x010fe80000100800 */
[----:B------:R1:W-:Y:S01]  /*29cc0*/  STL [R1+0x2c0], R10 ;  /* 0x0002c00a01007387 */ /* 0x0003e20000100800 */
[----:B------:R-:W-:-:S03]  /*29cd0*/  IADD3 R7, P2, PT, R8, R7, RZ ;  /* 0x0000000708077210 */ /* 0x000fc60007f5e0ff */
[----:B------:R-:W-:Y:S04]  /*29ce0*/  STL [R1+0x2bc], R13 ;  /* 0x0002bc0d01007387 */ /* 0x000fe80000100800 */
[----:B-1----:R-:W3:Y:S01]  /*29cf0*/  LDL.LU R10, [R1+0x320] ;  /* 0x00032000010a7983 */ /* 0x002ee20000300800 */
[----:B------:R-:W-:Y:S02]  /*29d00*/  IMAD.X R11, R9, 0x1, R11, P2 ;  /* 0x00000001090b7824 */ /* 0x000fe400010e060b */
[----:B0-----:R-:W-:Y:S02]  /*29d10*/  @!P4 IMAD.MOV.U32 R24, RZ, RZ, R7 ;  /* 0x000000ffff18c224 */ /* 0x001fe400078e0007 */
        /* <DEDUP_REMOVED lines=14> */
[----:B------:R-:W-:Y:S02]  /*29e00*/  IMAD.X R15, R9, 0x1, R15, P2 ;  /* 0x00000001090f7824 */ /* 0x000fe400010e060f */
[----:B------:R-:W2:Y:S01]  /*29e10*/  LDL.LU R14, [R1+0x35c] ;  /* 0x00035c00010e7983 */ /* 0x000ea20000300800 */
[----:B0-----:R-:W-:Y:S02]  /*29e20*/  @!P4 IMAD.MOV.U32 R24, RZ, RZ, R10 ;  /* 0x000000ffff18c224 */ /* 0x001fe400078e000a */
[----:B------:R-:W-:Y:S01]  /*29e30*/  @!P4 IMAD.MOV.U32 R25, RZ, RZ, R15 ;  /* 0x000000ffff19c224 */ /* 0x000fe200078e000f */
[----:B----4-:R-:W-:Y:S04]  /*29e40*/  STL [R1+0xd8c], R78 ;  /* 0x000d8c4e01007387 */ /* 0x010fe80000100800 */
[----:B------:R-:W-:Y:S04]  /*29e50*/  STL [R1+0x300], R0 ;  /* 0x0003000001007387 */ /* 0x000fe80000100800 */
[----:B------:R0:W-:Y:S04]  /*29e60*/  STL [R1+0x2fc], R2 ;  /* 0x0002fc0201007387 */ /* 0x0001e80000100800 */
[----:B------:R-:W4:Y:S04]  /*29e70*/  LDL.LU R13, [R1+0x360] ;  /* 0x00036000010d7983 */ /* 0x000f280000300800 */
[----:B------:R1:W4:Y:S04]  /*29e80*/  @!P4 LDG.E.U8 R74, desc[UR22][R24.64] ;  /* 0x00000016184ac981 */ /* 0x000328000c1e1100 */
[----:B0-----:R-:W4:Y:S04]  /*29e90*/  LDL.LU R2, [R1+0x37c] ;  /* 0x00037c0001027983 */ /* 0x001f280000300800 */
[----:B------:R-:W4:Y:S04]  /*29ea0*/  LDL.LU R0, [R1+0x380] ;  /* 0x0003800001007983 */ /* 0x000f280000300800 */
[----:B------:R-:W-:Y:S04]  /*29eb0*/  STL [R1+0xd90], R76 ;  /* 0x000d904c01007387 */ /* 0x000fe80000100800 */
[----:B------:R0:W-:Y:S04]  /*29ec0*/  STL [R1+0x320], R10 ;  /* 0x0003200a01007387 */ /* 0x0001e80000100800 */
[----:B------:R-:W-:Y:S04]  /*29ed0*/  STL [R1+0x31c], R15 ;  /* 0x00031c0f01007387 */ /* 0x000fe80000100800 */
[----:B0-----:R-:W4:Y:S04]  /*29ee0*/  LDL.LU R10, [R1+0x3a0] ;  /* 0x0003a000010a7983 */ /* 0x001f280000300800 */
[----:B------:R-:W4:Y:S01]  /*29ef0*/  LDL.LU R16, [R1+0x39c] ;  /* 0x00039c0001107983 */ /* 0x000f220000300800 */
[----:B------:R-:W-:-:S02]  /*29f00*/  PRMT R72, RZ, 0x7610, R72 ;  /* 0x00007610ff487816 */ /* 0x000fc40000000048 */
[----:B------:R-:W-:Y:S02]  /*29f10*/  PRMT R70, RZ, 0x7610, R70 ;  /* 0x00007610ff467816 */ /* 0x000fe40000000046 */
[----:B------:R-:W-:Y:S02]  /*29f20*/  PRMT R68, RZ, 0x7610, R68 ;  /* 0x00007610ff447816 */ /* 0x000fe40000000044 */
[----:B---3--:R-:W-:-:S05]  /*29f30*/  IADD3 R7, P2, PT, R8, R7, RZ ;  /* 0x0000000708077210 */ /* 0x008fca0007f5e0ff */
[----:B--2---:R-:W-:Y:S02]  /*29f40*/  IMAD.X R11, R9, 0x1, R11, P2 ;  /* 0x00000001090b7824 */ /* 0x004fe400010e060b */
[----:B-1----:R-:W-:Y:S02]  /*29f50*/  @!P4 IMAD.MOV.U32 R24, RZ, RZ, R7 ;  /* 0x000000ffff18c224 */ /* 0x002fe400078e0007 */
[----:B------:R-:W-:-:S05]  /*29f60*/  @!P4 IMAD.MOV.U32 R25, RZ, RZ, R11 ;  /* 0x000000ffff19c224 */ /* 0x000fca00078e000b */
[----:B------:R0:W2:Y:S01]  /*29f70*/  @!P4 LDG.E.U8 R72, desc[UR22][R24.64] ;  /* 0x000000161848c981 */ /* 0x0000a2000c1e1100 */
[----:B----4-:R-:W-:-:S03]  /*29f80*/  IADD3 R13, P2, PT, R8, R13, RZ ;  /* 0x0000000d080d7210 */ /* 0x010fc60007f5e0ff */
[----:B------:R-:W-:Y:S02]  /*29f90*/  STL [R1+0xd94], R74 ;  /* 0x000d944a01007387 */ /* 0x000fe40000100800 */
[----:B------:R-:W-:Y:S02]  /*29fa0*/  IMAD.X R14, R9, 0x1, R14, P2 ;  /* 0x00000001090e7824 */ /* 0x000fe400010e060e */
[----:B------:R-:W-:Y:S04]  /*29fb0*/  STL [R1+0x340], R7 ;  /* 0x0003400701007387 */ /* 0x000fe80000100800 */
[----:B------:R1:W-:Y:S01]  /*29fc0*/  STL [R1+0x33c], R11 ;  /* 0x00033c0b01007387 */ /* 0x0003e20000100800 */
[----:B------:R-:W-:Y:S01]  /*29fd0*/  IADD3 R0, P2, PT, R8, R0, RZ ;  /* 0x0000000008007210 */ /* 0x000fe20007f5e0ff */
[----:B0-----:R-:W-:-:S02]  /*29fe0*/  @!P4 IMAD.MOV.U32 R24, RZ, RZ, R13 ;  /* 0x000000ffff18c224 */ /* 0x001fc400078e000d */
[----:B------:R-:W-:Y:S01]  /*29ff0*/  @!P4 IMAD.MOV.U32 R25, RZ, RZ, R14 ;  /* 0x000000ffff19c224 */ /* 0x000fe200078e000e */
[----:B-1----:R-:W3:Y:S04]  /*2a000*/  LDL.LU R11, [R1+0x3bc] ;  /* 0x0003bc00010b7983 */ /* 0x002ee80000300800 */
[----:B------:R-:W4:Y:S01]  /*2a010*/  LDL.LU R7, [R1+0x3c0] ;  /* 0x0003c00001077983 */ /* 0x000f220000300800 */
[----:B------:R-:W-:-:S03]  /*2a020*/  IMAD.X R2, R9, 0x1, R2, P2 ;  /* 0x0000000109027824 */ /* 0x000fc600010e0602 */
[----:B------:R0:W-:Y:S04]  /*2a030*/  STL [R1+0x360], R13 ;  /* 0x0003600d01007387 */ /* 0x0001e80000100800 */
[----:B------:R1:W-:Y:S04]  /*2a040*/  STL [R1+0x35c], R14 ;  /* 0x00035c0e01007387 */ /* 0x0003e80000100800 */
[----:B------:R-:W2:Y:S04]  /*2a050*/  LDL.LU R15, [R1+0x3dc] ;  /* 0x0003dc00010f7983 */ /* 0x000ea80000300800 */
[----:B0-----:R-:W2:Y:S01]  /*2a060*/  LDL.LU R13, [R1+0x3e0] ;  /* 0x0003e000010d7983 */ /* 0x001ea20000300800 */
[----:B------:R-:W-:-:S03]  /*2a070*/  IADD3 R10, P2, PT, R8, R10, RZ ;  /* 0x0000000a080a7210 */ /* 0x000fc60007f5e0ff */
[----:B------:R0:W-:Y:S04]  /*2a080*/  STL [R1+0x380], R0 ;  /* 0x0003800001007387 */ /* 0x0001e80000100800 */
[----:B------:R0:W2:Y:S04]  /*2a090*/  @!P4 LDG.E.U8 R70, desc[UR22][R24.64] ;  /* 0x000000161846c981 */ /* 0x0000a8000c1e1100 */
[----:B------:R0:W-:Y:S04]  /*2a0a0*/  STL [R1+0x37c], R2 ;  /* 0x00037c0201007387 */ /* 0x0001e80000100800 */
[----:B-1----:R-:W2:Y:S01]  /*2a0b0*/  LDL.LU R14, [R1+0x3fc] ;  /* 0x0003fc00010e7983 */ /* 0x002ea20000300800 */
[----:B0-----:R-:W-:-:S03]  /*2a0c0*/  @!P4 IMAD.MOV.U32 R24, RZ, RZ, R0 ;  /* 0x000000ffff18c224 */ /* 0x001fc600078e0000 */
[----:B------:R-:W2:Y:S01]  /*2a0d0*/  LDL.LU R0, [R1+0x400] ;  /* 0x0004000001007983 */ /* 0x000ea20000300800 */
[----:B------:R-:W-:Y:S02]  /*2a0e0*/  @!P4 IMAD.MOV.U32 R25, RZ, RZ, R2 ;  /* 0x000000ffff19c224 */ /* 0x000fe400078e0002 */
[----:B------:R-:W-:Y:S01]  /*2a0f0*/  IMAD.X R16, R9, 0x1, R16, P2 ;  /* 0x0000000109107824 */ /* 0x000fe200010e0610 */
[----:B------:R-:W2:Y:S04]  /*2a100*/  LDL.LU R2, [R1+0x420] ;  /* 0x0004200001027983 */ /* 0x000ea80000300800 */
[----:B------:R0:W2:Y:S04]  /*2a110*/  @!P4 LDG.E.U8 R68, desc[UR22][R24.64] ;  /* 0x000000161844c981 */ /* 0x0000a8000c1e1100 */
[----:B------:R1:W-:Y:S04]  /*2a120*/  STL [R1+0x3a0], R10 ;  /* 0x0003a00a01007387 */ /* 0x0003e80000100800 */
[----:B------:R-:W-:Y:S01]  /*2a130*/  STL [R1+0x39c], R16 ;  /* 0x00039c1001007387 */ /* 0x000fe20000100800 */
[----:B0-----:R-:W-:-:S03]  /*2a140*/  @!P4 IMAD.MOV.U32 R24, RZ, RZ, R10 ;  /* 0x000000ffff18c224 */ /* 0x001fc600078e000a */
[----:B-1----:R-:W2:Y:S01]  /*2a150*/  LDL.LU R10, [R1+0x41c] ;  /* 0x00041c00010a7983 */ /* 0x002ea20000300800 */
[----:B------:R-:W0:Y:S01]  /*2a160*/  S2R R18, SR_TID.X ;  /* 0x0000000000127919 */ /* 0x000e220000002100 */
[----:B------:R-:W1:Y:S01]  /*2a170*/  S2R R4, SR_TID.X ;  /* 0x0000000000047919 */ /* 0x000e620000002100 */
[----:B------:R-:W-:Y:S01]  /*2a180*/  PRMT R66, RZ, 0x7610, R66 ;  /* 0x00007610ff427816 */ /* 0x000fe20000000042 */
[----:B------:R-:W-:Y:S01]  /*2a190*/  @!P4 IMAD.MOV.U32 R25, RZ, RZ, R16 ;  /* 0x000000ffff19c224 */ /* 0x000fe200078e0010 */
[----:B------:R-:W-:-:S04]  /*2a1a0*/  PRMT R64, RZ, 0x7610, R64 ;  /* 0x00007610ff407816 */ /* 0x000fc80000000040 */
[----:B------:R0:W2:Y:S02]  /*2a1b0*/  @!P4 LDG.E.U8 R66, desc[UR22][R24.64] ;  /* 0x000000161842c981 */ /* 0x0000a4000c1e1100 */
[----:B0-----:R-:W-:Y:S02]  /*2a1c0*/  LOP3.LUT R12, R18, 0x7f, RZ, 0xc0, !PT ;  /* 0x0000007f120c7812 */ /* 0x001fe400078ec0ff */
[----:B-1----:R-:W-:-:S03]  /*2a1d0*/  LOP3.LUT R4, R4, 0x7f, RZ, 0xc0, !PT ;  /* 0x0000007f04047812 */ /* 0x002fc600078ec0ff */
[----:B------:R-:W-:Y:S04]  /*2a1e0*/  STS.U8 [R12+UR9+0x12000], R60 ;  /* 0x0120003c0c007988 */ /* 0x000fe80008000009 */
[----:B------:R-:W-:Y:S01]  /*2a1f0*/  STS.U8 [R12+UR9+0x12400], R59 ;  /* 0x0124003b0c007988 */ /* 0x000fe20008000009 */
[----:B------:R-:W-:-:S03]  /*2a200*/  LOP3.LUT R4, R4, 0x10, RZ, 0x3c, !PT ;  /* 0x0000001004047812 */ /* 0x000fc600078e3cff */
        /* <DEDUP_REMOVED lines=13> */
[----:B------:R0:W-:Y:S01]  /*2a2e0*/  STS.U8 [R4+UR9+0x13c80], R45 ;  /* 0x013c802d04007988 */ /* 0x0001e20008000009 */
[----:B------:R-:W-:-:S03]  /*2a2f0*/  PRMT R62, RZ, 0x7610, R62 ;  /* 0x00007610ff3e7816 */ /* 0x000fc6000000003e */
[----:B0-----:R-:W2:Y:S01]  /*2a300*/  LDL.LU R4, [R1+0x440] ;  /* 0x0004400001047983 */ /* 0x001ea20000300800 */
[----:B------:R-:W-:Y:S02]  /*2a310*/  PRMT R60, RZ, 0x7610, R60 ;  /* 0x00007610ff3c7816 */ /* 0x000fe4000000003c */
[----:B----4-:R-:W-:-:S05]  /*2a320*/  IADD3 R7, P2, PT, R8, R7, RZ ;  /* 0x0000000708077210 */ /* 0x010fca0007f5e0ff */
[----:B---3--:R-:W-:Y:S01]  /*2a330*/  IMAD.X R11, R9, 0x1, R11, P2 ;  /* 0x00000001090b7824 */ /* 0x008fe200010e060b */
[----:B------:R-:W-:Y:S01]  /*2a340*/  STL [R1+0x3c0], R7 ;  /* 0x0003c00701007387 */ /* 0x000fe20000100800 */
[----:B------:R-:W-:Y:S02]  /*2a350*/  @!P4 IMAD.MOV.U32 R24, RZ, RZ, R7 ;  /* 0x000000ffff18c224 */ /* 0x000fe400078e0007 */
[----:B------:R-:W-:Y:S01]  /*2a360*/  @!P4 IMAD.MOV.U32 R25, RZ, RZ, R11 ;  /* 0x000000ffff19c224 */ /* 0x000fe200078e000b */
[----:B------:R0:W-:Y:S04]  /*2a370*/  STL [R1+0x3bc], R11 ;  /* 0x0003bc0b01007387 */ /* 0x0001e80000100800 */
[----:B------:R1:W3:Y:S01]  /*2a380*/  @!P4 LDG.E.U8 R64, desc[UR22][R24.64] ;  /* 0x000000161840c981 */ /* 0x0002e2000c1e1100 */
[----:B--2---:R-:W-:-:S03]  /*2a390*/  IADD3 R13, P2, PT, R8, R13, RZ ;  /* 0x0000000d080d7210 */ /* 0x004fc60007f5e0ff */
[----:B0-----:R-:W2:Y:S02]  /*2a3a0*/  LDL.LU R11, [R1+0x43c] ;  /* 0x00043c00010b7983 */ /* 0x001ea40000300800 */
[----:B------:R-:W-:Y:S02]  /*2a3b0*/  IMAD.X R15, R9, 0x1, R15, P2 ;  /* 0x00000001090f7824 */ /* 0x000fe400010e060f */
[----:B------:R-:W4:Y:S01]  /*2a3c0*/  LDL.LU R7, [R1+0x460] ;  /* 0x0004600001077983 */ /* 0x000f220000300800 */
[----:B-1----:R-:W-:Y:S02]  /*2a3d0*/  @!P4 IMAD.MOV.U32 R24, RZ, RZ, R13 ;  /* 0x000000ffff18c224 */ /* 0x002fe400078e000d */
[----:B------:R-:W-:Y:S01]  /*2a3e0*/  @!P4 IMAD.MOV.U32 R25, RZ, RZ, R15 ;  /* 0x000000ffff19c224 */ /* 0x000fe200078e000f */
[----:B------:R-:W-:Y:S04]  /*2a3f0*/  STL [R1+0x3e0], R13 ;  /* 0x0003e00d01007387 */ /* 0x000fe80000100800 */
[----:B------:R0:W-:Y:S01]  /*2a400*/  STL [R1+0x3dc], R15 ;  /* 0x0003dc0f01007387 */ /* 0x0001e20000100800 */
[----:B------:R-:W-:-:S03]  /*2a410*/  IADD3 R0, P2, PT, R8, R0, RZ ;  /* 0x0000000008007210 */ /* 0x000fc60007f5e0ff */
[----:B------:R1:W3:Y:S02]  /*2a420*/  @!P4 LDG.E.U8 R62, desc[UR22][R24.64] ;  /* 0x00000016183ec981 */ /* 0x0002e4000c1e1100 */
[----:B------:R-:W-:Y:S02]  /*2a430*/  IMAD.X R14, R9, 0x1, R14, P2 ;  /* 0x00000001090e7824 */ /* 0x000fe400010e060e */
[----:B0-----:R-:W3:Y:S01]  /*2a440*/  LDL.LU R15, [R1+0x45c] ;  /* 0x00045c00010f7983 */ /* 0x001ee20000300800 */
[----:B------:R-:W-:-:S03]  /*2a450*/  IADD3 R2, P2, PT, R8, R2, RZ ;  /* 0x0000000208027210 */ /* 0x000fc60007f5e0ff */
[----:B------:R-:W3:Y:S01]  /*2a460*/  LDL.LU R13, [R1+0x480] ;  /* 0x00048000010d7983 */ /* 0x000ee20000300800 */
[----:B-1----:R-:W-:Y:S02]  /*2a470*/  @!P4 IMAD.MOV.U32 R24, RZ, RZ, R0 ;  /* 0x000000ffff18c224 */ /* 0x002fe400078e0000 */
[----:B------:R-:W-:Y:S01]  /*2a480*/  @!P4 IMAD.MOV.U32 R25, RZ, RZ, R14 ;  /* 0x000000ffff19c224 */ /* 0x000fe200078e000e */
[----:B------:R-:W-:Y:S04]  /*2a490*/  STL [R1+0x400], R0 ;  /* 0x0004000001007387 */ /* 0x000fe80000100800 */
[----:B------:R0:W-:Y:S01]  /*2a4a0*/  STL [R1+0x3fc], R14 ;  /* 0x0003fc0e01007387 */ /* 0x0001e20000100800 */
[----:B------:R-:W-:-:S03]  /*2a4b0*/  IMAD.X R10, R9, 0x1, R10, P2 ;  /* 0x00000001090a7824 */ /* 0x000fc600010e060a */
[----:B------:R1:W3:Y:S04]  /*2a4c0*/  @!P4 LDG.E.U8 R60, desc[UR22][R24.64] ;  /* 0x00000016183cc981 */ /* 0x0002e8000c1e1100 */
[----:B0-----:R-:W3:Y:S04]  /*2a4d0*/  LDL.LU R14, [R1+0x47c] ;  /* 0x00047c00010e7983 */ /* 0x001ee80000300800 */
[----:B------:R-:W3:Y:S01]  /*2a4e0*/  LDL.LU R0, [R1+0x4a0] ;  /* 0x0004a00001007983 */ /* 0x000ee20000300800 */
[----:B-1----:R-:W-:-:S03]  /*2a4f0*/  @!P4 IMAD.MOV.U32 R24, RZ, RZ, R2 ;  /* 0x000000ffff18c224 */ /* 0x002fc600078e0002 */
[----:B------:R0:W-:Y:S04]  /*2a500*/  STL [R1+0x420], R2 ;  /* 0x0004200201007387 */ /* 0x0001e80000100800 */
[----:B------:R1:W-:Y:S04]  /*2a510*/  STL [R1+0x41c], R10 ;  /* 0x00041c0a01007387 */ /* 0x0003e80000100800 */
[----:B0-----:R-:W3:Y:S01]  /*2a520*/  LDL.LU R2, [R1+0x49c] ;  /* 0x00049c0001027983 */ /* 0x001ee20000300800 */
[----:B------:R-:W-:Y:S01]  /*2a530*/  PRMT R58, RZ, 0x7610, R58 ;  /* 0x00007610ff3a7816 */ /* 0x000fe2000000003a */
[----:B------:R-:W-:-:S02]  /*2a540*/  @!P4 IMAD.MOV.U32 R25, RZ, RZ, R10 ;  /* 0x000000ffff19c224 */ /* 0x000fc400078e000a */
[----:B-1----:R-:W3:Y:S01]  /*2a550*/  LDL.LU R10, [R1+0x4c0] ;  /* 0x0004c000010a7983 */ /* 0x002ee20000300800 */
[----:B------:R-:W-:-:S03]  /*2a560*/  PRMT R56, RZ, 0x7610, R56 ;  /* 0x00007610ff387816 */ /* 0x000fc60000000038 */
[----:B------:R0:W3:Y:S01]  /*2a570*/  @!P4 LDG.E.U8 R58, desc[UR22][R24.64] ;  /* 0x00000016183ac981 */ /* 0x0000e2000c1e1100 */
[----:B------:R-:W-:Y:S02]  /*2a580*/  PRMT R54, RZ, 0x7610, R54 ;  /* 0x00007610ff367816 */ /* 0x000fe40000000036 */
[----:B------:R-:W-:Y:S02]  /*2a590*/  PRMT R52, RZ, 0x7610, R52 ;  /* 0x00007610ff347816 */ /* 0x000fe40000000034 */
[----:B------:R-:W-:-:S05]  /*2a5a0*/  IADD3 R4, P2, PT, R8, R4, RZ ;  /* 0x0000000408047210 */ /* 0x000fca0007f5e0ff */
[----:B------:R-:W-:Y:S01]  /*2a5b0*/  STL [R1+0x440], R4 ;  /* 0x0004400401007387 */ /* 0x000fe20000100800 */
[----:B0-----:R-:W-:Y:S02]  /*2a5c0*/  @!P4 IMAD.MOV.U32 R24, RZ, RZ, R4 ;  /* 0x000000ffff18c224 */ /* 0x001fe400078e0004 */
[----:B--2---:R-:W-:Y:S01]  /*2a5d0*/  IMAD.X R11, R9, 0x1, R11, P2 ;  /* 0x00000001090b7824 */ /* 0x004fe200010e060b */
[----:B----4-:R-:W-:-:S04]  /*2a5e0*/  IADD3 R7, P2, PT, R8, R7, RZ ;  /* 0x0000000708077210 */ /* 0x010fc80007f5e0ff */
[----:B------:R0:W-:Y:S01]  /*2a5f0*/  STL [R1+0x43c], R11 ;  /* 0x00043c0b01007387 */ /* 0x0001e20000100800 */
[----:B------:R-:W-:-:S05]  /*2a600*/  @!P4 IMAD.MOV.U32 R25, RZ, RZ, R11 ;  /* 0x000000ffff19c224 */ /* 0x000fca00078e000b */
[----:B------:R1:W2:Y:S04]  /*2a610*/  @!P4 LDG.E.U8 R56, desc[UR22][R24.64] ;  /* 0x000000161838c981 */ /* 0x0002a8000c1e1100 */
[----:B0-----:R-:W4:Y:S04]  /*2a620*/  LDL.LU R11, [R1+0x4bc] ;  /* 0x0004bc00010b7983 */ /* 0x001f280000300800 */
[----:B------:R-:W2:Y:S01]  /*2a630*/  LDL.LU R4, [R1+0x4e0] ;  /* 0x0004e00001047983 */ /* 0x000ea20000300800 */
[----:B---3--:R-:W-:Y:S01]  /*2a640*/  IMAD.X R15, R9, 0x1, R15, P2 ;  /* 0x00000001090f7824 */ /* 0x008fe200010e060f */
[----:B------:R-:W-:-:S02]  /*2a650*/  IADD3 R13, P2, PT, R8, R13, RZ ;  /* 0x0000000d080d7210 */ /* 0x000fc40007f5e0ff */
[----:B------:R0:W-:Y:S01]  /*2a660*/  STL [R1+0x460], R7 ;  /* 0x0004600701007387 */ /* 0x0001e20000100800 */
[----:B-1----:R-:W-:Y:S02]  /*2a670*/  @!P4 IMAD.MOV.U32 R24, RZ, RZ, R7 ;  /* 0x000000ffff18c224 */ /* 0x002fe400078e0007 */
[----:B------:R-:W-:Y:S01]  /*2a680*/  @!P4 IMAD.MOV.U32 R25, RZ, RZ, R15 ;  /* 0x000000ffff19c224 */ /* 0x000fe200078e000f */
[----:B------:R1:W-:Y:S04]  /*2a690*/  STL [R1+0x45c], R15 ;  /* 0x00045c0f01007387 */ /* 0x0003e80000100800 */
[----:B------:R3:W2:Y:S04]  /*2a6a0*/  @!P4 LDG.E.U8 R54, desc[UR22][R24.64] ;  /* 0x000000161836c981 */ /* 0x0006a8000c1e1100 */
[----:B0-----:R-:W2:Y:S04]  /*2a6b0*/  LDL.LU R7, [R1+0x4dc] ;  /* 0x0004dc0001077983 */ /* 0x001ea80000300800 */
[----:B-1----:R-:W2:Y:S01]  /*2a6c0*/  LDL.LU R15, [R1+0x500] ;  /* 0x00050000010f7983 */ /* 0x002ea20000300800 */
[----:B------:R-:W-:Y:S01]  /*2a6d0*/  IMAD.X R14, R9, 0x1, R14, P2 ;  /* 0x00000001090e7824 */ /* 0x000fe200010e060e */
[----:B------:R-:W-:-:S02]  /*2a6e0*/  IADD3 R0, P2, PT, R8, R0, RZ ;  /* 0x0000000008007210 */ /* 0x000fc40007f5e0ff */
[----:B------:R0:W-:Y:S01]  /*2a6f0*/  STL [R1+0x480], R13 ;  /* 0x0004800d01007387 */ /* 0x0001e20000100800 */
[----:B---3--:R-:W-:Y:S02]  /*2a700*/  @!P4 IMAD.MOV.U32 R24, RZ, RZ, R13 ;  /* 0x000000ffff18c224 */ /* 0x008fe400078e000d */
[----:B------:R-:W-:Y:S01]  /*2a710*/  @!P4 IMAD.MOV.U32 R25, RZ, RZ, R14 ;  /* 0x000000ffff19c224 */ /* 0x000fe200078e000e */
[----:B------:R1:W-:Y:S04]  /*2a720*/  STL [R1+0x47c], R14 ;  /* 0x00047c0e01007387 */ /* 0x0003e80000100800 */
[----:B------:R-:W3:Y:S04]  /*2a730*/  LDL.LU R16, [R1+0x4fc] ;  /* 0x0004fc0001107983 */ /* 0x000ee80000300800 */
[----:B0-----:R-:W3:Y:S01]  /*2a740*/  LDL.LU R13, [R1+0x520] ;  /* 0x00052000010d7983 */ /* 0x001ee20000300800 */
[----:B------:R-:W-:-:S03]  /*2a750*/  IMAD.X R2, R9, 0x1, R2, P2 ;  /* 0x0000000109027824 */ /* 0x000fc600010e0602 */
[----:B------:R-:W-:Y:S04]  /*2a760*/  STL [R1+0x4a0], R0 ;  /* 0x0004a00001007387 */ /* 0x000fe80000100800 */
[----:B------:R0:W3:Y:S04]  /*2a770*/  @!P4 LDG.E.U8 R52, desc[UR22][R24.64] ;  /* 0x000000161834c981 */ /* 0x0000e8000c1e1100 */
[----:B------:R0:W-:Y:S04]  /*2a780*/  STL [R1+0x49c], R2 ;  /* 0x00049c0201007387 */ /* 0x0001e80000100800 */
[----:B-1----:R-:W3:Y:S01]  /*2a790*/  LDL.LU R14, [R1+0x51c] ;  /* 0x00051c00010e7983 */ /* 0x002ee20000300800 */
[----:B0-----:R-:W-:-:S02]  /*2a7a0*/  @!P4 IMAD.MOV.U32 R25, RZ, RZ, R2 ;  /* 0x000000ffff19c224 */ /* 0x001fc400078e0002 */
[----:B------:R-:W-:Y:S01]  /*2a7b0*/  @!P4 IMAD.MOV.U32 R24, RZ, RZ, R0 ;  /* 0x000000ffff18c224 */ /* 0x000fe200078e0000 */
[----:B------:R-:W3:Y:S04]  /*2a7c0*/  LDL.LU R2, [R1+0x53c] ;  /* 0x00053c0001027983 */ /* 0x000ee80000300800 */
[----:B------:R-:W3:Y:S01]  /*2a7d0*/  LDL.LU R0, [R1+0x540] ;  /* 0x0005400001007983 */ /* 0x000ee20000300800 */
[----:B------:R-:W0:Y:S01]  /*2a7e0*/  S2R R5, SR_TID.X ;  /* 0x0000000000057919 */ /* 0x000e220000002100 */
[----:B------:R-:W1:Y:S01]  /*2a7f0*/  S2R R6, SR_TID.X ;  /* 0x0000000000067919 */ /* 0x000e620000002100 */
[----:B------:R-:W-:Y:S02]  /*2a800*/  IADD3 R10, P2, PT, R8, R10, RZ ;  /* 0x0000000a080a7210 */ /* 0x000fe40007f5e0ff */
[----:B------:R-:W-:-:S02]  /*2a810*/  PRMT R50, RZ, 0x7610, R50 ;  /* 0x00007610ff327816 */ /* 0x000fc40000000032 */
[----:B------:R-:W-:Y:S01]  /*2a820*/  PRMT R48, RZ, 0x7610, R48 ;  /* 0x00007610ff307816 */ /* 0x000fe20000000030 */
[----:B------:R-:W-:Y:S04]  /*2a830*/  STL [R1+0x4c0], R10 ;  /* 0x0004c00a01007387 */ /* 0x000fe80000100800 */
[----:B------:R0:W3:Y:S02]  /*2a840*/  @!P4 LDG.E.U8 R50, desc[UR22][R24.64] ;  /* 0x000000161832c981 */ /* 0x0000e4000c1e1100 */
[----:B0-----:R-:W-:Y:S01]  /*2a850*/  @!P4 IMAD.MOV.U32 R24, RZ, RZ, R10 ;  /* 0x000000ffff18c224 */ /* 0x001fe200078e000a */
[----:B------:R-:W-:Y:S02]  /*2a860*/  LOP3.LUT R5, R5, 0x7f, RZ, 0xc0, !PT ;  /* 0x0000007f05057812 */ /* 0x000fe400078ec0ff */
[----:B-1----:R-:W-:-:S02]  /*2a870*/  LOP3.LUT R6, R6, 0x7f, RZ, 0xc0, !PT ;  /* 0x0000007f06067812 */ /* 0x002fc400078ec0ff */
[----:B------:R-:W-:Y:S02]  /*2a880*/  LOP3.LUT R5, R5, 0x20, RZ, 0x3c, !PT ;  /* 0x0000002005057812 */ /* 0x000fe400078e3cff */
        /* <DEDUP_REMOVED lines=10> */
[----:B0-----:R-:W-:-:S02]  /*2a930*/  PRMT R23, RZ, 0x7610, R23 ;  /* 0x00007610ff177816 */ /* 0x001fc40000000017 */
[----:B------:R-:W-:Y:S04]  /*2a940*/  STS.U8 [R6+UR9+0x12180], R27 ;  /* 0x0121801b06007988 */ /* 0x000fe80008000009 */
[----:B------:R-:W-:Y:S04]  /*2a950*/  STS.U8 [R6+UR9+0x12980], R26 ;  /* 0x0129801a06007988 */ /* 0x000fe80008000009 */
[----:B------:R-:W-:Y:S04]  /*2a960*/  STS.U8 [R6+UR9+0x12d80], R29 ;  /* 0x012d801d06007988 */ /* 0x000fe80008000009 */
[----:B------:R-:W-:Y:S01]  /*2a970*/  STS.U8 [R6+UR9+0x13180], R28 ;  /* 0x0131801c06007988 */ /* 0x000fe20008000009 */
[----:B----4-:R-:W-:Y:S01]  /*2a980*/  IMAD.X R11, R9, 0x1, R11, P2 ;  /* 0x00000001090b7824 */ /* 0x010fe200010e060b */
[----:B--2---:R-:W-:-:S04]  /*2a990*/  IADD3 R4, P2, PT, R8, R4, RZ ;  /* 0x0000000408047210 */ /* 0x004fc80007f5e0ff */
[----:B------:R0:W-:Y:S01]  /*2a9a0*/  STL [R1+0x4bc], R11 ;  /* 0x0004bc0b01007387 */ /* 0x0001e20000100800 */
[----:B------:R-:W-:-:S05]  /*2a9b0*/  @!P4 IMAD.MOV.U32 R25, RZ, RZ, R11 ;  /* 0x000000ffff19c224 */ /* 0x000fca00078e000b */
[----:B------:R1:W2:Y:S04]  /*2a9c0*/  @!P4 LDG.E.U8 R48, desc[UR22][R24.64] ;  /* 0x000000161830c981 */ /* 0x0002a8000c1e1100 */
[----:B0-----:R-:W4:Y:S04]  /*2a9d0*/  LDL.LU R11, [R1+0x55c] ;  /* 0x00055c00010b7983 */ /* 0x001f280000300800 */
[----:B------:R-:W2:Y:S01]  /*2a9e0*/  LDL.LU R10, [R1+0x560] ;  /* 0x00056000010a7983 */ /* 0x000ea20000300800 */
[----:B------:R-:W-:-:S03]  /*2a9f0*/  IMAD.X R7, R9, 0x1, R7, P2 ;  /* 0x0000000109077824 */ /* 0x000fc600010e0607 */
[----:B------:R-:W-:Y:S01]  /*2aa00*/  STL [R1+0x4e0], R4 ;  /* 0x0004e00401007387 */ /* 0x000fe20000100800 */
[----:B------:R-:W-:-:S03]  /*2aa10*/  IADD3 R15, P2, PT, R8, R15, RZ ;  /* 0x0000000f080f7210 */ /* 0x000fc60007f5e0ff */
[----:B------:R0:W-:Y:S01]  /*2aa20*/  STL [R1+0x4dc], R7 ;  /* 0x0004dc0701007387 */ /* 0x0001e20000100800 */
[----:B-1----:R-:W-:Y:S02]  /*2aa30*/  @!P4 IMAD.MOV.U32 R25, RZ, RZ, R7 ;  /* 0x000000ffff19c224 */ /* 0x002fe400078e0007 */
[----:B------:R-:W-:Y:S02]  /*2aa40*/  @!P4 IMAD.MOV.U32 R24, RZ, RZ, R4 ;  /* 0x000000ffff18c224 */ /* 0x000fe400078e0004 */
[----:B------:R-:W-:-:S03]  /*2aa50*/  @!P4 IMAD.MOV.U32 R26, RZ, RZ, R15 ;  /* 0x000000ffff1ac224 */ /* 0x000fc600078e000f */
[----:B------:R1:W4:Y:S04]  /*2aa60*/  @!P4 LDG.E.U8 R23, desc[UR22][R24.64] ;  /* 0x000000161817c981 */ /* 0x000328000c1e1100 */
[----:B0-----:R-:W4:Y:S01]  /*2aa70*/  LDL.LU R7, [R1+0x57c] ;  /* 0x00057c0001077983 */ /* 0x001f220000300800 */
[----:B---3--:R-:W-:-:S03]  /*2aa80*/  IMAD.X R16, R9, 0x1, R16, P2 ;  /* 0x0000000109107824 */ /* 0x008fc600010e0610 */
[----:B------:R-:W3:Y:S01]  /*2aa90*/  LDL.LU R4, [R1+0x580] ;  /* 0x0005800001047983 */ /* 0x000ee20000300800 */
[----:B------:R-:W-:Y:S01]  /*2aaa0*/  IADD3 R13, P2, PT, R8, R13, RZ ;  /* 0x0000000d080d7210 */ /* 0x000fe20007f5e0ff */
[----:B------:R-:W-:Y:S01]  /*2aab0*/  @!P4 IMAD.MOV.U32 R27, RZ, RZ, R16 ;  /* 0x000000ffff1bc224 */ /* 0x000fe200078e0010 */
[----:B-1----:R-:W-:Y:S01]  /*2aac0*/  PRMT R24, RZ, 0x7610, R24 ;  /* 0x00007610ff187816 */ /* 0x002fe20000000018 */
[----:B------:R-:W-:Y:S04]  /*2aad0*/  STL [R1+0x500], R15 ;  /* 0x0005000f01007387 */ /* 0x000fe80000100800 */
[----:B------:R-:W-:Y:S04]  /*2aae0*/  STL [R1+0x4fc], R16 ;  /* 0x0004fc1001007387 */ /* 0x000fe80000100800 */
[----:B------:R-:W3:Y:S04]  /*2aaf0*/  LDL.LU R5, [R1+0x5a0] ;  /* 0x0005a00001057983 */ /* 0x000ee80000300800 */
[----:B------:R0:W3:Y:S01]  /*2ab00*/  @!P4 LDG.E.U8 R24, desc[UR22][R26.64] ;  /* 0x000000161a18c981 */ /* 0x0000e2000c1e1100 */
[----:B------:R-:W-:-:S03]  /*2ab10*/  IMAD.X R14, R9, 0x1, R14, P2 ;  /* 0x00000001090e7824 */ /* 0x000fc600010e060e */
[----:B------:R-:W-:Y:S01]  /*2ab20*/  STL [R1+0x520], R13 ;  /* 0x0005200d01007387 */ /* 0x000fe20000100800 */
[----:B------:R-:W-:-:S03]  /*2ab30*/  IADD3 R0, P2, PT, R8, R0, RZ ;  /* 0x0000000008007210 */ /* 0x000fc60007f5e0ff */
[----:B------:R1:W-:Y:S01]  /*2ab40*/  STL [R1+0x51c], R14 ;  /* 0x00051c0e01007387 */ /* 0x0003e20000100800 */
[----:B0-----:R-:W-:Y:S02]  /*2ab50*/  @!P4 IMAD.MOV.U32 R27, RZ, RZ, R14 ;  /* 0x000000ffff1bc224 */ /* 0x001fe400078e000e */
[----:B------:R-:W-:Y:S02]  /*2ab60*/  IMAD.X R2, R9, 0x1, R2, P2 ;  /* 0x0000000109027824 */ /* 0x000fe400010e0602 */
[----:B------:R-:W-:Y:S02]  /*2ab70*/  @!P4 IMAD.MOV.U32 R28, RZ, RZ, R0 ;  /* 0x000000ffff1cc224 */ /* 0x000fe400078e0000 */
[----:B------:R-:W-:Y:S01]  /*2ab80*/  @!P4 IMAD.MOV.U32 R29, RZ, RZ, R2 ;  /* 0x000000ffff1dc224 */ /* 0x000fe200078e0002 */
[----:B-1----:R-:W3:Y:S04]  /*2ab90*/  LDL.LU R14, [R1+0x59c] ;  /* 0x00059c00010e7983 */ /* 0x002ee80000300800 */
[----:B------:R-:W-:Y:S04]  /*2aba0*/  STL [R1+0x540], R0 ;  /* 0x0005400001007387 */ /* 0x000fe80000100800 */
[----:B------:R0:W-:Y:S04]  /*2abb0*/  STL [R1+0x53c], R2 ;  /* 0x00053c0201007387 */ /* 0x0001e80000100800 */
[----:B0-----:R-:W3:Y:S04]  /*2abc0*/  LDL.LU R2, [R1+0x5bc] ;  /* 0x0005bc0001027983 */ /* 0x001ee80000300800 */
[----:B------:R-:W3:Y:S01]  /*2abd0*/  LDL.LU R0, [R1+0x5c0] ;  /* 0x0005c00001007983 */ /* 0x000ee20000300800 */
[----:B------:R-:W0:Y:S01]  /*2abe0*/  S2R R22, SR_TID.X ;  /* 0x0000000000167919 */ /* 0x000e220000002100 */
[----:B------:R-:W-:Y:S01]  /*2abf0*/  PRMT R25, RZ, 0x7610, R25 ;  /* 0x00007610ff197816 */ /* 0x000fe20000000019 */
[----:B------:R-:W-:-:S05]  /*2ac00*/  @!P4 IMAD.MOV.U32 R26, RZ, RZ, R13 ;  /* 0x000000ffff1ac224 */ /* 0x000fca00078e000d */
[----:B------:R1:W3:Y:S02]  /*2ac10*/  @!P4 LDG.E.U8 R25, desc[UR22][R26.64] ;  /* 0x000000161a19c981 */ /* 0x0002e4000c1e1100 */
[----:B-1----:R-:W-:Y:S02]  /*2ac20*/  PRMT R26, RZ, 0x7610, R26 ;  /* 0x00007610ff1a7816 */ /* 0x002fe4000000001a */
[----:B------:R-:W-:-:S04]  /*2ac30*/  PRMT R27, RZ, 0x7610, R27 ;  /* 0x00007610ff1b7816 */ /* 0x000fc8000000001b */
[----:B------:R1:W3:Y:S04]  /*2ac40*/  @!P4 LDG.E.U8 R26, desc[UR22][R28.64] ;  /* 0x000000161c1ac981 */ /* 0x0002e8000c1e1100 */
[----:B------:R-:W-:Y:S04]  /*2ac50*/  STS.U8 [R6+UR9+0x13580], R31 ;  /* 0x0135801f06007988 */ /* 0x000fe80008000009 */
[----:B------:R-:W-:Y:S01]  /*2ac60*/  STS.U8 [R6+UR9+0x13980], R30 ;  /* 0x0139801e06007988 */ /* 0x000fe20008000009 */
[----:B0-----:R-:W-:-:S03]  /*2ac70*/  LOP3.LUT R22, R22, 0x7f, RZ, 0xc0, !PT ;  /* 0x0000007f16167812 */ /* 0x001fc600078ec0ff */
[----:B------:R-:W-:Y:S01]  /*2ac80*/  STS.U8 [R6+UR9+0x13d80], R33 ;  /* 0x013d802106007988 */ /* 0x000fe20008000009 */
[----:B--2---:R-:W-:-:S05]  /*2ac90*/  IADD3 R10, P2, PT, R8, R10, RZ ;  /* 0x0000000a080a7210 */ /* 0x004fca0007f5e0ff */
[----:B----4-:R-:W-:Y:S01]  /*2aca0*/  IMAD.X R11, R9, 0x1, R11, P2 ;  /* 0x00000001090b7824 */ /* 0x010fe200010e060b */
[----:B------:R-:W-:Y:S03]  /*2acb0*/  STL [R1+0x560], R10 ;  /* 0x0005600a01007387 */ /* 0x000fe60000100800 */
[----:B-1----:R-:W-:Y:S01]  /*2acc0*/  @!P4 IMAD.MOV.U32 R29, RZ, RZ, R11 ;  /* 0x000000ffff1dc224 */ /* 0x002fe200078e000b */
[----:B------:R0:W-:Y:S04]  /*2acd0*/  STL [R1+0x55c], R11 ;  /* 0x00055c0b01007387 */ /* 0x0001e80000100800 */
[----:B------:R-:W2:Y:S01]  /*2ace0*/  LDL.LU R13, [R1+0x5dc] ;  /* 0x0005dc00010d7983 */ /* 0x000ea20000300800 */
[----:B------:R-:W-:-:S03]  /*2acf0*/  @!P4 IMAD.MOV.U32 R28, RZ, RZ, R10 ;  /* 0x000000ffff1cc224 */ /* 0x000fc600078e000a */
[----:B0-----:R-:W4:Y:S04]  /*2ad00*/  LDL.LU R11, [R1+0x5e0] ;  /* 0x0005e000010b7983 */ /* 0x001f280000300800 */
[----:B------:R0:W2:Y:S01]  /*2ad10*/  @!P4 LDG.E.U8 R27, desc[UR22][R28.64] ;  /* 0x000000161c1bc981 */ /* 0x0000a2000c1e1100 */
[----:B---3--:R-:W-:-:S05]  /*2ad20*/  IADD3 R4, P2, PT, R8, R4, RZ ;  /* 0x0000000408047210 */ /* 0x008fca0007f5e0ff */
[----:B------:R-:W-:Y:S01]  /*2ad30*/  IMAD.X R7, R9, 0x1, R7, P2 ;  /* 0x0000000109077824 */ /* 0x000fe200010e0607 */
[----:B------:R-:W-:Y:S03]  /*2ad40*/  STL [R1+0x580], R4 ;  /* 0x0005800401007387 */ /* 0x000fe60000100800 */
[----:B------:R-:W-:Y:S01]  /*2ad50*/  @!P4 IMAD.MOV.U32 R31, RZ, RZ, R7 ;  /* 0x000000ffff1fc224 */ /* 0x000fe200078e0007 */
[----:B------:R1:W-:Y:S01]  /*2ad60*/  STL [R1+0x57c], R7 ;  /* 0x00057c0701007387 */ /* 0x0003e20000100800 */
[----:B------:R-:W-:-:S03]  /*2ad70*/  IADD3 R5, P2, PT, R8, R5, RZ ;  /* 0x0000000508057210 */ /* 0x000fc60007f5e0ff */
[----:B------:R-:W3:Y:S01]  /*2ad80*/  LDL.LU R15, [R1+0x5fc] ;  /* 0x0005fc00010f7983 */ /* 0x000ee20000300800 */
[----:B0-----:R-:W-:Y:S01]  /*2ad90*/  PRMT R28, RZ, 0x7610, R28 ;  /* 0x00007610ff1c7816 */ /* 0x001fe2000000001c */
[----:B------:R-:W-:Y:S02]  /*2ada0*/  @!P4 IMAD.MOV.U32 R30, RZ, RZ, R4 ;  /* 0x000000ffff1ec224 */ /* 0x000fe400078e0004 */
[----:B-1----:R-:W3:Y:S04]  /*2adb0*/  LDL.LU R7, [R1+0x600] ;  /* 0x0006000001077983 */ /* 0x002ee80000300800 */
[----:B------:R-:W3:Y:S01]  /*2adc0*/  LDL.LU R10, [R1+0x620] ;  /* 0x00062000010a7983 */ /* 0x000ee20000300800 */
[----:B------:R-:W-:-:S03]  /*2add0*/  LOP3.LUT R4, R22, 0x40, RZ, 0x3c, !PT ;  /* 0x0000004016047812 */ /* 0x000fc600078e3cff */
[----:B------:R0:W3:Y:S01]  /*2ade0*/  @!P4 LDG.E.U8 R28, desc[UR22][R30.64] ;  /* 0x000000161e1cc981 */ /* 0x0000e2000c1e1100 */
[----:B------:R-:W-:-:S03]  /*2adf0*/  IMAD.MOV.U32 R22, RZ, RZ, R3 ;  /* 0x000000ffff167224 */ /* 0x000fc600078e0003 */
[----:B------:R-:W-:Y:S01]  /*2ae00*/  STL [R1+0x5a0], R5 ;  /* 0x0005a00501007387 */ /* 0x000fe20000100800 */
[----:B------:R-:W-:Y:S02]  /*2ae10*/  IMAD.X R14, R9, 0x1, R14, P2 ;  /* 0x00000001090e7824 */ /* 0x000fe400010e060e */
[----:B0-----:R-:W-:Y:S02]  /*2ae20*/  @!P4 IMAD.MOV.U32 R30, RZ, RZ, R5 ;  /* 0x000000ffff1ec224 */ /* 0x001fe400078e0005 */
[----:B------:R-:W-:Y:S01]  /*2ae30*/  @!P4 IMAD.MOV.U32 R31, RZ, RZ, R14 ;  /* 0x000000ffff1fc224 */ /* 0x000fe200078e000e */
[----:B------:R0:W-:Y:S04]  /*2ae40*/  STL [R1+0x59c], R14 ;  /* 0x00059c0e01007387 */ /* 0x0001e80000100800 */
[----:B------:R1:W-:Y:S04]  /*2ae50*/  STS.U8 [R4+UR9+0x12200], R32 ;  /* 0x0122002004007988 */ /* 0x0003e80008000009 */
[----:B0-----:R-:W3:Y:S04]  /*2ae60*/  LDL.LU R14, [R1+0x61c] ;  /* 0x00061c00010e7983 */ /* 0x001ee80000300800 */
[----:B------:R-:W3:Y:S01]  /*2ae70*/  LDL.LU R5, [R1+0x63c] ;  /* 0x00063c0001057983 */ /* 0x000ee20000300800 */
[----:B------:R-:W-:-:S03]  /*2ae80*/  IADD3 R0, P2, PT, R8, R0, RZ ;  /* 0x0000000008007210 */ /* 0x000fc60007f5e0ff */
[----:B------:R-:W3:Y:S02]  /*2ae90*/  LDL.LU R3, [R1+0x640] ;  /* 0x0006400001037983 */ /* 0x000ee40000300800 */
[----:B------:R-:W-:Y:S02]  /*2aea0*/  IMAD.X R2, R9, 0x1, R2, P2 ;  /* 0x0000000109027824 */ /* 0x000fe400010e0602 */
[----:B------:R-:W-:Y:S01]  /*2aeb0*/  STL [R1+0x5c0], R0 ;  /* 0x0005c00001007387 */ /* 0x000fe20000100800 */
[----:B-1----:R-:W-:Y:S02]  /*2aec0*/  @!P4 IMAD.MOV.U32 R32, RZ, RZ, R0 ;  /* 0x000000ffff20c224 */ /* 0x002fe400078e0000 */
[----:B------:R-:W-:Y:S01]  /*2aed0*/  @!P4 IMAD.MOV.U32 R33, RZ, RZ, R2 ;  /* 0x000000ffff21c224 */ /* 0x000fe200078e0002 */
[----:B------:R0:W-:Y:S04]  /*2aee0*/  STL [R1+0x5bc], R2 ;  /* 0x0005bc0201007387 */ /* 0x0001e80000100800 */
[----:B0-----:R-:W3:Y:S04]  /*2aef0*/  LDL.LU R2, [R1+0x65c] ;  /* 0x00065c0001027983 */ /* 0x001ee80000300800 */
[----:B------:R-:W3:Y:S01]  /*2af00*/  LDL.LU R0, [R1+0x660] ;  /* 0x0006600001007983 */ /* 0x000ee20000300800 */
[----:B------:R-:W-:-:S06]  /*2af10*/  PRMT R29, RZ, 0x7610, R29 ;  /* 0x00007610ff1d7816 */ /* 0x000fcc000000001d */
[----:B------:R0:W3:Y:S02]  /*2af20*/  @!P4 LDG.E.U8 R29, desc[UR22][R30.64] ;  /* 0x000000161e1dc981 */ /* 0x0000e4000c1e1100 */
[----:B0-----:R-:W-:Y:S02]  /*2af30*/  PRMT R30, RZ, 0x7610, R30 ;  /* 0x00007610ff1e7816 */ /* 0x001fe4000000001e */
[----:B------:R-:W-:-:S04]  /*2af40*/  PRMT R31, RZ, 0x7610, R31 ;  /* 0x00007610ff1f7816 */ /* 0x000fc8000000001f */
[----:B------:R0:W3:Y:S04]  /*2af50*/  @!P4 LDG.E.U8 R30, desc[UR22][R32.64] ;  /* 0x00000016201ec981 */ /* 0x0000e8000c1e1100 */
[----:B------:R-:W-:Y:S04]  /*2af60*/  STS.U8 [R4+UR9+0x12600], R35 ;  /* 0x0126002304007988 */ /* 0x000fe80008000009 */
[----:B------:R-:W-:Y:S04]  /*2af70*/  STS.U8 [R4+UR9+0x12a00], R34 ;  /* 0x012a002204007988 */ /* 0x000fe80008000009 */
[----:B------:R-:W-:Y:S01]  /*2af80*/  STS.U8 [R4+UR9+0x12e00], R36 ;  /* 0x012e002404007988 */ /* 0x000fe20008000009 */
[----:B----4-:R-:W-:-:S05]  /*2af90*/  IADD3 R11, P2, PT, R8, R11, RZ ;  /* 0x0000000b080b7210 */ /* 0x010fca0007f5e0ff */
[----:B--2---:R-:W-:Y:S01]  /*2afa0*/  IMAD.X R13, R9, 0x1, R13, P2 ;  /* 0x00000001090d7824 */ /* 0x004fe200010e060d */
[----:B------:R-:W-:Y:S01]  /*2afb0*/  STL [R1+0x5e0], R11 ;  /* 0x0005e00b01007387 */ /* 0x000fe20000100800 */
[----:B0-----:R-:W-:Y:S02]  /*2afc0*/  @!P4 IMAD.MOV.U32 R32, RZ, RZ, R11 ;  /* 0x000000ffff20c224 */ /* 0x001fe400078e000b */
[----:B------:R-:W-:Y:S01]  /*2afd0*/  @!P4 IMAD.MOV.U32 R33, RZ, RZ, R13 ;  /* 0x000000ffff21c224 */ /* 0x000fe200078e000d */
[----:B------:R0:W-:Y:S04]  /*2afe0*/  STL [R1+0x5dc], R13 ;  /* 0x0005dc0d01007387 */ /* 0x0001e80000100800 */
[----:B------:R1:W2:Y:S04]  /*2aff0*/  @!P4 LDG.E.U8 R31, desc[UR22][R32.64] ;  /* 0x00000016201fc981 */ /* 0x0002a8000c1e1100 */
[----:B0-----:R-:W4:Y:S04]  /*2b000*/  LDL.LU R13, [R1+0x67c] ;  /* 0x00067c00010d7983 */ /* 0x001f280000300800 */
[----:B------:R-:W2:Y:S01]  /*2b010*/  LDL.LU R11, [R1+0x680] ;  /* 0x00068000010b7983 */ /* 0x000ea20000300800 */
[----:B---3--:R-:W-:-:S02]  /*2b020*/  IADD3 R7, P2, PT, R8, R7, RZ ;  /* 0x0000000708077210 */ /* 0x008fc40007f5e0ff */
[----:B-1----:R-:W-:-:S03]  /*2b030*/  PRMT R32, RZ, 0x7610, R32 ;  /* 0x00007610ff207816 */ /* 0x002fc60000000020 */
[----:B------:R-:W-:Y:S01]  /*2b040*/  IMAD.X R15, R9, 0x1, R15, P2 ;  /* 0x00000001090f7824 */ /* 0x000fe200010e060f */
[----:B------:R-:W-:Y:S01]  /*2b050*/  IADD3 R10, P2, PT, R8, R10, RZ ;  /* 0x0000000a080a7210 */ /* 0x000fe20007f5e0ff */
[----:B------:R-:W-:Y:S02]  /*2b060*/  @!P4 IMAD.MOV.U32 R34, RZ, RZ, R7 ;  /* 0x000000ffff22c224 */ /* 0x000fe400078e0007 */
[----:B------:R-:W-:Y:S01]  /*2b070*/  @!P4 IMAD.MOV.U32 R35, RZ, RZ, R15 ;  /* 0x000000ffff23c224 */ /* 0x000fe200078e000f */
[----:B------:R-:W-:Y:S01]  /*2b080*/  PRMT R33, RZ, 0x7610, R33 ;  /* 0x00007610ff217816 */ /* 0x000fe20000000021 */
[----:B------:R0:W-:Y:S04]  /*2b090*/  STL [R1+0x600], R7 ;  /* 0x0006000701007387 */ /* 0x0001e80000100800 */
[----:B------:R1:W3:Y:S04]  /*2b0a0*/  @!P4 LDG.E.U8 R32, desc[UR22][R34.64] ;  /* 0x000000162220c981 */ /* 0x0002e8000c1e1100 */
[----:B------:R-:W-:Y:S04]  /*2b0b0*/  STL [R1+0x5fc], R15 ;  /* 0x0005fc0f01007387 */ /* 0x000fe80000100800 */
[----:B0-----:R-:W3:Y:S01]  /*2b0c0*/  LDL.LU R7, [R1+0x6a0] ;  /* 0x0006a00001077983 */ /* 0x001ee20000300800 */
[----:B-1----:R-:W-:-:S02]  /*2b0d0*/  @!P4 IMAD.MOV.U32 R34, RZ, RZ, R10 ;  /* 0x000000ffff22c224 */ /* 0x002fc400078e000a */
[C---:B------:R-:W-:Y:S01]  /*2b0e0*/  IMAD.X R14, R9.reuse, 0x1, R14, P2 ;  /* 0x00000001090e7824 */ /* 0x040fe200010e060e */
[----:B------:R0:W-:Y:S03]  /*2b0f0*/  STL [R1+0x620], R10 ;  /* 0x0006200a01007387 */ /* 0x0001e60000100800 */
[----:B------:R-:W-:Y:S01]  /*2b100*/  @!P4 IMAD.MOV.U32 R35, RZ, RZ, R14 ;  /* 0x000000ffff23c224 */ /* 0x000fe200078e000e */
[----:B------:R-:W-:Y:S01]  /*2b110*/  IADD3 R3, P2, PT, R8, R3, RZ ;  /* 0x0000000308037210 */ /* 0x000fe20007f5e0ff */
[----:B------:R-:W-:Y:S04]  /*2b120*/  STL [R1+0x61c], R14 ;  /* 0x00061c0e01007387 */ /* 0x000fe80000100800 */
[----:B------:R-:W-:Y:S01]  /*2b130*/  IMAD.X R5, R9, 0x1, R5, P2 ;  /* 0x0000000109057824 */ /* 0x000fe200010e0605 */
[----:B0-----:R-:W3:Y:S01]  /*2b140*/  LDL.LU R10, [R1+0x69c] ;  /* 0x00069c00010a7983 */ /* 0x001ee20000300800 */
[----:B------:R-:W-:-:S03]  /*2b150*/  @!P4 IMAD.MOV.U32 R36, RZ, RZ, R3 ;  /* 0x000000ffff24c224 */ /* 0x000fc600078e0003 */
[----:B------:R0:W3:Y:S01]  /*2b160*/  @!P4 LDG.E.U8 R33, desc[UR22][R34.64] ;  /* 0x000000162221c981 */ /* 0x0000e2000c1e1100 */
[----:B------:R-:W-:-:S03]  /*2b170*/  @!P4 IMAD.MOV.U32 R37, RZ, RZ, R5 ;  /* 0x000000ffff25c224 */ /* 0x000fc600078e0005 */
[----:B------:R-:W-:Y:S04]  /*2b180*/  STL [R1+0x640], R3 ;  /* 0x0006400301007387 */ /* 0x000fe80000100800 */
[----:B------:R1:W-:Y:S01]  /*2b190*/  STL [R1+0x63c], R5 ;  /* 0x00063c0501007387 */ /* 0x0003e20000100800 */
[----:B0-----:R-:W-:Y:S02]  /*2b1a0*/  PRMT R34, RZ, 0x7610, R34 ;  /* 0x00007610ff227816 */ /* 0x001fe40000000022 */
[----:B------:R-:W-:-:S04]  /*2b1b0*/  IADD3 R0, P2, PT, R8, R0, RZ ;  /* 0x0000000008007210 */ /* 0x000fc80007f5e0ff */
[----:B------:R0:W3:Y:S01]  /*2b1c0*/  @!P4 LDG.E.U8 R34, desc[UR22][R36.64] ;  /* 0x000000162422c981 */ /* 0x0000e2000c1e1100 */
[----:B------:R-:W-:-:S03]  /*2b1d0*/  IMAD.X R2, R9, 0x1, R2, P2 ;  /* 0x0000000109027824 */ /* 0x000fc600010e0602 */
[----:B-1----:R-:W3:Y:S04]  /*2b1e0*/  LDL.LU R5, [R1+0x6bc] ;  /* 0x0006bc0001057983 */ /* 0x002ee80000300800 */
[----:B------:R-:W3:Y:S01]  /*2b1f0*/  LDL.LU R3, [R1+0x6c0] ;  /* 0x0006c00001037983 */ /* 0x000ee20000300800 */
[----:B0-----:R-:W-:-:S03]  /*2b200*/  @!P4 IMAD.MOV.U32 R37, RZ, RZ, R2 ;  /* 0x000000ffff25c224 */ /* 0x001fc600078e0002 */
[----:B------:R-:W-:Y:S01]  /*2b210*/  STL [R1+0x660], R0 ;  /* 0x0006600001007387 */ /* 0x000fe20000100800 */
[----:B------:R-:W-:-:S03]  /*2b220*/  @!P4 IMAD.MOV.U32 R36, RZ, RZ, R0 ;  /* 0x000000ffff24c224 */ /* 0x000fc600078e0000 */
[----:B------:R0:W-:Y:S04]  /*2b230*/  STL [R1+0x65c], R2 ;  /* 0x00065c0201007387 */ /* 0x0001e80000100800 */
[----:B0-----:R-:W3:Y:S04]  /*2b240*/  LDL.LU R2, [R1+0x6dc] ;  /* 0x0006dc0001027983 */ /* 0x001ee80000300800 */
[----:B------:R-:W3:Y:S01]  /*2b250*/  LDL.LU R0, [R1+0x6e0] ;  /* 0x0006e00001007983 */ /* 0x000ee20000300800 */
[----:B------:R-:W-:-:S06]  /*2b260*/  PRMT R35, RZ, 0x7610, R35 ;  /* 0x00007610ff237816 */ /* 0x000fcc0000000023 */
[----:B------:R0:W3:Y:S02]  /*2b270*/  @!P4 LDG.E.U8 R35, desc[UR22][R36.64] ;  /* 0x000000162423c981 */ /* 0x0000e4000c1e1100 */
[----:B0-----:R-:W-:Y:S02]  /*2b280*/  PRMT R36, RZ, 0x7610, R36 ;  /* 0x00007610ff247816 */ /* 0x001fe40000000024 */
[----:B------:R-:W-:Y:S02]  /*2b290*/  PRMT R37, RZ, 0x7610, R37 ;  /* 0x00007610ff257816 */ /* 0x000fe40000000025 */
[----:B--2---:R-:W-:-:S05]  /*2b2a0*/  IADD3 R11, P2, PT, R8, R11, RZ ;  /* 0x0000000b080b7210 */ /* 0x004fca0007f5e0ff */
[----:B----4-:R-:W-:Y:S01]  /*2b2b0*/  IMAD.X R13, R9, 0x1, R13, P2 ;  /* 0x00000001090d7824 */ /* 0x010fe200010e060d */
[----:B------:R0:W-:Y:S04]  /*2b2c0*/  STL [R1+0x680], R11 ;  /* 0x0006800b01007387 */ /* 0x0001e80000100800 */
[----:B------:R1:W-:Y:S04]  /*2b2d0*/  STL [R1+0x67c], R13 ;  /* 0x00067c0d01007387 */ /* 0x0003e80000100800 */
[----:B------:R-:W2:Y:S01]  /*2b2e0*/  LDL.LU R15, [R1+0x6f4] ;  /* 0x0006f400010f7983 */ /* 0x000ea20000300800 */
[----:B------:R-:W-:-:S03]  /*2b2f0*/  @!P4 IMAD.MOV.U32 R38, RZ, RZ, R11 ;  /* 0x000000ffff26c224 */ /* 0x000fc600078e000b */
[----:B------:R-:W4:Y:S01]  /*2b300*/  LDL.LU R14, [R1+0x6f8] ;  /* 0x0006f800010e7983 */ /* 0x000f220000300800 */
[----:B------:R-:W-:-:S03]  /*2b310*/  @!P4 IMAD.MOV.U32 R39, RZ, RZ, R13 ;  /* 0x000000ffff27c224 */ /* 0x000fc600078e000d */
[----:B0-----:R-:W2:Y:S01]  /*2b320*/  LDL.LU R11, [R1+0x718] ;  /* 0x00071800010b7983 */ /* 0x001ea20000300800 */
[----:B---3--:R-:W-:-:S03]  /*2b330*/  IADD3 R7, P2, PT, R8, R7, RZ ;  /* 0x0000000708077210 */ /* 0x008fc60007f5e0ff */
[----:B------:R0:W3:Y:S04]  /*2b340*/  @!P4 LDG.E.U8 R36, desc[UR22][R38.64] ;  /* 0x000000162624c981 */ /* 0x0000e8000c1e1100 */
[----:B------:R-:W-:Y:S01]  /*2b350*/  STL [R1+0x6a0], R7 ;  /* 0x0006a00701007387 */ /* 0x000fe20000100800 */
[----:B0-----:R-:W-:Y:S02]  /*2b360*/  @!P4 IMAD.MOV.U32 R38, RZ, RZ, R7 ;  /* 0x000000ffff26c224 */ /* 0x001fe400078e0007 */
[----:B------:R-:W-:-:S04]  /*2b370*/  IMAD.X R10, R9, 0x1, R10, P2 ;  /* 0x00000001090a7824 */ /* 0x000fc800010e060a */
[----:B------:R-:W-:Y:S01]  /*2b380*/  @!P4 IMAD.MOV.U32 R39, RZ, RZ, R10 ;  /* 0x000000ffff27c224 */ /* 0x000fe200078e000a */
[----:B------:R0:W-:Y:S04]  /*2b390*/  STL [R1+0x69c], R10 ;  /* 0x00069c0a01007387 */ /* 0x0001e80000100800 */
[----:B-1----:R-:W3:Y:S04]  /*2b3a0*/  LDL.LU R13, [R1+0x714] ;  /* 0x00071400010d7983 */ /* 0x002ee80000300800 */
[----:B------:R1:W3:Y:S04]  /*2b3b0*/  @!P4 LDG.E.U8 R37, desc[UR22][R38.64] ;  /* 0x000000162625c981 */ /* 0x0002e8000c1e1100 */
[----:B0-----:R-:W3:Y:S04]  /*2b3c0*/  LDL.LU R10, [R1+0x734] ;  /* 0x00073400010a7983 */ /* 0x001ee80000300800 */
[----:B------:R-:W3:Y:S01]  /*2b3d0*/  LDL.LU R7, [R1+0x738] ;  /* 0x0007380001077983 */ /* 0x000ee20000300800 */
[----:B------:R-:W-:-:S05]  /*2b3e0*/  IADD3 R3, P2, PT, R8, R3, RZ ;  /* 0x0000000308037210 */ /* 0x000fca0007f5e0ff */
[----:B------:R-:W-:Y:S01]  /*2b3f0*/  IMAD.X R5, R9, 0x1, R5, P2 ;  /* 0x0000000109057824 */ /* 0x000fe200010e0605 */
[----:B-1----:R-:W-:Y:S01]  /*2b400*/  PRMT R38, RZ, 0x7610, R38 ;  /* 0x00007610ff267816 */ /* 0x002fe20000000026 */
[----:B------:R-:W-:Y:S01]  /*2b410*/  STL [R1+0x6c0], R3 ;  /* 0x0006c00301007387 */ /* 0x000fe20000100800 */
[----:B------:R-:W-:Y:S02]  /*2b420*/  @!P4 IMAD.MOV.U32 R40, RZ, RZ, R3 ;  /* 0x000000ffff28c224 */ /* 0x000fe400078e0003 */
[----:B------:R-:W-:Y:S01]  /*2b430*/  @!P4 IMAD.MOV.U32 R41, RZ, RZ, R5 ;  /* 0x000000ffff29c224 */ /* 0x000fe200078e0005 */
[----:B------:R0:W-:Y:S04]  /*2b440*/  STL [R1+0x6bc], R5 ;  /* 0x0006bc0501007387 */ /* 0x0001e80000100800 */
[----:B------:R1:W3:Y:S04]  /*2b450*/  @!P4 LDG.E.U8 R38, desc[UR22][R40.64] ;  /* 0x000000162826c981 */ /* 0x0002e8000c1e1100 */
[----:B0-----:R-:W3:Y:S01]  /*2b460*/  LDL.LU R5, [R1+0x754] ;  /* 0x0007540001057983 */ /* 0x001ee20000300800 */
        /* <DEDUP_REMOVED lines=12> */
[----:B------:R-:W-:Y:S02]  /*2b530*/  PRMT R41, RZ, 0x7610, R41 ;  /* 0x00007610ff297816 */ /* 0x000fe40000000029 */
[----:B----4-:R-:W-:-:S05]  /*2b540*/  IADD3 R14, P2, PT, R8, R14, RZ ;  /* 0x0000000e080e7210 */ /* 0x010fca0007f5e0ff */
[C---:B--2---:R-:W-:Y:S01]  /*2b550*/  IMAD.X R15, R9.reuse, 0x1, R15, P2 ;  /* 0x00000001090f7824 */ /* 0x044fe200010e060f */
[----:B------:R-:W-:Y:S01]  /*2b560*/  IADD3 R11, P2, PT, R8, R11, RZ ;  /* 0x0000000b080b7210 */ /* 0x000fe20007f5e0ff */
[----:B------:R-:W-:Y:S02]  /*2b570*/  @!P4 IMAD.MOV.U32 R42, RZ, RZ, R14 ;  /* 0x000000ffff2ac224 */ /* 0x000fe400078e000e */
[----:B------:R-:W-:Y:S01]  /*2b580*/  @!P4 IMAD.MOV.U32 R43, RZ, RZ, R15 ;  /* 0x000000ffff2bc224 */ /* 0x000fe200078e000f */
[----:B------:R-:W-:Y:S04]  /*2b590*/  STL [R1+0x6f8], R14 ;  /* 0x0006f80e01007387 */ /* 0x000fe80000100800 */
[----:B------:R-:W-:Y:S04]  /*2b5a0*/  STL [R1+0x6f4], R15 ;  /* 0x0006f40f01007387 */ /* 0x000fe80000100800 */
[----:B------:R-:W-:Y:S04]  /*2b5b0*/  STL [R1+0x718], R11 ;  /* 0x0007180b01007387 */ /* 0x000fe80000100800 */
[----:B------:R0:W2:Y:S01]  /*2b5c0*/  @!P4 LDG.E.U8 R40, desc[UR22][R42.64] ;  /* 0x000000162a28c981 */ /* 0x0000a2000c1e1100 */
[----:B---3--:R-:W-:-:S02]  /*2b5d0*/  IMAD.X R13, R9, 0x1, R13, P2 ;  /* 0x00000001090d7824 */ /* 0x008fc400010e060d */
[----:B0-----:R-:W-:Y:S01]  /*2b5e0*/  @!P4 IMAD.MOV.U32 R42, RZ, RZ, R11 ;  /* 0x000000ffff2ac224 */ /* 0x001fe200078e000b */
[----:B------:R-:W-:Y:S02]  /*2b5f0*/  IADD3 R7, P2, PT, R8, R7, RZ ;  /* 0x0000000708077210 */ /* 0x000fe40007f5e0ff */
[----:B------:R0:W-:Y:S03]  /*2b600*/  STL [R1+0x714], R13 ;  /* 0x0007140d01007387 */ /* 0x0001e60000100800 */
[----:B------:R-:W-:Y:S01]  /*2b610*/  IMAD.X R10, R9, 0x1, R10, P2 ;  /* 0x00000001090a7824 */ /* 0x000fe200010e060a */
[----:B------:R-:W-:Y:S01]  /*2b620*/  STL [R1+0x738], R7 ;  /* 0x0007380701007387 */ /* 0x000fe20000100800 */
[----:B------:R-:W-:-:S03]  /*2b630*/  @!P4 IMAD.MOV.U32 R43, RZ, RZ, R13 ;  /* 0x000000ffff2bc224 */ /* 0x000fc600078e000d */
[----:B------:R1:W-:Y:S04]  /*2b640*/  STL [R1+0x734], R10 ;  /* 0x0007340a01007387 */ /* 0x0003e80000100800 */
[----:B0-----:R-:W3:Y:S04]  /*2b650*/  LDL.LU R13, [R1+0x794] ;  /* 0x00079400010d7983 */ /* 0x001ee80000300800 */
[----:B------:R-:W4:Y:S01]  /*2b660*/  LDL.LU R11, [R1+0x798] ;  /* 0x00079800010b7983 */ /* 0x000f220000300800 */
[----:B------:R-:W-:-:S03]  /*2b670*/  @!P4 IMAD.MOV.U32 R44, RZ, RZ, R7 ;  /* 0x000000ffff2cc224 */ /* 0x000fc600078e0007 */
[----:B------:R0:W2:Y:S01]  /*2b680*/  @!P4 LDG.E.U8 R41, desc[UR22][R42.64] ;  /* 0x000000162a29c981 */ /* 0x0000a2000c1e1100 */
[----:B------:R-:W-:-:S05]  /*2b690*/  IADD3 R3, P2, PT, R8, R3, RZ ;  /* 0x0000000308037210 */ /* 0x000fca0007f5e0ff */
[----:B------:R-:W-:Y:S01]  /*2b6a0*/  IMAD.X R5, R9, 0x1, R5, P2 ;  /* 0x0000000109057824 */ /* 0x000fe200010e0605 */
[----:B0-----:R-:W-:Y:S01]  /*2b6b0*/  PRMT R42, RZ, 0x7610, R42 ;  /* 0x00007610ff2a7816 */ /* 0x001fe2000000002a */
[----:B------:R-:W-:Y:S01]  /*2b6c0*/  STL [R1+0x758], R3 ;  /* 0x0007580301007387 */ /* 0x000fe20000100800 */
[----:B------:R-:W-:-:S03]  /*2b6d0*/  @!P4 IMAD.MOV.U32 R45, RZ, RZ, R10 ;  /* 0x000000ffff2dc224 */ /* 0x000fc600078e000a */
[----:B------:R0:W-:Y:S04]  /*2b6e0*/  STL [R1+0x754], R5 ;  /* 0x0007540501007387 */ /* 0x0001e80000100800 */
[----:B-1----:R-:W2:Y:S04]  /*2b6f0*/  LDL.LU R10, [R1+0x7b4] ;  /* 0x0007b400010a7983 */ /* 0x002ea80000300800 */
[----:B------:R-:W2:Y:S01]  /*2b700*/  LDL.LU R7, [R1+0x7b8] ;  /* 0x0007b80001077983 */ /* 0x000ea20000300800 */
[----:B------:R-:W-:-:S03]  /*2b710*/  IADD3 R0, P2, PT, R8, R0, RZ ;  /* 0x0000000008007210 */ /* 0x000fc60007f5e0ff */
[----:B------:R1:W2:Y:S02]  /*2b720*/  @!P4 LDG.E.U8 R42, desc[UR22][R44.64] ;  /* 0x000000162c2ac981 */ /* 0x0002a4000c1e1100 */
[----:B------:R-:W-:Y:S02]  /*2b730*/  IMAD.X R2, R9, 0x1, R2, P2 ;  /* 0x0000000109027824 */ /* 0x000fe400010e0602 */
[----:B------:R0:W-:Y:S01]  /*2b740*/  STL [R1+0x778], R0 ;  /* 0x0007780001007387 */ /* 0x0001e20000100800 */
[----:B------:R-:W-:-:S03]  /*2b750*/  @!P4 IMAD.MOV.U32 R46, RZ, RZ, R0 ;  /* 0x000000ffff2ec224 */ /* 0x000fc600078e0000 */
[----:B------:R0:W-:Y:S01]  /*2b760*/  STL [R1+0x774], R2 ;  /* 0x0007740201007387 */ /* 0x0001e20000100800 */
[----:B-1----:R-:W-:-:S03]  /*2b770*/  @!P4 IMAD.MOV.U32 R45, RZ, RZ, R5 ;  /* 0x000000ffff2dc224 */ /* 0x002fc600078e0005 */
[----:B0-----:R-:W2:Y:S04]  /*2b780*/  LDL.LU R5, [R1+0x7d4] ;  /* 0x0007d40001057983 */ /* 0x001ea80000300800 */
[----:B------:R-:W2:Y:S01]  /*2b790*/  LDL.LU R0, [R1+0x7d8] ;  /* 0x0007d80001007983 */ /* 0x000ea20000300800 */
[----:B------:R-:W0:Y:S03]  /*2b7a0*/  S2R R21, SR_TID.X ;  /* 0x0000000000157919 */ /* 0x000e260000002100 */
[----:B------:R-:W-:Y:S04]  /*2b7b0*/  STS.U8 [R4+UR9+0x13200], R61 ;  /* 0x0132003d04007988 */ /* 0x000fe80008000009 */
[----:B------:R-:W-:Y:S04]  /*2b7c0*/  STS.U8 [R4+UR9+0x13600], R63 ;  /* 0x0136003f04007988 */ /* 0x000fe80008000009 */
[----:B------:R-:W-:Y:S04]  /*2b7d0*/  STS.U8 [R4+UR9+0x13a00], R67 ;  /* 0x013a004304007988 */ /* 0x000fe80008000009 */
[----:B------:R1:W-:Y:S01]  /*2b7e0*/  STS.U8 [R4+UR9+0x13e00], R65 ;  /* 0x013e004104007988 */ /* 0x0003e20008000009 */
[----:B------:R-:W-:Y:S01]  /*2b7f0*/  PRMT R43, RZ, 0x7610, R43 ;  /* 0x00007610ff2b7816 */ /* 0x000fe2000000002b */
[----:B------:R-:W-:-:S02]  /*2b800*/  @!P4 IMAD.MOV.U32 R44, RZ, RZ, R3 ;  /* 0x000000ffff2cc224 */ /* 0x000fc400078e0003 */
[----:B------:R-:W-:Y:S01]  /*2b810*/  @!P4 IMAD.MOV.U32 R47, RZ, RZ, R2 ;  /* 0x000000ffff2fc224 */ /* 0x000fe200078e0002 */
[----:B------:R-:W2:Y:S04]  /*2b820*/  LDL.LU R17, [R1+0xc4] ;  /* 0x0000c40001117983 */ /* 0x000ea80000300800 */
[----:B------:R1:W2:Y:S04]  /*2b830*/  @!P4 LDG.E.U8 R43, desc[UR22][R44.64] ;  /* 0x000000162c2bc981 */ /* 0x0002a8000c1e1100 */
[----:B------:R-:W2:Y:S01]  /*2b840*/  LDL.LU R3, [R1+0x7f4] ;  /* 0x0007f40001037983 */ /* 0x000ea20000300800 */
[----:B0-----:R-:W-:-:S03]  /*2b850*/  LOP3.LUT R21, R21, 0x7f, RZ, 0xc0, !PT ;  /* 0x0000007f15157812 */ /* 0x001fc600078ec0ff */
[----:B------:R-:W2:Y:S01]  /*2b860*/  LDL.LU R2, [R1+0x7f8] ;  /* 0x0007f80001027983 */ /* 0x000ea20000300800 */
[----:B-1----:R-:W-:Y:S02]  /*2b870*/  LOP3.LUT R4, R21, 0x50, RZ, 0x3c, !PT ;  /* 0x0000005015047812 */ /* 0x002fe400078e3cff */
[----:B------:R-:W0:Y:S01]  /*2b880*/  S2R R21, SR_TID.X ;  /* 0x0000000000157919 */ /* 0x000e220000002100 */
[----:B------:R-:W-:Y:S02]  /*2b890*/  PRMT R44, RZ, 0x7610, R44 ;  /* 0x00007610ff2c7816 */ /* 0x000fe4000000002c */
[----:B------:R-:W-:Y:S01]  /*2b8a0*/  PRMT R45, RZ, 0x7610, R45 ;  /* 0x00007610ff2d7816 */ /* 0x000fe2000000002d */
[----:B------:R-:W-:Y:S04]  /*2b8b0*/  STS.U8 [R4+UR9+0x12280], R69 ;  /* 0x0122804504007988 */ /* 0x000fe80008000009 */
[----:B------:R1:W2:Y:S04]  /*2b8c0*/  @!P4 LDG.E.U8 R44, desc[UR22][R46.64] ;  /* 0x000000162e2cc981 */ /* 0x0002a8000c1e1100 */
[----:B------:R-:W-:Y:S01]  /*2b8d0*/  STS.U8 [R4+UR9+0x12680], R71 ;  /* 0x0126804704007988 */ /* 0x000fe20008000009 */
[----:B------:R-:W-:-:S03]  /*2b8e0*/  PRMT R49, RZ, 0x7610, R49 ;  /* 0x00007610ff317816 */ /* 0x000fc60000000031 */
[----:B------:R-:W-:Y:S04]  /*2b8f0*/  STS.U8 [R4+UR9+0x12a80], R75 ;  /* 0x012a804b04007988 */ /* 0x000fe80008000009 */
[----:B------:R-:W-:Y:S04]  /*2b900*/  STS.U8 [R4+UR9+0x12e80], R77 ;  /* 0x012e804d04007988 */ /* 0x000fe80008000009 */
[----:B------:R-:W-:Y:S04]  /*2b910*/  STS.U8 [R4+UR9+0x13280], R79 ;  /* 0x0132804f04007988 */ /* 0x000fe80008000009 */
[----:B------:R-:W-:Y:S01]  /*2b920*/  STS.U8 [R4+UR9+0x13680], R83 ;  /* 0x0136805304007988 */ /* 0x000fe20008000009 */
[----:B0-----:R-:W-:-:S03]  /*2b930*/  LOP3.LUT R21, R21, 0x7f, RZ, 0xc0, !PT ;  /* 0x0000007f15157812 */ /* 0x001fc600078ec0ff */
[----:B------:R-:W-:Y:S04]  /*2b940*/  STS.U8 [R4+UR9+0x13a80], R81 ;  /* 0x013a805104007988 */ /* 0x000fe80008000009 */
[----:B------:R0:W-:Y:S02]  /*2b950*/  STS.U8 [R4+UR9+0x13e80], R73 ;  /* 0x013e804904007988 */ /* 0x0001e40008000009 */
[----:B0-----:R-:W-:Y:S02]  /*2b960*/  LOP3.LUT R4, R21, 0x60, RZ, 0x3c, !PT ;  /* 0x0000006015047812 */ /* 0x001fe400078e3cff */
[----:B----4-:R-:W-:-:S05]  /*2b970*/  IADD3 R11, P2, PT, R8, R11, RZ ;  /* 0x0000000b080b7210 */ /* 0x010fca0007f5e0ff */
[----:B---3--:R-:W-:Y:S01]  /*2b980*/  IMAD.X R13, R9, 0x1, R13, P2 ;  /* 0x00000001090d7824 */ /* 0x008fe200010e060d */
[----:B------:R-:W-:Y:S01]  /*2b990*/  STL [R1+0x798], R11 ;  /* 0x0007980b01007387 */ /* 0x000fe20000100800 */
[----:B-1----:R-:W-:Y:S02]  /*2b9a0*/  @!P4 IMAD.MOV.U32 R46, RZ, RZ, R11 ;  /* 0x000000ffff2ec224 */ /* 0x002fe400078e000b */
[----:B------:R-:W-:Y:S01]  /*2b9b0*/  @!P4 IMAD.MOV.U32 R47, RZ, RZ, R13 ;  /* 0x000000ffff2fc224 */ /* 0x000fe200078e000d */
[----:B------:R0:W-:Y:S04]  /*2b9c0*/  STL [R1+0x794], R13 ;  /* 0x0007940d01007387 */ /* 0x0001e80000100800 */
[----:B------:R-:W3:Y:S04]  /*2b9d0*/  LDL.LU R19, [R1+0xdc] ;  /* 0x0000dc0001137983 */ /* 0x000ee80000300800 */
[----:B------:R-:W4:Y:S04]  /*2b9e0*/  LDL.LU R20, [R1+0xe0] ;  /* 0x0000e00001147983 */ /* 0x000f280000300800 */
[----:B------:R1:W3:Y:S01]  /*2b9f0*/  @!P4 LDG.E.U8 R45, desc[UR22][R46.64] ;  /* 0x000000162e2dc981 */ /* 0x0002e2000c1e1100 */
[----:B--2---:R-:W-:-:S05]  /*2ba00*/  IADD3 R7, P2, PT, R8, R7, RZ ;  /* 0x0000000708077210 */ /* 0x004fca0007f5e0ff */
[----:B------:R-:W-:Y:S01]  /*2ba10*/  IMAD.X R10, R9, 0x1, R10, P2 ;  /* 0x00000001090a7824 */ /* 0x000fe200010e060a */
[----:B------:R2:W-:Y:S01]  /*2ba20*/  STL [R1+0x7b8], R7 ;  /* 0x0007b80701007387 */ /* 0x0005e20000100800 */
[----:B-1----:R-:W-:Y:S02]  /*2ba30*/  @!P4 IMAD.MOV.U32 R46, RZ, RZ, R7 ;  /* 0x000000ffff2ec224 */ /* 0x002fe400078e0007 */
[----:B------:R-:W-:Y:S01]  /*2ba40*/  @!P4 IMAD.MOV.U32 R47, RZ, RZ, R10 ;  /* 0x000000ffff2fc224 */ /* 0x000fe200078e000a */
[----:B------:R-:W-:Y:S04]  /*2ba50*/  STL [R1+0x7b4], R10 ;  /* 0x0007b40a01007387 */ /* 0x000fe80000100800 */
[----:B0-----:R-:W3:Y:S04]  /*2ba60*/  LDL.LU R13, [R1+0x814] ;  /* 0x00081400010d7983 */ /* 0x001ee80000300800 */
[----:B------:R-:W3:Y:S01]  /*2ba70*/  LDL.LU R11, [R1+0x818] ;  /* 0x00081800010b7983 */ /* 0x000ee20000300800 */
[----:B------:R-:W-:-:S03]  /*2ba80*/  IADD3 R0, P2, PT, R8, R0, RZ ;  /* 0x0000000008007210 */ /* 0x000fc60007f5e0ff */
[----:B------:R-:W4:Y:S02]  /*2ba90*/  LDL.LU R21, [R1+0xc8] ;  /* 0x0000c80001157983 */ /* 0x000f240000300800 */
[----:B------:R-:W-:Y:S02]  /*2baa0*/  IMAD.X R5, R9, 0x1, R5, P2 ;  /* 0x0000000109057824 */ /* 0x000fe400010e0605 */
[----:B------:R0:W-:Y:S04]  /*2bab0*/  STL [R1+0x7d8], R0 ;  /* 0x0007d80001007387 */ /* 0x0001e80000100800 */
[----:B------:R1:W4:Y:S04]  /*2bac0*/  @!P4 LDG.E.U8 R49, desc[UR22][R46.64] ;  /* 0x000000162e31c981 */ /* 0x000328000c1e1100 */
[----:B------:R2:W-:Y:S04]  /*2bad0*/  STL [R1+0x7d4], R5 ;  /* 0x0007d40501007387 */ /* 0x0005e80000100800 */
[----:B--2---:R-:W2:Y:S01]  /*2bae0*/  LDL.LU R7, [R1+0x834] ;  /* 0x0008340001077983 */ /* 0x004ea20000300800 */
[----:B-1----:R-:W-:-:S03]  /*2baf0*/  @!P4 IMAD.MOV.U32 R46, RZ, RZ, R0 ;  /* 0x000000ffff2ec224 */ /* 0x002fc600078e0000 */
[----:B0-----:R-:W2:Y:S01]  /*2bb00*/  LDL.LU R0, [R1+0x838] ;  /* 0x0008380001007983 */ /* 0x001ea20000300800 */
[----:B------:R-:W-:Y:S01]  /*2bb10*/  PRMT R51, RZ, 0x7610, R51 ;  /* 0x00007610ff337816 */ /* 0x000fe20000000033 */
[----:B------:R-:W-:Y:S01]  /*2bb20*/  @!P4 IMAD.MOV.U32 R47, RZ, RZ, R5 ;  /* 0x000000ffff2fc224 */ /* 0x000fe200078e0005 */
[----:B------:R-:W-:-:S04]  /*2bb30*/  PRMT R53, RZ, 0x7610, R53 ;  /* 0x00007610ff357816 */ /* 0x000fc80000000035 */
[----:B------:R0:W4:Y:S01]  /*2bb40*/  @!P4 LDG.E.U8 R51, desc[UR22][R46.64] ;  /* 0x000000162e33c981 */ /* 0x000122000c1e1100 */
[----:B------:R-:W-:-:S05]  /*2bb50*/  IADD3 R2, P2, PT, R8, R2, RZ ;  /* 0x0000000208027210 */ /* 0x000fca0007f5e0ff */
[----:B------:R-:W-:Y:S01]  /*2bb60*/  IMAD.X R3, R9, 0x1, R3, P2 ;  /* 0x0000000109037824 */ /* 0x000fe200010e0603 */
[----:B------:R-:W-:Y:S01]  /*2bb70*/  STL [R1+0x7f8], R2 ;  /* 0x0007f80201007387 */ /* 0x000fe20000100800 */
[----:B0-----:R-:W-:Y:S02]  /*2bb80*/  @!P4 IMAD.MOV.U32 R46, RZ, RZ, R2 ;  /* 0x000000ffff2ec224 */ /* 0x001fe400078e0002 */
[----:B------:R-:W-:Y:S01]  /*2bb90*/  @!P4 IMAD.MOV.U32 R47, RZ, RZ, R3 ;  /* 0x000000ffff2fc224 */ /* 0x000fe200078e0003 */
[----:B------:R0:W-:Y:S04]  /*2bba0*/  STL [R1+0x7f4], R3 ;  /* 0x0007f40301007387 */ /* 0x0001e80000100800 */
[----:B------:R-:W4:Y:S01]  /*2bbb0*/  LDL.LU R5, [R1+0x854] ;  /* 0x0008540001057983 */ /* 0x000f220000300800 */
[----:B------:R-:W-:-:S03]  /*2bbc0*/  PRMT R55, RZ, 0x7610, R55 ;  /* 0x00007610ff377816 */ /* 0x000fc60000000037 */
[----:B------:R1:W4:Y:S04]  /*2bbd0*/  @!P4 LDG.E.U8 R53, desc[UR22][R46.64] ;  /* 0x000000162e35c981 */ /* 0x000328000c1e1100 */
[----:B0-----:R-:W4:Y:S04]  /*2bbe0*/  LDL.LU R3, [R1+0x858] ;  /* 0x0008580001037983 */ /* 0x001f280000300800 */
[----:B------:R-:W4:Y:S04]  /*2bbf0*/  LDL.LU R10, [R1+0x874] ;  /* 0x00087400010a7983 */ /* 0x000f280000300800 */
[----:B------:R-:W4:Y:S01]  /*2bc00*/  LDL.LU R2, [R1+0x878] ;  /* 0x0008780001027983 */ /* 0x000f220000300800 */
[----:B---3--:R-:W-:-:S05]  /*2bc10*/  IADD3 R11, P2, PT, R8, R11, RZ ;  /* 0x0000000b080b7210 */ /* 0x008fca0007f5e0ff */
[----:B------:R-:W-:Y:S02]  /*2bc20*/  IMAD.X R13, R9, 0x1, R13, P2 ;  /* 0x00000001090d7824 */ /* 0x000fe400010e060d */
[----:B-1----:R-:W-:Y:S02]  /*2bc30*/  @!P4 IMAD.MOV.U32 R46, RZ, RZ, R11 ;  /* 0x000000ffff2ec224 */ /* 0x002fe400078e000b */
[----:B------:R-:W-:Y:S01]  /*2bc40*/  @!P4 IMAD.MOV.U32 R47, RZ, RZ, R13 ;  /* 0x000000ffff2fc224 */ /* 0x000fe200078e000d */
[----:B------:R-:W-:Y:S04]  /*2bc50*/  STL [R1+0x818], R11 ;  /* 0x0008180b01007387 */ /* 0x000fe80000100800 */
[----:B------:R-:W-:Y:S04]  /*2bc60*/  STL [R1+0x814], R13 ;  /* 0x0008140d01007387 */ /* 0x000fe80000100800 */
[----:B------:R0:W3:Y:S01]  /*2bc70*/  @!P4 LDG.E.U8 R55, desc[UR22][R46.64] ;  /* 0x000000162e37c981 */ /* 0x0000e2000c1e1100 */
[----:B--2---:R-:W-:-:S05]  /*2bc80*/  IADD3 R0, P2, PT, R8, R0, RZ ;  /* 0x0000000008007210 */ /* 0x004fca0007f5e0ff */
[----:B------:R-:W-:Y:S01]  /*2bc90*/  IMAD.X R7, R9, 0x1, R7, P2 ;  /* 0x0000000109077824 */ /* 0x000fe200010e0607 */
[----:B------:R-:W-:Y:S01]  /*2bca0*/  STL [R1+0x838], R0 ;  /* 0x0008380001007387 */ /* 0x000fe20000100800 */
[----:B0-----:R-:W-:Y:S02]  /*2bcb0*/  @!P4 IMAD.MOV.U32 R46, RZ, RZ, R0 ;  /* 0x000000ffff2ec224 */ /* 0x001fe400078e0000 */
[----:B------:R-:W-:Y:S01]  /*2bcc0*/  @!P4 IMAD.MOV.U32 R47, RZ, RZ, R7 ;  /* 0x000000ffff2fc224 */ /* 0x000fe200078e0007 */
[----:B------:R0:W-:Y:S04]  /*2bcd0*/  STL [R1+0x834], R7 ;  /* 0x0008340701007387 */ /* 0x0001e80000100800 */
[----:B0-----:R-:W2:Y:S04]  /*2bce0*/  LDL.LU R7, [R1+0x894] ;  /* 0x0008940001077983 */ /* 0x001ea80000300800 */
[----:B------:R-:W2:Y:S01]  /*2bcf0*/  LDL.LU R0, [R1+0x898] ;  /* 0x0008980001007983 */ /* 0x000ea20000300800 */
[----:B------:R-:W-:-:S03]  /*2bd00*/  PRMT R57, RZ, 0x7610, R57 ;  /* 0x00007610ff397816 */ /* 0x000fc60000000039 */
[----:B------:R-:W-:Y:S04]  /*2bd10*/  STS.U8 [R4+UR9+0x12300], R87 ;  /* 0x0123005704007988 */ /* 0x000fe80008000009 */
[----:B------:R-:W-:Y:S01]  /*2bd20*/  STS.U8 [R4+UR9+0x12700], R91 ;  /* 0x0127005b04007988 */ /* 0x000fe20008000009 */
[----:B----4-:R-:W-:-:S03]  /*2bd30*/  IADD3 R3, P2, PT, R8, R3, RZ ;  /* 0x0000000308037210 */ /* 0x010fc60007f5e0ff */
[----:B------:R-:W-:Y:S02]  /*2bd40*/  STS.U8 [R4+UR9+0x12b00], R17 ;  /* 0x012b001104007988 */ /* 0x000fe40008000009 */
[----:B------:R-:W-:Y:S02]  /*2bd50*/  IMAD.X R5, R9, 0x1, R5, P2 ;  /* 0x0000000109057824 */ /* 0x000fe400010e0605 */
[----:B------:R-:W-:Y:S01]  /*2bd60*/  STS.U8 [R4+UR9+0x12f00], R19 ;  /* 0x012f001304007988 */ /* 0x000fe20008000009 */
[----:B------:R-:W-:-:S03]  /*2bd70*/  IADD3 R2, P2, PT, R8, R2, RZ ;  /* 0x0000000208027210 */ /* 0x000fc60007f5e0ff */
[----:B------:R0:W-:Y:S01]  /*2bd80*/  STS.U8 [R4+UR9+0x13300], R20 ;  /* 0x0133001404007988 */ /* 0x0001e20008000009 */
[----:B------:R-:W-:-:S03]  /*2bd90*/  PRMT R59, RZ, 0x7610, R59 ;  /* 0x00007610ff3b7816 */ /* 0x000fc6000000003b */
[----:B------:R1:W4:Y:S01]  /*2bda0*/  @!P4 LDG.E.U8 R57, desc[UR22][R46.64] ;  /* 0x000000162e39c981 */ /* 0x000322000c1e1100 */
[----:B------:R-:W-:-:S03]  /*2bdb0*/  IMAD.X R10, R9, 0x1, R10, P2 ;  /* 0x00000001090a7824 */ /* 0x000fc600010e060a */
[----:B0-----:R-:W3:Y:S04]  /*2bdc0*/  LDL.LU R20, [R1+0xf0] ;  /* 0x0000f00001147983 */ /* 0x001ee80000300800 */
[----:B------:R-:W-:Y:S01]  /*2bdd0*/  STL [R1+0x858], R3 ;  /* 0x0008580301007387 */ /* 0x000fe20000100800 */
[----:B-1----:R-:W-:Y:S02]  /*2bde0*/  @!P4 IMAD.MOV.U32 R46, RZ, RZ, R3 ;  /* 0x000000ffff2ec224 */ /* 0x002fe400078e0003 */
[----:B------:R-:W-:Y:S01]  /*2bdf0*/  @!P4 IMAD.MOV.U32 R47, RZ, RZ, R5 ;  /* 0x000000ffff2fc224 */ /* 0x000fe200078e0005 */
[----:B------:R0:W-:Y:S01]  /*2be00*/  STL [R1+0x854], R5 ;  /* 0x0008540501007387 */ /* 0x0001e20000100800 */
[----:B------:R-:W-:-:S03]  /*2be10*/  PRMT R61, RZ, 0x7610, R61 ;  /* 0x00007610ff3d7816 */ /* 0x000fc6000000003d */
[----:B------:R1:W-:Y:S04]  /*2be20*/  STS.U8 [R4+UR9+0x13700], R21 ;  /* 0x0137001504007988 */ /* 0x0003e80008000009 */
[----:B------:R1:W3:Y:S04]  /*2be30*/  @!P4 LDG.E.U8 R59, desc[UR22][R46.64] ;  /* 0x000000162e3bc981 */ /* 0x0002e8000c1e1100 */
[----:B0-----:R-:W3:Y:S04]  /*2be40*/  LDL.LU R5, [R1+0x8b4] ;  /* 0x0008b40001057983 */ /* 0x001ee80000300800 */
[----:B------:R-:W3:Y:S01]  /*2be50*/  LDL.LU R3, [R1+0x8b8] ;  /* 0x0008b80001037983 */ /* 0x000ee20000300800 */
[----:B-1----:R-:W-:-:S03]  /*2be60*/  @!P4 IMAD.MOV.U32 R46, RZ, RZ, R2 ;  /* 0x000000ffff2ec224 */ /* 0x002fc600078e0002 */
[----:B------:R-:W4:Y:S01]  /*2be70*/  LDL.LU R21, [R1+0xf4] ;  /* 0x0000f40001157983 */ /* 0x000f220000300800 */
[----:B------:R-:W-:-:S03]  /*2be80*/  @!P4 IMAD.MOV.U32 R47, RZ, RZ, R10 ;  /* 0x000000ffff2fc224 */ /* 0x000fc600078e000a */
[----:B------:R-:W-:Y:S04]  /*2be90*/  STL [R1+0x878], R2 ;  /* 0x0008780201007387 */ /* 0x000fe80000100800 */
[----:B------:R0:W-:Y:S04]  /*2bea0*/  STL [R1+0x874], R10 ;  /* 0x0008740a01007387 */ /* 0x0001e80000100800 */
[----:B------:R1:W4:Y:S04]  /*2beb0*/  @!P4 LDG.E.U8 R61, desc[UR22][R46.64] ;  /* 0x000000162e3dc981 */ /* 0x000328000c1e1100 */
[----:B0-----:R-:W4:Y:S04]  /*2bec0*/  LDL.LU R10, [R1+0x8d4] ;  /* 0x0008d400010a7983 */ /* 0x001f280000300800 */
[----:B------:R-:W4:Y:S04]  /*2bed0*/  LDL.LU R2, [R1+0x8d8] ;  /* 0x0008d80001027983 */ /* 0x000f280000300800 */
[----:B------:R-:W4:Y:S01]  /*2bee0*/  LDL.LU R19, [R1+0xf8] ;  /* 0x0000f80001137983 */ /* 0x000f220000300800 */
[----:B--2---:R-:W-:-:S05]  /*2bef0*/  IADD3 R0, P2, PT, R8, R0, RZ ;  /* 0x0000000008007210 */ /* 0x004fca0007f5e0ff */
[----:B------:R-:W-:Y:S01]  /*2bf00*/  IMAD.X R7, R9, 0x1, R7, P2 ;  /* 0x0000000109077824 */ /* 0x000fe200010e0607 */
[----:B------:R-:W-:Y:S01]  /*2bf10*/  STL [R1+0x898], R0 ;  /* 0x0008980001007387 */ /* 0x000fe20000100800 */
[----:B-1----:R-:W-:Y:S02]  /*2bf20*/  @!P4 IMAD.MOV.U32 R46, RZ, RZ, R0 ;  /* 0x000000ffff2ec224 */ /* 0x002fe400078e0000 */
[----:B------:R-:W-:Y:S01]  /*2bf30*/  @!P4 IMAD.MOV.U32 R47, RZ, RZ, R7 ;  /* 0x000000ffff2fc224 */ /* 0x000fe200078e0007 */
[----:B------:R0:W-:Y:S04]  /*2bf40*/  STL [R1+0x894], R7 ;  /* 0x0008940701007387 */ /* 0x0001e80000100800 */
[----:B0-----:R-:W2:Y:S04]  /*2bf50*/  LDL.LU R7, [R1+0x8f4] ;  /* 0x0008f40001077983 */ /* 0x001ea80000300800 */
[----:B------:R-:W2:Y:S01]  /*2bf60*/  LDL.LU R0, [R1+0x8f8] ;  /* 0x0008f80001007983 */ /* 0x000ea20000300800 */
[----:B------:R-:W-:-:S02]  /*2bf70*/  LOP3.LUT R18, R18, 0x7f, RZ, 0xc0, !PT ;  /* 0x0000007f12127812 */ /* 0x000fc400078ec0ff */
[----:B------:R-:W-:Y:S01]  /*2bf80*/  PRMT R63, RZ, 0x7610, R63 ;  /* 0x00007610ff3f7816 */ /* 0x000fe2000000003f */
[----:B------:R-:W-:Y:S01]  /*2bf90*/  STS.U8 [R4+UR9+0x13b00], R89 ;  /* 0x013b005904007988 */ /* 0x000fe20008000009 */
[----:B------:R-:W-:-:S03]  /*2bfa0*/  PRMT R65, RZ, 0x7610, R65 ;  /* 0x00007610ff417816 */ /* 0x000fc60000000041 */
[----:B------:R0:W-:Y:S04]  /*2bfb0*/  STS.U8 [R4+UR9+0x13f00], R85 ;  /* 0x013f005504007988 */ /* 0x0001e80008000009 */
[----:B------:R1:W2:Y:S01]  /*2bfc0*/  @!P4 LDG.E.U8 R63, desc[UR22][R46.64] ;  /* 0x000000162e3fc981 */ /* 0x0002a2000c1e1100 */
[----:B0-----:R-:W-:-:S03]  /*2bfd0*/  LOP3.LUT R4, R18, 0x70, RZ, 0x3c, !PT ;  /* 0x0000007012047812 */ /* 0x001fc600078e3cff */
[----:B------:R-:W2:Y:S01]  /*2bfe0*/  LDL.LU R18, [R1+0x100] ;  /* 0x0001000001127983 */ /* 0x000ea20000300800 */
[----:B---3--:R-:W-:-:S05]  /*2bff0*/  IADD3 R3, P2, PT, R8, R3, RZ ;  /* 0x0000000308037210 */ /* 0x008fca0007f5e0ff */
[----:B------:R-:W-:Y:S01]  /*2c000*/  IMAD.X R5, R9, 0x1, R5, P2 ;  /* 0x0000000109057824 */ /* 0x000fe200010e0605 */
[----:B------:R-:W-:Y:S01]  /*2c010*/  STL [R1+0x8b8], R3 ;  /* 0x0008b80301007387 */ /* 0x000fe20000100800 */
[----:B-1----:R-:W-:Y:S02]  /*2c020*/  @!P4 IMAD.MOV.U32 R46, RZ, RZ, R3 ;  /* 0x000000ffff2ec224 */ /* 0x002fe400078e0003 */
[----:B------:R-:W-:Y:S01]  /*2c030*/  @!P4 IMAD.MOV.U32 R47, RZ, RZ, R5 ;  /* 0x000000ffff2fc224 */ /* 0x000fe200078e0005 */
[----:B------:R0:W-:Y:S01]  /*2c040*/  STL [R1+0x8b4], R5 ;  /* 0x0008b40501007387 */ /* 0x0001e20000100800 */
[----:B------:R-:W-:-:S03]  /*2c050*/  PRMT R67, RZ, 0x7610, R67 ;  /* 0x00007610ff437816 */ /* 0x000fc60000000043 */
[----:B------:R1:W-:Y:S04]  /*2c060*/  STS.U8 [R4+UR9+0x12380], R20 ;  /* 0x0123801404007988 */ /* 0x0003e80008000009 */
[----:B----4-:R3:W-:Y:S04]  /*2c070*/  STS.U8 [R4+UR9+0x12780], R21 ;  /* 0x0127801504007988 */ /* 0x0107e80008000009 */
[----:B0-----:R-:W4:Y:S01]  /*2c080*/  LDL.LU R5, [R1+0x914] ;  /* 0x0009140001057983 */ /* 0x001f220000300800 */
[----:B------:R-:W-:-:S03]  /*2c090*/  IADD3 R2, P2, PT, R8, R2, RZ ;  /* 0x0000000208027210 */ /* 0x000fc60007f5e0ff */
[----:B------:R-:W4:Y:S02]  /*2c0a0*/  LDL.LU R3, [R1+0x918] ;  /* 0x0009180001037983 */ /* 0x000f240000300800 */
[----:B------:R-:W-:Y:S02]  /*2c0b0*/  IMAD.X R10, R9, 0x1, R10, P2 ;  /* 0x00000001090a7824 */ /* 0x000fe400010e060a */
[----:B-1----:R-:W4:Y:S04]  /*2c0c0*/  LDL.LU R20, [R1+0xfc] ;  /* 0x0000fc0001147983 */ /* 0x002f280000300800 */
[----:B---3--:R-:W3:Y:S04]  /*2c0d0*/  LDL.LU R21, [R1+0xec] ;  /* 0x0000ec0001157983 */ /* 0x008ee80000300800 */
[----:B------:R0:W3:Y:S04]  /*2c0e0*/  @!P4 LDG.E.U8 R65, desc[UR22][R46.64] ;  /* 0x000000162e41c981 */ /* 0x0000e8000c1e1100 */
[----:B------:R-:W-:Y:S04]  /*2c0f0*/  STL [R1+0x8d8], R2 ;  /* 0x0008d80201007387 */ /* 0x000fe80000100800 */
[----:B------:R1:W-:Y:S01]  /*2c100*/  STL [R1+0x8d4], R10 ;  /* 0x0008d40a01007387 */ /* 0x0003e20000100800 */
[----:B0-----:R-:W-:-:S02]  /*2c110*/  @!P4 IMAD.MOV.U32 R46, RZ, RZ, R2 ;  /* 0x000000ffff2ec224 */ /* 0x001fc400078e0002 */
[----:B------:R-:W-:-:S05]  /*2c120*/  @!P4 IMAD.MOV.U32 R47, RZ, RZ, R10 ;  /* 0x000000ffff2fc224 */ /* 0x000fca00078e000a */
[----:B------:R0:W3:Y:S04]  /*2c130*/  @!P4 LDG.E.U8 R67, desc[UR22][R46.64] ;  /* 0x000000162e43c981 */ /* 0x0000e8000c1e1100 */
[----:B-1----:R-:W3:Y:S04]  /*2c140*/  LDL.LU R10, [R1+0x934] ;  /* 0x00093400010a7983 */ /* 0x002ee80000300800 */
[----:B------:R-:W3:Y:S01]  /*2c150*/  LDL.LU R2, [R1+0x938] ;  /* 0x0009380001027983 */ /* 0x000ee20000300800 */
        /* <DEDUP_REMOVED lines=9> */
[----:B------:R0:W-:Y:S01]  /*2c1f0*/  STS.U8 [R4+UR9+0x12b80], R19 ;  /* 0x012b801304007988 */ /* 0x0001e20008000009 */
[----:B------:R-:W-:-:S03]  /*2c200*/  PRMT R71, RZ, 0x7610, R71 ;  /* 0x00007610ff477816 */ /* 0x000fc60000000047 */
[----:B------:R1:W2:Y:S04]  /*2c210*/  @!P4 LDG.E.U8 R69, desc[UR22][R46.64] ;  /* 0x000000162e45c981 */ /* 0x0002a8000c1e1100 */
[----:B0-----:R-:W2:Y:S01]  /*2c220*/  LDL.LU R19, [R1+0xe4] ;  /* 0x0000e40001137983 */ /* 0x001ea20000300800 */
[----:B------:R-:W-:-:S03]  /*2c230*/  PRMT R73, RZ, 0x7610, R73 ;  /* 0x00007610ff497816 */ /* 0x000fc60000000049 */
[----:B------:R-:W-:Y:S01]  /*2c240*/  STS.U8 [R4+UR9+0x12f80], R18 ;  /* 0x012f801204007988 */ /* 0x000fe20008000009 */
[----:B----4-:R-:W-:-:S05]  /*2c250*/  IADD3 R3, P2, PT, R8, R3, RZ ;  /* 0x0000000308037210 */ /* 0x010fca0007f5e0ff */
[----:B------:R-:W-:Y:S01]  /*2c260*/  IMAD.X R5, R9, 0x1, R5, P2 ;  /* 0x0000000109057824 */ /* 0x000fe200010e0605 */
[----:B------:R-:W-:Y:S01]  /*2c270*/  STL [R1+0x918], R3 ;  /* 0x0009180301007387 */ /* 0x000fe20000100800 */
[----:B-1----:R-:W-:Y:S02]  /*2c280*/  @!P4 IMAD.MOV.U32 R46, RZ, RZ, R3 ;  /* 0x000000ffff2ec224 */ /* 0x002fe400078e0003 */
[----:B------:R-:W-:Y:S01]  /*2c290*/  @!P4 IMAD.MOV.U32 R47, RZ, RZ, R5 ;  /* 0x000000ffff2fc224 */ /* 0x000fe200078e0005 */
[----:B------:R0:W-:Y:S04]  /*2c2a0*/  STL [R1+0x914], R5 ;  /* 0x0009140501007387 */ /* 0x0001e80000100800 */
[----:B------:R-:W4:Y:S04]  /*2c2b0*/  LDL.LU R14, [R1+0x96c] ;  /* 0x00096c00010e7983 */ /* 0x000f280000300800 */
[----:B------:R1:W4:Y:S04]  /*2c2c0*/  @!P4 LDG.E.U8 R71, desc[UR22][R46.64] ;  /* 0x000000162e47c981 */ /* 0x000328000c1e1100 */
[----:B0-----:R-:W4:Y:S04]  /*2c2d0*/  LDL.LU R5, [R1+0x970] ;  /* 0x0009700001057983 */ /* 0x001f280000300800 */
[----:B------:R-:W4:Y:S01]  /*2c2e0*/  LDL.LU R3, [R1+0xb0] ;  /* 0x0000b00001037983 */ /* 0x000f220000300800 */
[----:B---3--:R-:W-:-:S05]  /*2c2f0*/  IADD3 R2, P2, PT, R8, R2, RZ ;  /* 0x0000000208027210 */ /* 0x008fca0007f5e0ff */
[----:B------:R-:W-:Y:S01]  /*2c300*/  IMAD.X R10, R9, 0x1, R10, P2 ;  /* 0x00000001090a7824 */ /* 0x000fe200010e060a */
[----:B------:R0:W-:Y:S01]  /*2c310*/  STL [R1+0x938], R2 ;  /* 0x0009380201007387 */ /* 0x0001e20000100800 */
[----:B-1----:R-:W-:Y:S02]  /*2c320*/  @!P4 IMAD.MOV.U32 R46, RZ, RZ, R2 ;  /* 0x000000ffff2ec224 */ /* 0x002fe400078e0002 */
[----:B------:R-:W-:Y:S01]  /*2c330*/  @!P4 IMAD.MOV.U32 R47, RZ, RZ, R10 ;  /* 0x000000ffff2fc224 */ /* 0x000fe200078e000a */
[----:B------:R-:W-:Y:S04]  /*2c340*/  STL [R1+0x934], R10 ;  /* 0x0009340a01007387 */ /* 0x000fe80000100800 */
[----:B------:R-:W3:Y:S04]  /*2c350*/  LDL.LU R13, [R1+0x984] ;  /* 0x00098400010d7983 */ /* 0x000ee80000300800 */
[----:B0-----:R-:W3:Y:S04]  /*2c360*/  LDL.LU R2, [R1+0x988] ;  /* 0x0009880001027983 */ /* 0x001ee80000300800 */
[----:B------:R0:W-:Y:S04]  /*2c370*/  STS.U8 [R4+UR9+0x13380], R20 ;  /* 0x0133801404007988 */ /* 0x0001e80008000009 */
[----:B------:R1:W3:Y:S04]  /*2c380*/  @!P4 LDG.E.U8 R73, desc[UR22][R46.64] ;  /* 0x000000162e49c981 */ /* 0x0002e8000c1e1100 */
[----:B0-----:R-:W3:Y:S01]  /*2c390*/  LDL.LU R20, [R1+0xac] ;  /* 0x0000ac0001147983 */ /* 0x001ee20000300800 */
[----:B--2---:R-:W-:-:S05]  /*2c3a0*/  IADD3 R0, P2, PT, R8, R0, RZ ;  /* 0x0000000008007210 */ /* 0x004fca0007f5e0ff */
[----:B------:R-:W-:Y:S01]  /*2c3b0*/  IMAD.X R7, R9, 0x1, R7, P2 ;  /* 0x0000000109077824 */ /* 0x000fe200010e0607 */
[----:B------:R0:W-:Y:S01]  /*2c3c0*/  STL [R1+0x958], R0 ;  /* 0x0009580001007387 */ /* 0x0001e20000100800 */
[----:B-1----:R-:W-:-:S03]  /*2c3d0*/  @!P4 IMAD.MOV.U32 R46, RZ, RZ, R0 ;  /* 0x000000ffff2ec224 */ /* 0x002fc600078e0000 */
[----:B------:R1:W-:Y:S04]  /*2c3e0*/  STL [R1+0x954], R7 ;  /* 0x0009540701007387 */ /* 0x0003e80000100800 */
[----:B------:R-:W2:Y:S04]  /*2c3f0*/  LDL.LU R11, [R1+0x1a4] ;  /* 0x0001a400010b7983 */ /* 0x000ea80000300800 */
[----:B0-----:R-:W2:Y:S01]  /*2c400*/  LDL.LU R0, [R1+0x1a8] ;  /* 0x0001a80001007983 */ /* 0x001ea20000300800 */
[----:B------:R-:W-:Y:S01]  /*2c410*/  PRMT R75, RZ, 0x7610, R75 ;  /* 0x00007610ff4b7816 */ /* 0x000fe2000000004b */
[----:B------:R-:W-:Y:S01]  /*2c420*/  @!P4 IMAD.MOV.U32 R47, RZ, RZ, R7 ;  /* 0x000000ffff2fc224 */ /* 0x000fe200078e0007 */
[----:B------:R-:W-:Y:S01]  /*2c430*/  PRMT R77, RZ, 0x7610, R77 ;  /* 0x00007610ff4d7816 */ /* 0x000fe2000000004d */
[----:B------:R-:W2:Y:S04]  /*2c440*/  LDL.LU R10, [R1+0x1c4] ;  /* 0x0001c400010a7983 */ /* 0x000ea80000300800 */
[----:B-1----:R-:W2:Y:S04]  /*2c450*/  LDL.LU R7, [R1+0x1c8] ;  /* 0x0001c80001077983 */ /* 0x002ea80000300800 */
[----:B------:R0:W2:Y:S04]  /*2c460*/  @!P4 LDG.E.U8 R75, desc[UR22][R46.64] ;  /* 0x000000162e4bc981 */ /* 0x0000a8000c1e1100 */
[----:B------:R1:W-:Y:S01]  /*2c470*/  STS.U8 [R4+UR9+0x13780], R21 ;  /* 0x0137801504007988 */ /* 0x0003e20008000009 */
[----:B------:R-:W-:-:S03]  /*2c480*/  PRMT R79, RZ, 0x7610, R79 ;  /* 0x00007610ff4f7816 */ /* 0x000fc6000000004f */
[----:B------:R-:W-:Y:S04]  /*2c490*/  STS.U8 [R4+UR9+0x13b80], R19 ;  /* 0x013b801304007988 */ /* 0x000fe80008000009 */
[----:B-1----:R-:W2:Y:S01]  /*2c4a0*/  LDL.LU R21, [R1+0xb8] ;  /* 0x0000b80001157983 */ /* 0x002ea20000300800 */
[----:B----4-:R-:W-:-:S05]  /*2c4b0*/  IADD3 R5, P2, PT, R8, R5, RZ ;  /* 0x0000000508057210 */ /* 0x010fca0007f5e0ff */
[----:B------:R-:W-:Y:S02]  /*2c4c0*/  IMAD.X R14, R9, 0x1, R14, P2 ;  /* 0x00000001090e7824 */ /* 0x000fe400010e060e */
[----:B0-----:R-:W-:Y:S02]  /*2c4d0*/  @!P4 IMAD.MOV.U32 R46, RZ, RZ, R5 ;  /* 0x000000ffff2ec224 */ /* 0x001fe400078e0005 */
[----:B------:R-:W-:Y:S01]  /*2c4e0*/  @!P4 IMAD.MOV.U32 R47, RZ, RZ, R14 ;  /* 0x000000ffff2fc224 */ /* 0x000fe200078e000e */
[----:B------:R0:W-:Y:S04]  /*2c4f0*/  STL [R1+0x970], R5 ;  /* 0x0009700501007387 */ /* 0x0001e80000100800 */
[----:B------:R-:W-:Y:S04]  /*2c500*/  STL [R1+0x96c], R14 ;  /* 0x00096c0e01007387 */ /* 0x000fe80000100800 */
[----:B------:R1:W-:Y:S04]  /*2c510*/  STS.U8 [R4+UR9+0x13f80], R3 ;  /* 0x013f800304007988 */ /* 0x0003e80008000009 */
[----:B0-----:R-:W4:Y:S04]  /*2c520*/  LDL.LU R5, [R1+0x1e4] ;  /* 0x0001e40001057983 */ /* 0x001f280000300800 */
[----:B------:R0:W4:Y:S04]  /*2c530*/  @!P4 LDG.E.U8 R77, desc[UR22][R46.64] ;  /* 0x000000162e4dc981 */ /* 0x000128000c1e1100 */
[----:B-1----:R-:W4:Y:S01]  /*2c540*/  LDL.LU R4, [R1+0x1e8] ;  /* 0x0001e80001047983 */ /* 0x002f220000300800 */
[----:B---3--:R-:W-:-:S03]  /*2c550*/  IADD3 R2, P2, PT, R8, R2, RZ ;  /* 0x0000000208027210 */ /* 0x008fc60007f5e0ff */
[----:B------:R-:W3:Y:S02]  /*2c560*/  LDL.LU R3, [R1+0xc0] ;  /* 0x0000c00001037983 */ /* 0x000ee40000300800 */
[----:B------:R-:W-:Y:S02]  /*2c570*/  IMAD.X R13, R9, 0x1, R13, P2 ;  /* 0x00000001090d7824 */ /* 0x000fe400010e060d */
[----:B0-----:R-:W-:Y:S02]  /*2c580*/  @!P4 IMAD.MOV.U32 R46, RZ, RZ, R2 ;  /* 0x000000ffff2ec224 */ /* 0x001fe400078e0002 */
[----:B------:R-:W-:Y:S01]  /*2c590*/  @!P4 IMAD.MOV.U32 R47, RZ, RZ, R13 ;  /* 0x000000ffff2fc224 */ /* 0x000fe200078e000d */
[----:B------:R0:W-:Y:S04]  /*2c5a0*/  STL [R1+0x988], R2 ;  /* 0x0009880201007387 */ /* 0x0001e80000100800 */
[----:B------:R-:W-:Y:S04]  /*2c5b0*/  STL [R1+0x984], R13 ;  /* 0x0009840d01007387 */ /* 0x000fe80000100800 */
[----:B------:R1:W3:Y:S04]  /*2c5c0*/  @!P4 LDG.E.U8 R79, desc[UR22][R46.64] ;  /* 0x000000162e4fc981 */ /* 0x0002e8000c1e1100 */
[----:B0-----:R-:W3:Y:S01]  /*2c5d0*/  LDL.LU R2, [R1+0x204] ;  /* 0x0002040001027983 */ /* 0x001ee20000300800 */
[----:B--2---:R-:W-:-:S05]  /*2c5e0*/  IADD3 R0, P2, PT, R8, R0, RZ ;  /* 0x0000000008007210 */ /* 0x004fca0007f5e0ff */
[----:B------:R-:W-:Y:S01]  /*2c5f0*/  IMAD.X R11, R9, 0x1, R11, P2 ;  /* 0x00000001090b7824 */ /* 0x000fe200010e060b */
[----:B------:R0:W-:Y:S01]  /*2c600*/  STL [R1+0x1a8], R0 ;  /* 0x0001a80001007387 */ /* 0x0001e20000100800 */
[----:B-1----:R-:W-:-:S03]  /*2c610*/  @!P4 IMAD.MOV.U32 R46, RZ, RZ, R0 ;  /* 0x000000ffff2ec224 */ /* 0x002fc600078e0000 */
[----:B------:R-:W-:Y:S04]  /*2c620*/  STL [R1+0x1a4], R11 ;  /* 0x0001a40b01007387 */ /* 0x000fe80000100800 */
[----:B0-----:R-:W2:Y:S01]  /*2c630*/  LDL.LU R0, [R1+0x208] ;  /* 0x0002080001007983 */ /* 0x001ea20000300800 */
[----:B------:R-:W-:-:S05]  /*2c640*/  IADD3 R7, P2, PT, R8, R7, RZ ;  /* 0x0000000708077210 */ /* 0x000fca0007f5e0ff */
[----:B------:R-:W-:Y:S01]  /*2c650*/  IMAD.X R10, R9, 0x1, R10, P2 ;  /* 0x00000001090a7824 */ /* 0x000fe200010e060a */
[----:B------:R-:W-:Y:S01]  /*2c660*/  PRMT R81, RZ, 0x7610, R81 ;  /* 0x00007610ff517816 */ /* 0x000fe20000000051 */
[----:B------:R-:W-:Y:S01]  /*2c670*/  @!P4 IMAD.MOV.U32 R47, RZ, RZ, R11 ;  /* 0x000000ffff2fc224 */ /* 0x000fe200078e000b */
[----:B------:R-:W-:Y:S01]  /*2c680*/  STL [R1+0x1c8], R7 ;  /* 0x0001c80701007387 */ /* 0x000fe20000100800 */
[----:B------:R-:W-:-:S03]  /*2c690*/  PRMT R83, RZ, 0x7610, R83 ;  /* 0x00007610ff537816 */ /* 0x000fc60000000053 */
[----:B------:R0:W-:Y:S04]  /*2c6a0*/  STL [R1+0x1c4], R10 ;  /* 0x0001c40a01007387 */ /* 0x0001e80000100800 */
[----:B------:R1:W2:Y:S01]  /*2c6b0*/  @!P4 LDG.E.U8 R81, desc[UR22][R46.64] ;  /* 0x000000162e51c981 */ /* 0x0002a2000c1e1100 */
[----:B------:R-:W-:Y:S01]  /*2c6c0*/  PRMT R85, RZ, 0x7610, R85 ;  /* 0x00007610ff557816 */ /* 0x000fe20000000055 */
[----:B-1----:R-:W-:Y:S02]  /*2c6d0*/  @!P4 IMAD.MOV.U32 R47, RZ, RZ, R10 ;  /* 0x000000ffff2fc224 */ /* 0x002fe400078e000a */
[----:B------:R-:W-:-:S05]  /*2c6e0*/  @!P4 IMAD.MOV.U32 R46, RZ, RZ, R7 ;  /* 0x000000ffff2ec224 */ /* 0x000fca00078e0007 */
[----:B------:R1:W2:Y:S01]  /*2c6f0*/  @!P4 LDG.E.U8 R83, desc[UR22][R46.64] ;  /* 0x000000162e53c981 */ /* 0x0002a2000c1e1100 */
[----:B----4-:R-:W-:-:S05]  /*2c700*/  IADD3 R4, P2, PT, R8, R4, RZ ;  /* 0x0000000408047210 */ /* 0x010fca0007f5e0ff */
[----:B------:R-:W-:Y:S01]  /*2c710*/  IMAD.X R5, R9, 0x1, R5, P2 ;  /* 0x0000000109057824 */ /* 0x000fe200010e0605 */
[----:B------:R-:W-:Y:S04]  /*2c720*/  STL [R1+0x1e8], R4 ;  /* 0x0001e80401007387 */ /* 0x000fe80000100800 */
[----:B------:R4:W-:Y:S04]  /*2c730*/  STL [R1+0x1e4], R5 ;  /* 0x0001e40501007387 */ /* 0x0009e80000100800 */
[----:B------:R-:W2:Y:S04]  /*2c740*/  LDL.LU R74, [R1+0x224] ;  /* 0x00022400014a7983 */ /* 0x000ea80000300800 */
[----:B0-----:R-:W2:Y:S04]  /*2c750*/  LDL.LU R10, [R1+0x228] ;  /* 0x00022800010a7983 */ /* 0x001ea80000300800 */
[----:B------:R-:W2:Y:S04]  /*2c760*/  LDL.LU R11, [R1+0xd4] ;  /* 0x0000d400010b7983 */ /* 0x000ea80000300800 */
[----:B------:R-:W2:Y:S01]  /*2c770*/  LDL.LU R7, [R1+0x264] ;  /* 0x0002640001077983 */ /* 0x000ea20000300800 */
[----:B-1----:R-:W-:-:S03]  /*2c780*/  @!P4 IMAD.MOV.U32 R46, RZ, RZ, R4 ;  /* 0x000000ffff2ec224 */ /* 0x002fc600078e0004 */
[----:B------:R-:W2:Y:S01]  /*2c790*/  LDL.LU R13, [R1+0xd8] ;  /* 0x0000d800010d7983 */ /* 0x000ea20000300800 */
[----:B------:R-:W-:-:S05]  /*2c7a0*/  @!P4 IMAD.MOV.U32 R47, RZ, RZ, R5 ;  /* 0x000000ffff2fc224 */ /* 0x000fca00078e0005 */
[----:B------:R0:W2:Y:S01]  /*2c7b0*/  @!P4 LDG.E.U8 R85, desc[UR22][R46.64] ;  /* 0x000000162e55c981 */ /* 0x0000a2000c1e1100 */
[----:B------:R-:W-:-:S03]  /*2c7c0*/  IMAD.MOV.U32 R92, RZ, RZ, R22 ;  /* 0x000000ffff5c7224 */ /* 0x000fc600078e0016 */
[----:B------:R-:W-:Y:S04]  /*2c7d0*/  STS.U8 [R12+UR9+0x8000], R93 ;  /* 0x0080005d0c007988 */ /* 0x000fe80008000009 */
[----:B------:R-:W-:Y:S04]  /*2c7e0*/  STS.U8 [R12+UR9+0x8200], R20 ;  /* 0x008200140c007988 */ /* 0x000fe80008000009 */
[----:B------:R-:W-:Y:S04]  /*2c7f0*/  STS.U8 [R12+UR9+0x8400], R21 ;  /* 0x008400150c007988 */ /* 0x000fe80008000009 */
[----:B---3--:R-:W-:Y:S01]  /*2c800*/  STS.U8 [R12+UR9+0x8600], R3 ;  /* 0x008600030c007988 */ /* 0x008fe20008000009 */
[----:B--2---:R-:W-:-:S05]  /*2c810*/  IADD3 R0, P2, PT, R8, R0, RZ ;  /* 0x0000000008007210 */ /* 0x004fca0007f5e0ff */
[----:B------:R-:W-:Y:S01]  /*2c820*/  IMAD.X R2, R9, 0x1, R2, P2 ;  /* 0x0000000109027824 */ /* 0x000fe200010e0602 */
[----:B------:R1:W-:Y:S04]  /*2c830*/  STL [R1+0x208], R0 ;  /* 0x0002080001007387 */ /* 0x0003e80000100800 */
[----:B------:R2:W-:Y:S04]  /*2c840*/  STL [R1+0x204], R2 ;  /* 0x0002040201007387 */ /* 0x0005e80000100800 */
[----:B----4-:R-:W3:Y:S01]  /*2c850*/  LDL.LU R5, [R1+0x268] ;  /* 0x0002680001057983 */ /* 0x010ee20000300800 */
[----:B0-----:R-:W-:-:S03]  /*2c860*/  @!P4 IMAD.MOV.U32 R46, RZ, RZ, R0 ;  /* 0x000000ffff2ec224 */ /* 0x001fc600078e0000 */
[----:B------:R-:W4:Y:S04]  /*2c870*/  LDL.LU R4, [R1+0x284] ;  /* 0x0002840001047983 */ /* 0x000f280000300800 */
[----:B-1----:R-:W4:Y:S04]  /*2c880*/  LDL.LU R0, [R1+0x288] ;  /* 0x0002880001007983 */ /* 0x002f280000300800 */
[----:B------:R-:W4:Y:S04]  /*2c890*/  LDL.LU R14, [R1+0xd0] ;  /* 0x0000d000010e7983 */ /* 0x000f280000300800 */
[----:B------:R-:W4:Y:S04]  /*2c8a0*/  LDL.LU R15, [R1+0xcc] ;  /* 0x0000cc00010f7983 */ /* 0x000f280000300800 */
[----:B------:R-:W4:Y:S04]  /*2c8b0*/  LDL.LU R16, [R1+0xbc] ;  /* 0x0000bc0001107983 */ /* 0x000f280000300800 */
[----:B------:R-:W4:Y:S04]  /*2c8c0*/  LDL.LU R17, [R1+0xa8] ;  /* 0x0000a80001117983 */ /* 0x000f280000300800 */
[----:B------:R-:W4:Y:S01]  /*2c8d0*/  LDL.LU R18, [R1+0xa4] ;  /* 0x0000a40001127983 */ /* 0x000f220000300800 */
[----:B------:R-:W-:-:S03]  /*2c8e0*/  @!P4 IMAD.MOV.U32 R47, RZ, RZ, R2 ;  /* 0x000000ffff2fc224 */ /* 0x000fc600078e0002 */
[----:B------:R-:W4:Y:S04]  /*2c8f0*/  LDL.LU R19, [R1+0xa0] ;  /* 0x0000a00001137983 */ /* 0x000f280000300800 */
[----:B------:R-:W4:Y:S04]  /*2c900*/  LDL.LU R20, [R1+0x9c] ;  /* 0x00009c0001147983 */ /* 0x000f280000300800 */
[----:B------:R-:W4:Y:S04]  /*2c910*/  LDL.LU R21, [R1+0x98] ;  /* 0x0000980001157983 */ /* 0x000f280000300800 */
[----:B------:R-:W4:Y:S04]  /*2c920*/  LDL.LU R22, [R1+0x94] ;  /* 0x0000940001167983 */ /* 0x000f280000300800 */
[----:B--2---:R-:W2:Y:S04]  /*2c930*/  LDL.LU R2, [R1+0x90] ;  /* 0x0000900001027983 */ /* 0x004ea80000300800 */
[----:B------:R-:W2:Y:S04]  /*2c940*/  LDL.LU R3, [R1+0x8c] ;  /* 0x00008c0001037983 */ /* 0x000ea80000300800 */
[----:B------:R-:W-:Y:S01]  /*2c950*/  STS.U8 [R12+UR9+0x8800], R92 ;  /* 0x0088005c0c007988 */ /* 0x000fe20008000009 */
[----:B------:R-:W-:-:S03]  /*2c960*/  IADD3 R10, P2, PT, R8, R10, RZ ;  /* 0x0000000a080a7210 */ /* 0x000fc60007f5e0ff */
[----:B------:R-:W-:Y:S01]  /*2c970*/  STS.U8 [R12+UR9+0x8a00], R11 ;  /* 0x008a000b0c007988 */ /* 0x000fe20008000009 */
[----:B------:R-:W-:Y:S01]  /*2c980*/  PRMT R87, RZ, 0x7610, R87 ;  /* 0x00007610ff577816 */ /* 0x000fe20000000057 */
[----:B------:R-:W-:Y:S01]  /*2c990*/  IMAD.X R74, R9, 0x1, R74, P2 ;  /* 0x00000001094a7824 */ /* 0x000fe200010e064a */
[----:B------:R-:W-:-:S04]  /*2c9a0*/  PRMT R89, RZ, 0x7610, R89 ;  /* 0x00007610ff597816 */ /* 0x000fc80000000059 */
[----:B------:R0:W2:Y:S04]  /*2c9b0*/  @!P4 LDG.E.U8 R87, desc[UR22][R46.64] ;  /* 0x000000162e57c981 */ /* 0x0000a8000c1e1100 */
[----:B------:R1:W-:Y:S02]  /*2c9c0*/  STS.U8 [R12+UR9+0x8c00], R13 ;  /* 0x008c000d0c007988 */ /* 0x0003e40008000009 */
[----:B-1----:R-:W1:Y:S01]  /*2c9d0*/  S2R R13, SR_TID.X ;  /* 0x00000000000d7919 */ /* 0x002e620000002100 */
[----:B0-----:R-:W-:Y:S02]  /*2c9e0*/  @!P4 IMAD.MOV.U32 R46, RZ, RZ, R10 ;  /* 0x000000ffff2ec224 */ /* 0x001fe400078e000a */
[----:B------:R-:W-:Y:S01]  /*2c9f0*/  @!P4 IMAD.MOV.U32 R47, RZ, RZ, R74 ;  /* 0x000000ffff2fc224 */ /* 0x000fe200078e004a */
[----:B------:R-:W-:Y:S01]  /*2ca00*/  PRMT R91, RZ, 0x7610, R91 ;  /* 0x00007610ff5b7816 */ /* 0x000fe2000000005b */
[----:B------:R-:W-:Y:S04]  /*2ca10*/  STL [R1+0x228], R10 ;  /* 0x0002280a01007387 */ /* 0x000fe80000100800 */
[----:B------:R0:W2:Y:S04]  /*2ca20*/  @!P4 LDG.E.U8 R89, desc[UR22][R46.64] ;  /* 0x000000162e59c981 */ /* 0x0000a8000c1e1100 */
[----:B------:R-:W-:Y:S01]  /*2ca30*/  STL [R1+0x224], R74 ;  /* 0x0002244a01007387 */ /* 0x000fe20000100800 */
[----:B------:R-:W-:-:S02]  /*2ca40*/  PRMT R93, RZ, 0x7610, R93 ;  /* 0x00007610ff5d7816 */ /* 0x000fc4000000005d */
[----:B---3--:R-:W-:-:S05]  /*2ca50*/  IADD3 R5, P2, PT, R8, R5, RZ ;  /* 0x0000000508057210 */ /* 0x008fca0007f5e0ff */
[C---:B------:R-:W-:Y:S01]  /*2ca60*/  IMAD.X R7, R9.reuse, 0x1, R7, P2 ;  /* 0x0000000109077824 */ /* 0x040fe200010e0607 */
[----:B----4-:R-:W-:Y:S01]  /*2ca70*/  IADD3 R0, P2, PT, R8, R0, RZ ;  /* 0x0000000008007210 */ /* 0x010fe20007f5e0ff */
[----:B0-----:R-:W-:Y:S02]  /*2ca80*/  @!P4 IMAD.MOV.U32 R46, RZ, RZ, R5 ;  /* 0x000000ffff2ec224 */ /* 0x001fe400078e0005 */
[----:B------:R-:W-:Y:S02]  /*2ca90*/  @!P4 IMAD.MOV.U32 R47, RZ, RZ, R7 ;  /* 0x000000ffff2fc224 */ /* 0x000fe400078e0007 */
[----:B------:R-:W-:Y:S01]  /*2caa0*/  IMAD.X R4, R9, 0x1, R4, P2 ;  /* 0x0000000109047824 */ /* 0x000fe200010e0604 */
[----:B------:R0:W-:Y:S04]  /*2cab0*/  STL [R1+0x268], R5 ;  /* 0x0002680501007387 */ /* 0x0001e80000100800 */
[----:B------:R-:W-:Y:S04]  /*2cac0*/  STL [R1+0x264], R7 ;  /* 0x0002640701007387 */ /* 0x000fe80000100800 */
[----:B------:R-:W-:Y:S04]  /*2cad0*/  STL [R1+0x288], R0 ;  /* 0x0002880001007387 */ /* 0x000fe80000100800 */
[----:B------:R3:W4:Y:S04]  /*2cae0*/  @!P4 LDG.E.U8 R91, desc[UR22][R46.64] ;  /* 0x000000162e5bc981 */ /* 0x000728000c1e1100 */
[----:B------:R1:W-:Y:S04]  /*2caf0*/  STL [R1+0x284], R4 ;  /* 0x0002840401007387 */ /* 0x0003e80000100800 */
[----:B0-----:R-:W4:Y:S01]  /*2cb00*/  LDL.LU R5, [R1+0x88] ;  /* 0x0000880001057983 */ /* 0x001f220000300800 */
[----:B---3--:R-:W-:-:S03]  /*2cb10*/  @!P4 IMAD.MOV.U32 R47, RZ, RZ, R4 ;  /* 0x000000ffff2fc224 */ /* 0x008fc600078e0004 */
[----:B-1----:R-:W3:Y:S04]  /*2cb20*/  LDL.LU R4, [R1+0x84] ;  /* 0x0000840001047983 */ /* 0x002ee80000300800 */
[----:B------:R-:W3:Y:S01]  /*2cb30*/  LDL.LU R74, [R1+0x80] ;  /* 0x00008000014a7983 */ /* 0x000ee20000300800 */
[----:B------:R-:W-:-:S03]  /*2cb40*/  @!P4 IMAD.MOV.U32 R46, RZ, RZ, R0 ;  /* 0x000000ffff2ec224 */ /* 0x000fc600078e0000 */
[----:B------:R-:W3:Y:S04]  /*2cb50*/  LDL.LU R76, [R1+0x7c] ;  /* 0x00007c00014c7983 */ /* 0x000ee80000300800 */
[----:B------:R-:W3:Y:S04]  /*2cb60*/  LDL.LU R78, [R1+0x78] ;  /* 0x00007800014e7983 */ /* 0x000ee80000300800 */
[----:B------:R-:W3:Y:S04]  /*2cb70*/  LDL.LU R80, [R1+0x74] ;  /* 0x0000740001507983 */ /* 0x000ee80000300800 */
[----:B------:R-:W3:Y:S04]  /*2cb80*/  LDL.LU R82, [R1+0x70] ;  /* 0x0000700001527983 */ /* 0x000ee80000300800 */
[----:B------:R-:W3:Y:S04]  /*2cb90*/  LDL.LU R84, [R1+0x6c] ;  /* 0x00006c0001547983 */ /* 0x000ee80000300800 */
[----:B------:R-:W3:Y:S04]  /*2cba0*/  LDL.LU R86, [R1+0x68] ;  /* 0x0000680001567983 */ /* 0x000ee80000300800 */
[----:B------:R-:W3:Y:S04]  /*2cbb0*/  LDL.LU R88, [R1+0x64] ;  /* 0x0000640001587983 */ /* 0x000ee80000300800 */
[----:B------:R-:W3:Y:S04]  /*2cbc0*/  LDL.LU R90, [R1+0x60] ;  /* 0x00006000015a7983 */ /* 0x000ee80000300800 */
[----:B------:R0:W3:Y:S04]  /*2cbd0*/  @!P4 LDG.E.U8 R93, desc[UR22][R46.64] ;  /* 0x000000162e5dc981 */ /* 0x0000e8000c1e1100 */
[----:B------:R-:W3:Y:S04]  /*2cbe0*/  LDL.LU R92, [R1+0x5c] ;  /* 0x00005c00015c7983 */ /* 0x000ee80000300800 */
[----:B------:R-:W3:Y:S01]  /*2cbf0*/  LDL.LU R0, [R1+0x58] ;  /* 0x0000580001007983 */ /* 0x000ee20000300800 */
[----:B0-----:R-:W-:-:S03]  /*2cc00*/  LOP3.LUT R46, R13, 0x7f, RZ, 0xc0, !PT ;  /* 0x0000007f0d2e7812 */ /* 0x001fc600078ec0ff */
[----:B------:R-:W3:Y:S04]  /*2cc10*/  LDL.LU R7, [R1+0x54] ;  /* 0x0000540001077983 */ /* 0x000ee80000300800 */
[----:B------:R-:W3:Y:S04]  /*2cc20*/  LDL.LU R10, [R1+0x50] ;  /* 0x00005000010a7983 */ /* 0x000ee80000300800 */
        /* <DEDUP_REMOVED lines=20> */
[----:B--2---:R1:W-:Y:S04]  /*2cd70*/  STS.U8 [R46+UR9+0xa000], R2 ;  /* 0x00a000022e007988 */ /* 0x0043e80008000009 */
[----:B0-----:R-:W2:Y:S04]  /*2cd80*/  LDL.LU R22, [R1+0x20] ;  /* 0x0000200001167983 */ /* 0x001ea80000300800 */
[----:B------:R0:W-:Y:S04]  /*2cd90*/  STS.U8 [R46+UR9+0xa200], R3 ;  /* 0x00a200032e007988 */ /* 0x0001e80008000009 */
[----:B-1----:R-:W2:Y:S04]  /*2cda0*/  LDL.LU R2, [R1+0x1c] ;  /* 0x00001c0001027983 */ /* 0x002ea80000300800 */
[----:B0-----:R-:W2:Y:S04]  /*2cdb0*/  LDL.LU R3, [R1+0x18] ;  /* 0x0000180001037983 */ /* 0x001ea80000300800 */
[----:B----4-:R0:W-:Y:S04]  /*2cdc0*/  STS.U8 [R46+UR9+0xa400], R5 ;  /* 0x00a400052e007988 */ /* 0x0101e80008000009 */
[----:B---3--:R1:W-:Y:S04]  /*2cdd0*/  STS.U8 [R46+UR9+0xa600], R4 ;  /* 0x00a600042e007988 */ /* 0x0083e80008000009 */
[----:B0-----:R-:W3:Y:S04]  /*2cde0*/  LDL.LU R5, [R1+0xc] ;  /* 0x00000c0001057983 */ /* 0x001ee80000300800 */
[----:B------:R0:W-:Y:S04]  /*2cdf0*/  STS.U8 [R46+UR9+0xa800], R74 ;  /* 0x00a8004a2e007988 */ /* 0x0001e80008000009 */
[----:B-1----:R-:W4:Y:S04]  /*2ce00*/  LDL.LU R4, [R1+0x8] ;  /* 0x0000080001047983 */ /* 0x002f280000300800 */
        /* <DEDUP_REMOVED lines=46> */
[----:B--2---:R0:W-:Y:S04]  /*2d0f0*/  STS.U8 [R46+UR9+0xd800], R22 ;  /* 0x00d800162e007988 */ /* 0x0041e80008000009 */
[----:B-1----:R-:W2:Y:S04]  /*2d100*/  LDL.LU R21, [R1+0xd38] ;  /* 0x000d380001157983 */ /* 0x002ea80000300800 */
[----:B------:R1:W-:Y:S04]  /*2d110*/  STS.U8 [R46+UR9+0xda00], R2 ;  /* 0x00da00022e007988 */ /* 0x0003e80008000009 */
[----:B0-----:R-:W2:Y:S04]  /*2d120*/  LDL.LU R22, [R1+0xd34] ;  /* 0x000d340001167983 */ /* 0x001ea80000300800 */
[----:B------:R0:W-:Y:S04]  /*2d130*/  STS.U8 [R46+UR9+0xdc00], R3 ;  /* 0x00dc00032e007988 */ /* 0x0001e80008000009 */
[----:B-1----:R-:W2:Y:S04]  /*2d140*/  LDL.LU R2, [R1+0xd30] ;  /* 0x000d300001027983 */ /* 0x002ea80000300800 */
[----:B0-----:R-:W2:Y:S04]  /*2d150*/  LDL.LU R3, [R1+0xd2c] ;  /* 0x000d2c0001037983 */ /* 0x001ea80000300800 */
[----:B--2---:R0:W-:Y:S04]  /*2d160*/  STS.U8 [R46+UR9+0xde00], R3 ;  /* 0x00de00032e007988 */ /* 0x0041e80008000009 */
[----:B------:R-:W-:Y:S04]  /*2d170*/  STS.U8 [R46+UR9+0xe000], R2 ;  /* 0x00e000022e007988 */ /* 0x000fe80008000009 */
[----:B---3--:R-:W-:Y:S04]  /*2d180*/  STS.U8 [R46+UR9+0xe200], R5 ;  /* 0x00e200052e007988 */ /* 0x008fe80008000009 */
[----:B----4-:R1:W-:Y:S04]  /*2d190*/  STS.U8 [R46+UR9+0xe400], R4 ;  /* 0x00e400042e007988 */ /* 0x0103e80008000009 */
[----:B0-----:R-:W2:Y:S01]  /*2d1a0*/  LDL.LU R3, [R1+0xd28] ;  /* 0x000d280001037983 */ /* 0x001ea20000300800 */
[----:B-1----:R-:W0:Y:S03]  /*2d1b0*/  S2R R4, SR_TID.X ;  /* 0x0000000000047919 */ /* 0x002e260000002100 */
[----:B------:R-:W-:Y:S04]  /*2d1c0*/  STS.U8 [R46+UR9+0xe600], R22 ;  /* 0x00e600162e007988 */ /* 0x000fe80008000009 */
[----:B------:R-:W-:Y:S04]  /*2d1d0*/  STS.U8 [R46+UR9+0xe800], R21 ;  /* 0x00e800152e007988 */ /* 0x000fe80008000009 */
[----:B------:R-:W-:Y:S04]  /*2d1e0*/  STS.U8 [R46+UR9+0xea00], R20 ;  /* 0x00ea00142e007988 */ /* 0x000fe80008000009 */
[----:B------:R-:W-:Y:S04]  /*2d1f0*/  STS.U8 [R46+UR9+0xec00], R19 ;  /* 0x00ec00132e007988 */ /* 0x000fe80008000009 */
[----:B------:R-:W-:Y:S04]  /*2d200*/  STS.U8 [R46+UR9+0xee00], R18 ;  /* 0x00ee00122e007988 */ /* 0x000fe80008000009 */
[----:B------:R-:W-:Y:S04]  /*2d210*/  STS.U8 [R46+UR9+0xf000], R17 ;  /* 0x00f000112e007988 */ /* 0x000fe80008000009 */
[----:B------:R-:W-:Y:S01]  /*2d220*/  STS.U8 [R46+UR9+0xf200], R16 ;  /* 0x00f200102e007988 */ /* 0x000fe20008000009 */
[----:B0-----:R-:W-:-:S03]  /*2d230*/  LOP3.LUT R4, R4, 0x7f, RZ, 0xc0, !PT ;  /* 0x0000007f04047812 */ /* 0x001fc600078ec0ff */
[----:B------:R-:W-:Y:S01]  /*2d240*/  STS.U8 [R46+UR9+0xf400], R15 ;  /* 0x00f4000f2e007988 */ /* 0x000fe20008000009 */
[----:B------:R-:W-:-:S03]  /*2d250*/  LOP3.LUT R4, R4, 0x10, RZ, 0x3c, !PT ;  /* 0x0000001004047812 */ /* 0x000fc600078e3cff */
[----:B------:R-:W-:Y:S04]  /*2d260*/  STS.U8 [R46+UR9+0xf600], R14 ;  /* 0x00f6000e2e007988 */ /* 0x000fe80008000009 */
[----:B------:R-:W-:Y:S04]  /*2d270*/  STS.U8 [R46+UR9+0xf800], R13 ;  /* 0x00f8000d2e007988 */ /* 0x000fe80008000009 */
[----:B------:R-:W-:Y:S04]  /*2d280*/  STS.U8 [R46+UR9+0xfa00], R12 ;  /* 0x00fa000c2e007988 */ /* 0x000fe80008000009 */
[----:B------:R-:W-:Y:S04]  /*2d290*/  STS.U8 [R46+UR9+0xfc00], R11 ;  /* 0x00fc000b2e007988 */ /* 0x000fe80008000009 */
[----:B------:R-:W-:Y:S04]  /*2d2a0*/  STS.U8 [R46+UR9+0xfe00], R10 ;  /* 0x00fe000a2e007988 */ /* 0x000fe80008000009 */
[----:B------:R-:W3:Y:S04]  /*2d2b0*/  LDL.LU R2, [R1+0xd24] ;  /* 0x000d240001027983 */ /* 0x000ee80000300800 */
[----:B------:R0:W-:Y:S04]  /*2d2c0*/  STS.U8 [R4+UR9+0x8080], R7 ;  /* 0x0080800704007988 */ /* 0x0001e80008000009 */
[----:B------:R1:W-:Y:S04]  /*2d2d0*/  STS.U8 [R4+UR9+0x8280], R0 ;  /* 0x0082800004007988 */ /* 0x0003e80008000009 */
[----:B0-----:R-:W4:Y:S04]  /*2d2e0*/  LDL.LU R7, [R1+0xd20] ;  /* 0x000d200001077983 */ /* 0x001f280000300800 */
[----:B-1----:R-:W2:Y:S04]  /*2d2f0*/  LDL.LU R0, [R1+0xd1c] ;  /* 0x000d1c0001007983 */ /* 0x002ea80000300800 */
[----:B------:R-:W3:Y:S04]  /*2d300*/  LDL.LU R11, [R1+0x1ac] ;  /* 0x0001ac00010b7983 */ /* 0x000ee80000300800 */
[----:B------:R-:W3:Y:S04]  /*2d310*/  LDL.LU R10, [R1+0x1b0] ;  /* 0x0001b000010a7983 */ /* 0x000ee80000300800 */
[----:B------:R-:W4:Y:S04]  /*2d320*/  LDL.LU R13, [R1+0x1f0] ;  /* 0x0001f000010d7983 */ /* 0x000f280000300800 */
[----:B------:R-:W4:Y:S04]  /*2d330*/  LDL.LU R46, [R1+0x210] ;  /* 0x00021000012e7983 */ /* 0x000f280000300800 */
[----:B------:R0:W-:Y:S04]  /*2d340*/  STS.U8 [R4+UR9+0xb680], R25 ;  /* 0x00b6801904007988 */ /* 0x0001e80008000009 */
[----:B------:R1:W-:Y:S04]  /*2d350*/  STS.U8 [R4+UR9+0xbc80], R28 ;  /* 0x00bc801c04007988 */ /* 0x0003e80008000009 */
[----:B------:R1:W-:Y:S04]  /*2d360*/  STS.U8 [R4+UR9+0xda80], R43 ;  /* 0x00da802b04007988 */ /* 0x0003e80008000009 */
[----:B0-----:R-:W4:Y:S04]  /*2d370*/  LDL.LU R25, [R1+0x230] ;  /* 0x0002300001197983 */ /* 0x001f280000300800 */
[----:B-1----:R-:W4:Y:S04]  /*2d380*/  LDL.LU R28, [R1+0x1cc] ;  /* 0x0001cc00011c7983 */ /* 0x002f280000300800 */
[----:B------:R-:W4:Y:S04]  /*2d390*/  LDL.LU R43, [R1+0x20c] ;  /* 0x00020c00012b7983 */ /* 0x000f280000300800 */
[----:B------:R0:W-:Y:S04]  /*2d3a0*/  STS.U8 [R4+UR9+0xde80], R45 ;  /* 0x00de802d04007988 */ /* 0x0001e80008000009 */
[----:B0-----:R-:W4:Y:S01]  /*2d3b0*/  LDL.LU R45, [R1+0x1d0] ;  /* 0x0001d000012d7983 */ /* 0x001f220000300800 */
[----:B--2---:R-:W-:-:S02]  /*2d3c0*/  PRMT R0, RZ, 0x7610, R0 ;  /* 0x00007610ff007816 */ /* 0x004fc40000000000 */
[----:B---3--:R-:W-:-:S05]  /*2d3d0*/  IADD3 R10, P3, PT, R8, R10, RZ ;  /* 0x0000000a080a7210 */ /* 0x008fca0007f7e0ff */
[----:B------:R-:W-:-:S05]  /*2d3e0*/  IMAD.X R11, R9, 0x1, R11, P3 ;  /* 0x00000001090b7824 */ /* 0x000fca00018e060b */
[----:B------:R0:W2:Y:S01]  /*2d3f0*/  @!P4 LDG.E.U8 R0, desc[UR22][R10.64] ;  /* 0x000000160a00c981 */ /* 0x0000a2000c1e1100 */
[----:B------:R-:W-:-:S03]  /*2d400*/  PRMT R47, RZ, 0x7610, R47 ;  /* 0x00007610ff2f7816 */ /* 0x000fc6000000002f */
[----:B------:R0:W-:Y:S01]  /*2d410*/  STL [R1+0x1b0], R10 ;  /* 0x0001b00a01007387 */ /* 0x0001e20000100800 */
[----:B----4-:R-:W-:-:S05]  /*2d420*/  IADD3 R45, P2, PT, R8, R45, RZ ;  /* 0x0000002d082d7210 */ /* 0x010fca0007f5e0ff */
[----:B------:R-:W-:Y:S01]  /*2d430*/  IMAD.X R28, R9, 0x1, R28, P2 ;  /* 0x00000001091c7824 */ /* 0x000fe200010e061c */
[----:B------:R-:W-:Y:S01]  /*2d440*/  STL [R1+0x1d0], R45 ;  /* 0x0001d02d01007387 */ /* 0x000fe20000100800 */
[----:B0-----:R-:W-:-:S03]  /*2d450*/  @!P4 IMAD.MOV.U32 R10, RZ, RZ, R45 ;  /* 0x000000ffff0ac224 */ /* 0x001fc600078e002d */
[----:B------:R0:W-:Y:S02]  /*2d460*/  STL [R1+0x1ac], R11 ;  /* 0x0001ac0b01007387 */ /* 0x0001e40000100800 */
[----:B0-----:R-:W-:-:S05]  /*2d470*/  IMAD.MOV.U32 R11, RZ, RZ, R28 ;  /* 0x000000ffff0b7224 */ /* 0x001fca00078e001c */
[----:B------:R0:W3:Y:S04]  /*2d480*/  @!P4 LDG.E.U8 R47, desc[UR22][R10.64] ;  /* 0x000000160a2fc981 */ /* 0x0000e8000c1e1100 */
[----:B--2---:R1:W-:Y:S04]  /*2d490*/  STL [R1+0x98], R0 ;  /* 0x0000980001007387 */ /* 0x0043e80000100800 */
[----:B-1----:R-:W2:Y:S04]  /*2d4a0*/  LDL.LU R0, [R1+0xd18] ;  /* 0x000d180001007983 */ /* 0x002ea80000300800 */
[----:B------:R1:W-:Y:S04]  /*2d4b0*/  STL [R1+0x1cc], R28 ;  /* 0x0001cc1c01007387 */ /* 0x0003e80000100800 */
[----:B-1----:R-:W4:Y:S04]  /*2d4c0*/  LDL.LU R28, [R1+0x22c] ;  /* 0x00022c00011c7983 */ /* 0x002f280000300800 */
[----:B------:R-:W2:Y:S01]  /*2d4d0*/  LDL.LU R11, [R1+0x1ec] ;  /* 0x0001ec00010b7983 */ /* 0x000ea20000300800 */
[----:B------:R-:W1:Y:S01]  /*2d4e0*/  S2R R5, SR_TID.X ;  /* 0x0000000000057919 */ /* 0x000e620000002100 */
[----:B------:R-:W-:-:S02]  /*2d4f0*/  IADD3 R13, P2, PT, R8, R13, RZ ;  /* 0x0000000d080d7210 */ /* 0x000fc40007f5e0ff */
[----:B------:R-:W-:Y:S04]  /*2d500*/  STS.U8 [R4+UR9+0x8480], R92 ;  /* 0x0084805c04007988 */ /* 0x000fe80008000009 */
[----:B------:R-:W-:Y:S01]  /*2d510*/  STS.U8 [R4+UR9+0x8680], R90 ;  /* 0x0086805a04007988 */ /* 0x000fe20008000009 */
[----:B0-----:R-:W-:-:S03]  /*2d520*/  @!P4 IMAD.MOV.U32 R10, RZ, RZ, R13 ;  /* 0x000000ffff0ac224 */ /* 0x001fc600078e000d */
[----:B------:R-:W-:Y:S04]  /*2d530*/  STS.U8 [R4+UR9+0x8880], R88 ;  /* 0x0088805804007988 */ /* 0x000fe80008000009 */
[----:B------:R-:W-:Y:S04]  /*2d540*/  STS.U8 [R4+UR9+0x8a80], R86 ;  /* 0x008a805604007988 */ /* 0x000fe80008000009 */
[----:B------:R-:W-:Y:S04]  /*2d550*/  STS.U8 [R4+UR9+0x8c80], R84 ;  /* 0x008c805404007988 */ /* 0x000fe80008000009 */
[----:B------:R-:W-:Y:S01]  /*2d560*/  STS.U8 [R4+UR9+0x8e80], R82 ;  /* 0x008e805204007988 */ /* 0x000fe20008000009 */
[----:B-1----:R-:W-:-:S04]  /*2d570*/  LOP3.LUT R5, R5, 0x7f, RZ, 0xc0, !PT ;  /* 0x0000007f05057812 */ /* 0x002fc800078ec0ff */
        /* <DEDUP_REMOVED lines=60> */
[----:B0-----:R-:W-:Y:S01]  /*2d940*/  PRMT R5, RZ, 0x7610, R5 ;  /* 0x00007610ff057816 */ /* 0x001fe20000000005 */
[----:B--2---:R-:W-:-:S05]  /*2d950*/  IMAD.X R11, R9, 0x1, R11, P2 ;  /* 0x00000001090b7824 */ /* 0x004fca00010e060b */
[----:B------:R0:W2:Y:S01]  /*2d960*/  @!P4 LDG.E.U8 R5, desc[UR22][R10.64] ;  /* 0x000000160a05c981 */ /* 0x0000a2000c1e1100 */
[----:B------:R-:W-:-:S03]  /*2d970*/  IADD3 R46, P3, PT, R8, R46, RZ ;  /* 0x0000002e082e7210 */ /* 0x000fc60007f7e0ff */
[----:B---3--:R1:W-:Y:S01]  /*2d980*/  STL [R1+0x94], R47 ;  /* 0x0000942f01007387 */ /* 0x0083e20000100800 */
[----:B------:R-:W-:Y:S01]  /*2d990*/  IADD3 R25, P2, PT, R8, R25, RZ ;  /* 0x0000001908197210 */ /* 0x000fe20007f5e0ff */
[----:B------:R-:W-:Y:S01]  /*2d9a0*/  IMAD.X R43, R9, 0x1, R43, P3 ;  /* 0x00000001092b7824 */ /* 0x000fe200018e062b */
[----:B------:R-:W-:Y:S01]  /*2d9b0*/  PRMT R38, RZ, 0x7610, R38 ;  /* 0x00007610ff267816 */ /* 0x000fe20000000026 */
[----:B-1----:R-:W3:Y:S04]  /*2d9c0*/  LDL.LU R47, [R1+0x270] ;  /* 0x00027000012f7983 */ /* 0x002ee80000300800 */
[----:B------:R1:W-:Y:S01]  /*2d9d0*/  STL [R1+0x1f0], R13 ;  /* 0x0001f00d01007387 */ /* 0x0003e20000100800 */
[----:B0-----:R-:W-:-:S03]  /*2d9e0*/  @!P4 IMAD.MOV.U32 R10, RZ, RZ, R46 ;  /* 0x000000ffff0ac224 */ /* 0x001fc600078e002e */
[----:B------:R-:W3:Y:S04]  /*2d9f0*/  LDL.LU R45, [R1+0x290] ;  /* 0x00029000012d7983 */ /* 0x000ee80000300800 */
[----:B------:R-:W-:Y:S01]  /*2da00*/  STL [R1+0x210], R46 ;  /* 0x0002102e01007387 */ /* 0x000fe20000100800 */
[----:B----4-:R-:W-:-:S03]  /*2da10*/  IMAD.X R28, R9, 0x1, R28, P2 ;  /* 0x00000001091c7824 */ /* 0x010fc600010e061c */
[----:B------:R0:W-:Y:S01]  /*2da20*/  STL [R1+0x1ec], R11 ;  /* 0x0001ec0b01007387 */ /* 0x0001e20000100800 */
[----:B------:R-:W-:-:S03]  /*2da30*/  PRMT R15, RZ, 0x7610, R15 ;  /* 0x00007610ff0f7816 */ /* 0x000fc6000000000f */
[----:B------:R-:W-:Y:S04]  /*2da40*/  STL [R1+0x230], R25 ;  /* 0x0002301901007387 */ /* 0x000fe80000100800 */
[----:B-1----:R-:W4:Y:S01]  /*2da50*/  LDL.LU R13, [R1+0x2a8] ;  /* 0x0002a800010d7983 */ /* 0x002f220000300800 */
[----:B0-----:R-:W-:-:S03]  /*2da60*/  @!P4 IMAD.MOV.U32 R11, RZ, RZ, R43 ;  /* 0x000000ffff0bc224 */ /* 0x001fc600078e002b */
[----:B------:R-:W-:Y:S04]  /*2da70*/  STL [R1+0x20c], R43 ;  /* 0x00020c2b01007387 */ /* 0x000fe80000100800 */
[----:B------:R0:W4:Y:S02]  /*2da80*/  @!P4 LDG.E.U8 R38, desc[UR22][R10.64] ;  /* 0x000000160a26c981 */ /* 0x000124000c1e1100 */
[----:B0-----:R-:W-:Y:S02]  /*2da90*/  @!P4 IMAD.MOV.U32 R10, RZ, RZ, R25 ;  /* 0x000000ffff0ac224 */ /* 0x001fe400078e0019 */
[----:B------:R-:W-:-:S05]  /*2daa0*/  @!P4 IMAD.MOV.U32 R11, RZ, RZ, R28 ;  /* 0x000000ffff0bc224 */ /* 0x000fca00078e001c */
[----:B------:R0:W4:Y:S04]  /*2dab0*/  @!P4 LDG.E.U8 R15, desc[UR22][R10.64] ;  /* 0x000000160a0fc981 */ /* 0x000128000c1e1100 */
[----:B--2---:R-:W-:Y:S04]  /*2dac0*/  STL [R1+0x90], R5 ;  /* 0x0000900501007387 */ /* 0x004fe80000100800 */
[----:B------:R-:W2:Y:S04]  /*2dad0*/  LDL.LU R46, [R1+0x28c] ;  /* 0x00028c00012e7983 */ /* 0x000ea80000300800 */
[----:B------:R1:W-:Y:S04]  /*2dae0*/  STL [R1+0x22c], R28 ;  /* 0x00022c1c01007387 */ /* 0x0003e80000100800 */
[----:B-1----:R-:W2:Y:S04]  /*2daf0*/  LDL.LU R28, [R1+0x2a4] ;  /* 0x0002a400011c7983 */ /* 0x002ea80000300800 */
[----:B------:R-:W2:Y:S01]  /*2db00*/  LDL.LU R11, [R1+0x26c] ;  /* 0x00026c00010b7983 */ /* 0x000ea20000300800 */
[----:B---3--:R-:W-:-:S02]  /*2db10*/  IADD3 R47, P2, PT, R8, R47, RZ ;  /* 0x0000002f082f7210 */ /* 0x008fc40007f5e0ff */
[----:B------:R-:W-:-:S03]  /*2db20*/  PRMT R40, RZ, 0x7610, R40 ;  /* 0x00007610ff287816 */ /* 0x000fc60000000028 */
[----:B0-----:R-:W-:Y:S01]  /*2db30*/  @!P4 IMAD.MOV.U32 R10, RZ, RZ, R47 ;  /* 0x000000ffff0ac224 */ /* 0x001fe200078e002f */
[----:B------:R-:W-:Y:S04]  /*2db40*/  STL [R1+0x270], R47 ;  /* 0x0002702f01007387 */ /* 0x000fe80000100800 */
[----:B------:R-:W3:Y:S04]  /*2db50*/  LDL.LU R43, [R1+0x2ac] ;  /* 0x0002ac00012b7983 */ /* 0x000ee80000300800 */
[----:B------:R-:W3:Y:S01]  /*2db60*/  LDL.LU R25, [R1+0x2b0] ;  /* 0x0002b00001197983 */ /* 0x000ee20000300800 */
[----:B--2---:R-:W-:-:S05]  /*2db70*/  IMAD.X R11, R9, 0x1, R11, P2 ;  /* 0x00000001090b7824 */ /* 0x004fca00010e060b */
[----:B------:R0:W2:Y:S01]  /*2db80*/  @!P4 LDG.E.U8 R40, desc[UR22][R10.64] ;  /* 0x000000160a28c981 */ /* 0x0000a2000c1e1100 */
[----:B------:R-:W-:-:S03]  /*2db90*/  IADD3 R45, P3, PT, R8, R45, RZ ;  /* 0x0000002d082d7210 */ /* 0x000fc60007f7e0ff */
[----:B----4-:R1:W-:Y:S01]  /*2dba0*/  STL [R1+0x8c], R38 ;  /* 0x00008c2601007387 */ /* 0x0103e20000100800 */
[----:B------:R-:W-:Y:S01]  /*2dbb0*/  IADD3 R13, P2, PT, R8, R13, RZ ;  /* 0x0000000d080d7210 */ /* 0x000fe20007f5e0ff */
[----:B------:R-:W-:Y:S01]  /*2dbc0*/  IMAD.X R46, R9, 0x1, R46, P3 ;  /* 0x00000001092e7824 */ /* 0x000fe200018e062e */
[----:B------:R-:W-:Y:S01]  /*2dbd0*/  PRMT R17, RZ, 0x7610, R17 ;  /* 0x00007610ff117816 */ /* 0x000fe20000000011 */
[----:B-1----:R-:W4:Y:S04]  /*2dbe0*/  LDL.LU R38, [R1+0x2c8] ;  /* 0x0002c80001267983 */ /* 0x002f280000300800 */
[----:B------:R1:W-:Y:S01]  /*2dbf0*/  STL [R1+0x88], R15 ;  /* 0x0000880f01007387 */ /* 0x0003e20000100800 */
[----:B0-----:R-:W-:-:S03]  /*2dc00*/  @!P4 IMAD.MOV.U32 R10, RZ, RZ, R45 ;  /* 0x000000ffff0ac224 */ /* 0x001fc600078e002d */
[----:B-1----:R-:W4:Y:S04]  /*2dc10*/  LDL.LU R15, [R1+0x2d0] ;  /* 0x0002d000010f7983 */ /* 0x002f280000300800 */
[----:B------:R-:W-:Y:S04]  /*2dc20*/  STL [R1+0x290], R45 ;  /* 0x0002902d01007387 */ /* 0x000fe80000100800 */
[----:B------:R0:W-:Y:S04]  /*2dc30*/  STL [R1+0x26c], R11 ;  /* 0x00026c0b01007387 */ /* 0x0001e80000100800 */
[----:B------:R-:W-:Y:S01]  /*2dc40*/  STL [R1+0x2a8], R13 ;  /* 0x0002a80d01007387 */ /* 0x000fe20000100800 */
[----:B0-----:R-:W-:-:S03]  /*2dc50*/  @!P4 IMAD.MOV.U32 R11, RZ, RZ, R46 ;  /* 0x000000ffff0bc224 */ /* 0x001fc600078e002e */
[----:B------:R-:W-:Y:S04]  /*2dc60*/  STL [R1+0x28c], R46 ;  /* 0x00028c2e01007387 */ /* 0x000fe80000100800 */
[----:B------:R0:W4:Y:S04]  /*2dc70*/  @!P4 LDG.E.U8 R17, desc[UR22][R10.64] ;  /* 0x000000160a11c981 */ /* 0x000128000c1e1100 */
[----:B--2---:R1:W-:Y:S04]  /*2dc80*/  STL [R1+0x84], R40 ;  /* 0x0000842801007387 */ /* 0x0043e80000100800 */
[----:B-1----:R-:W2:Y:S01]  /*2dc90*/  LDL.LU R40, [R1+0x2c4] ;  /* 0x0002c40001287983 */ /* 0x002ea20000300800 */
[----:B------:R-:W-:Y:S01]  /*2dca0*/  IMAD.X R28, R9, 0x1, R28, P2 ;  /* 0x00000001091c7824 */ /* 0x000fe200010e061c */
[----:B---3--:R-:W-:Y:S01]  /*2dcb0*/  IADD3 R25, P2, PT, R8, R25, RZ ;  /* 0x0000001908197210 */ /* 0x008fe20007f5e0ff */
[----:B0-----:R-:W-:Y:S01]  /*2dcc0*/  @!P4 IMAD.MOV.U32 R10, RZ, RZ, R13 ;  /* 0x000000ffff0ac224 */ /* 0x001fe200078e000d */
[----:B------:R-:W-:Y:S01]  /*2dcd0*/  PRMT R44, RZ, 0x7610, R44 ;  /* 0x00007610ff2c7816 */ /* 0x000fe2000000002c */
[----:B------:R-:W-:-:S02]  /*2dce0*/  @!P4 IMAD.MOV.U32 R11, RZ, RZ, R28 ;  /* 0x000000ffff0bc224 */ /* 0x000fc400078e001c */
[----:B------:R-:W-:Y:S01]  /*2dcf0*/  IMAD.X R43, R9, 0x1, R43, P2 ;  /* 0x00000001092b7824 */ /* 0x000fe200010e062b */
[----:B------:R-:W-:Y:S02]  /*2dd00*/  PRMT R42, RZ, 0x7610, R42 ;  /* 0x00007610ff2a7816 */ /* 0x000fe4000000002a */
[----:B------:R0:W3:Y:S01]  /*2dd10*/  @!P4 LDG.E.U8 R44, desc[UR22][R10.64] ;  /* 0x000000160a2cc981 */ /* 0x0000e2000c1e1100 */
[----:B----4-:R-:W-:Y:S01]  /*2dd20*/  IADD3 R38, P3, PT, R8, R38, RZ ;  /* 0x0000002608267210 */ /* 0x010fe20007f7e0ff */
[----:B0-----:R-:W-:Y:S02]  /*2dd30*/  @!P4 IMAD.MOV.U32 R10, RZ, RZ, R25 ;  /* 0x000000ffff0ac224 */ /* 0x001fe400078e0019 */
[----:B------:R-:W-:-:S05]  /*2dd40*/  @!P4 IMAD.MOV.U32 R11, RZ, RZ, R43 ;  /* 0x000000ffff0bc224 */ /* 0x000fca00078e002b */
[----:B------:R0:W4:Y:S04]  /*2dd50*/  @!P4 LDG.E.U8 R42, desc[UR22][R10.64] ;  /* 0x000000160a2ac981 */ /* 0x000128000c1e1100 */
[----:B------:R-:W-:Y:S01]  /*2dd60*/  STL [R1+0x2a4], R28 ;  /* 0x0002a41c01007387 */ /* 0x000fe20000100800 */
[----:B------:R-:W-:Y:S01]  /*2dd70*/  PRMT R36, RZ, 0x7610, R36 ;  /* 0x00007610ff247816 */ /* 0x000fe20000000024 */
[----:B0-----:R-:W-:Y:S02]  /*2dd80*/  @!P4 IMAD.MOV.U32 R10, RZ, RZ, R38 ;  /* 0x000000ffff0ac224 */ /* 0x001fe400078e0026 */
[----:B------:R0:W-:Y:S04]  /*2dd90*/  STL [R1+0x80], R17 ;  /* 0x0000801101007387 */ /* 0x0001e80000100800 */
[----:B0-----:R-:W3:Y:S04]  /*2dda0*/  LDL.LU R17, [R1+0x2cc] ;  /* 0x0002cc0001117983 */ /* 0x001ee80000300800 */
[----:B------:R-:W3:Y:S01]  /*2ddb0*/  LDL.LU R28, [R1+0x2e8] ;  /* 0x0002e800011c7983 */ /* 0x000ee20000300800 */
[----:B------:R-:W-:-:S03]  /*2ddc0*/  IADD3 R15, P2, PT, R8, R15, RZ ;  /* 0x0000000f080f7210 */ /* 0x000fc60007f5e0ff */
[----:B------:R-:W3:Y:S01]  /*2ddd0*/  LDL.LU R13, [R1+0x2f0] ;  /* 0x0002f000010d7983 */ /* 0x000ee20000300800 */
[----:B--2---:R-:W-:-:S04]  /*2dde0*/  IMAD.X R40, R9, 0x1, R40, P3 ;  /* 0x0000000109287824 */ /* 0x004fc800018e0628 */
[----:B------:R-:W-:-:S05]  /*2ddf0*/  @!P4 IMAD.MOV.U32 R11, RZ, RZ, R40 ;  /* 0x000000ffff0bc224 */ /* 0x000fca00078e0028 */
[----:B------:R0:W2:Y:S04]  /*2de00*/  @!P4 LDG.E.U8 R36, desc[UR22][R10.64] ;  /* 0x000000160a24c981 */ /* 0x0000a8000c1e1100 */
[----:B------:R1:W-:Y:S04]  /*2de10*/  STL [R1+0x2b0], R25 ;  /* 0x0002b01901007387 */ /* 0x0003e80000100800 */
[----:B------:R-:W-:Y:S04]  /*2de20*/  STL [R1+0x2c8], R38 ;  /* 0x0002c82601007387 */ /* 0x000fe80000100800 */
[----:B------:R-:W-:Y:S04]  /*2de30*/  STL [R1+0x2ac], R43 ;  /* 0x0002ac2b01007387 */ /* 0x000fe80000100800 */
[----:B------:R-:W-:Y:S04]  /*2de40*/  STL [R1+0x2d0], R15 ;  /* 0x0002d00f01007387 */ /* 0x000fe80000100800 */
[----:B-1----:R-:W2:Y:S04]  /*2de50*/  LDL.LU R25, [R1+0x308] ;  /* 0x0003080001197983 */ /* 0x002ea80000300800 */
[----:B------:R-:W-:Y:S04]  /*2de60*/  STL [R1+0x2c4], R40 ;  /* 0x0002c42801007387 */ /* 0x000fe80000100800 */
[----:B----4-:R1:W-:Y:S04]  /*2de70*/  STL [R1+0x78], R42 ;  /* 0x0000782a01007387 */ /* 0x0103e80000100800 */
[----:B-1----:R-:W4:Y:S01]  /*2de80*/  LDL.LU R42, [R1+0x2e4] ;  /* 0x0002e400012a7983 */ /* 0x002f220000300800 */
[----:B---3--:R-:W-:-:S03]  /*2de90*/  IMAD.X R17, R9, 0x1, R17, P2 ;  /* 0x0000000109117824 */ /* 0x008fc600010e0611 */
[----:B------:R-:W3:Y:S01]  /*2dea0*/  LDL.LU R40, [R1+0x2ec] ;  /* 0x0002ec0001287983 */ /* 0x000ee20000300800 */
[----:B------:R-:W-:-:S03]  /*2deb0*/  IADD3 R28, P2, PT, R8, R28, RZ ;  /* 0x0000001c081c7210 */ /* 0x000fc60007f5e0ff */
[----:B------:R-:W-:Y:S01]  /*2dec0*/  STL [R1+0x2cc], R17 ;  /* 0x0002cc1101007387 */ /* 0x000fe20000100800 */
[----:B------:R-:W-:Y:S01]  /*2ded0*/  PRMT R12, RZ, 0x7610, R12 ;  /* 0x00007610ff0c7816 */ /* 0x000fe2000000000c */
[----:B0-----:R-:W-:Y:S02]  /*2dee0*/  @!P4 IMAD.MOV.U32 R10, RZ, RZ, R15 ;  /* 0x000000ffff0ac224 */ /* 0x001fe400078e000f */
[----:B------:R-:W3:Y:S01]  /*2def0*/  LDL.LU R38, [R1+0x304] ;  /* 0x0003040001267983 */ /* 0x000ee20000300800 */
[----:B------:R-:W-:-:S03]  /*2df00*/  @!P4 IMAD.MOV.U32 R11, RZ, RZ, R17 ;  /* 0x000000ffff0bc224 */ /* 0x000fc600078e0011 */
[----:B------:R-:W-:Y:S04]  /*2df10*/  STL [R1+0x2e8], R28 ;  /* 0x0002e81c01007387 */ /* 0x000fe80000100800 */
[----:B------:R0:W3:Y:S04]  /*2df20*/  @!P4 LDG.E.U8 R12, desc[UR22][R10.64] ;  /* 0x000000160a0cc981 */ /* 0x0000e8000c1e1100 */
[----:B--2---:R1:W-:Y:S04]  /*2df30*/  STL [R1+0x74], R36 ;  /* 0x0000742401007387 */ /* 0x0043e80000100800 */
[----:B-1----:R-:W2:Y:S04]  /*2df40*/  LDL.LU R36, [R1+0x30c] ;  /* 0x00030c0001247983 */ /* 0x002ea80000300800 */
[----:B------:R-:W2:Y:S01]  /*2df50*/  LDL.LU R15, [R1+0x310] ;  /* 0x00031000010f7983 */ /* 0x000ea20000300800 */
[----:B------:R-:W-:Y:S01]  /*2df60*/  IADD3 R13, P3, PT, R8, R13, RZ ;  /* 0x0000000d080d7210 */ /* 0x000fe20007f7e0ff */
[----:B0-----:R-:W-:Y:S01]  /*2df70*/  @!P4 IMAD.MOV.U32 R10, RZ, RZ, R28 ;  /* 0x000000ffff0ac224 */ /* 0x001fe200078e001c */
[----:B------:R-:W-:Y:S01]  /*2df80*/  PRMT R41, RZ, 0x7610, R41 ;  /* 0x00007610ff297816 */ /* 0x000fe20000000029 */
[----:B------:R-:W2:Y:S01]  /*2df90*/  LDL.LU R17, [R1+0x328] ;  /* 0x0003280001117983 */ /* 0x000ea20000300800 */
[----:B------:R-:W-:-:S02]  /*2dfa0*/  PRMT R39, RZ, 0x7610, R39 ;  /* 0x00007610ff277816 */ /* 0x000fc40000000027 */
[----:B------:R-:W-:Y:S01]  /*2dfb0*/  PRMT R33, RZ, 0x7610, R33 ;  /* 0x00007610ff217816 */ /* 0x000fe20000000021 */
[----:B----4-:R-:W-:Y:S01]  /*2dfc0*/  IMAD.X R42, R9, 0x1, R42, P2 ;  /* 0x00000001092a7824 */ /* 0x010fe200010e062a */
[----:B------:R-:W-:-:S03]  /*2dfd0*/  IADD3 R25, P2, PT, R8, R25, RZ ;  /* 0x0000001908197210 */ /* 0x000fc60007f5e0ff */
[----:B------:R-:W-:Y:S02]  /*2dfe0*/  @!P4 IMAD.MOV.U32 R11, RZ, RZ, R42 ;  /* 0x000000ffff0bc224 */ /* 0x000fe400078e002a */
[----:B---3--:R-:W-:-:S03]  /*2dff0*/  IMAD.X R40, R9, 0x1, R40, P3 ;  /* 0x0000000109287824 */ /* 0x008fc600018e0628 */
[----:B------:R0:W3:Y:S01]  /*2e000*/  @!P4 LDG.E.U8 R41, desc[UR22][R10.64] ;  /* 0x000000160a29c981 */ /* 0x0000e2000c1e1100 */
[----:B------:R-:W-:Y:S02]  /*2e010*/  IMAD.X R38, R9, 0x1, R38, P2 ;  /* 0x0000000109267824 */ /* 0x000fe400010e0626 */
[----:B0-----:R-:W-:Y:S02]  /*2e020*/  @!P4 IMAD.MOV.U32 R10, RZ, RZ, R13 ;  /* 0x000000ffff0ac224 */ /* 0x001fe400078e000d */
[----:B------:R-:W-:Y:S01]  /*2e030*/  @!P4 IMAD.MOV.U32 R11, RZ, RZ, R40 ;  /* 0x000000ffff0bc224 */ /* 0x000fe200078e0028 */
[----:B------:R0:W-:Y:S04]  /*2e040*/  STL [R1+0x70], R12 ;  /* 0x0000700c01007387 */ /* 0x0001e80000100800 */
[----:B------:R1:W4:Y:S01]  /*2e050*/  @!P4 LDG.E.U8 R39, desc[UR22][R10.64] ;  /* 0x000000160a27c981 */ /* 0x000322000c1e1100 */
[----:B------:R-:W-:-:S03]  /*2e060*/  PRMT R34, RZ, 0x7610, R34 ;  /* 0x00007610ff227816 */ /* 0x000fc60000000022 */
[----:B0-----:R-:W3:Y:S01]  /*2e070*/  LDL.LU R12, [R1+0x330] ;  /* 0x00033000010c7983 */ /* 0x001ee20000300800 */
[----:B-1----:R-:W-:Y:S02]  /*2e080*/  @!P4 IMAD.MOV.U32 R10, RZ, RZ, R25 ;  /* 0x000000ffff0ac224 */ /* 0x002fe400078e0019 */
[----:B------:R-:W-:Y:S01]  /*2e090*/  @!P4 IMAD.MOV.U32 R11, RZ, RZ, R38 ;  /* 0x000000ffff0bc224 */ /* 0x000fe200078e0026 */
[----:B------:R0:W-:Y:S04]  /*2e0a0*/  STL [R1+0x2f0], R13 ;  /* 0x0002f00d01007387 */ /* 0x0001e80000100800 */
[----:B------:R-:W-:Y:S04]  /*2e0b0*/  STL [R1+0x2e4], R42 ;  /* 0x0002e42a01007387 */ /* 0x000fe80000100800 */
[----:B------:R1:W4:Y:S04]  /*2e0c0*/  @!P4 LDG.E.U8 R33, desc[UR22][R10.64] ;  /* 0x000000160a21c981 */ /* 0x000328000c1e1100 */
[----:B------:R0:W-:Y:S04]  /*2e0d0*/  STL [R1+0x308], R25 ;  /* 0x0003081901007387 */ /* 0x0001e80000100800 */
[----:B------:R-:W4:Y:S04]  /*2e0e0*/  LDL.LU R28, [R1+0x324] ;  /* 0x00032400011c7983 */ /* 0x000f280000300800 */
[----:B------:R-:W-:Y:S04]  /*2e0f0*/  STL [R1+0x2ec], R40 ;  /* 0x0002ec2801007387 */ /* 0x000fe80000100800 */
[----:B0-----:R-:W4:Y:S01]  /*2e100*/  LDL.LU R13, [R1+0x32c] ;  /* 0x00032c00010d7983 */ /* 0x001f220000300800 */
[----:B--2---:R-:W-:-:S05]  /*2e110*/  IADD3 R15, P2, PT, R8, R15, RZ ;  /* 0x0000000f080f7210 */ /* 0x004fca0007f5e0ff */
[----:B------:R-:W-:Y:S02]  /*2e120*/  IMAD.X R36, R9, 0x1, R36, P2 ;  /* 0x0000000109247824 */ /* 0x000fe400010e0624 */
[----:B-1----:R-:W-:Y:S02]  /*2e130*/  @!P4 IMAD.MOV.U32 R10, RZ, RZ, R15 ;  /* 0x000000ffff0ac224 */ /* 0x002fe400078e000f */
[----:B------:R-:W-:-:S05]  /*2e140*/  @!P4 IMAD.MOV.U32 R11, RZ, RZ, R36 ;  /* 0x000000ffff0bc224 */ /* 0x000fca00078e0024 */
[----:B------:R0:W2:Y:S01]  /*2e150*/  @!P4 LDG.E.U8 R34, desc[UR22][R10.64] ;  /* 0x000000160a22c981 */ /* 0x0000a2000c1e1100 */
[----:B------:R-:W-:-:S03]  /*2e160*/  IADD3 R17, P3, PT, R8, R17, RZ ;  /* 0x0000001108117210 */ /* 0x000fc60007f7e0ff */
[----:B------:R-:W-:Y:S04]  /*2e170*/  STL [R1+0x304], R38 ;  /* 0x0003042601007387 */ /* 0x000fe80000100800 */
[----:B------:R-:W2:Y:S04]  /*2e180*/  LDL.LU R25, [R1+0x348] ;  /* 0x0003480001197983 */ /* 0x000ea80000300800 */
[----:B------:R-:W-:Y:S01]  /*2e190*/  STL [R1+0x310], R15 ;  /* 0x0003100f01007387 */ /* 0x000fe20000100800 */
[----:B------:R-:W-:Y:S01]  /*2e1a0*/  PRMT R14, RZ, 0x7610, R14 ;  /* 0x00007610ff0e7816 */ /* 0x000fe2000000000e */
[----:B0-----:R-:W-:Y:S01]  /*2e1b0*/  @!P4 IMAD.MOV.U32 R10, RZ, RZ, R17 ;  /* 0x000000ffff0ac224 */ /* 0x001fe200078e0011 */
[----:B---3--:R-:W-:Y:S01]  /*2e1c0*/  IADD3 R12, P2, PT, R8, R12, RZ ;  /* 0x0000000c080c7210 */ /* 0x008fe20007f5e0ff */
[----:B----4-:R0:W-:Y:S01]  /*2e1d0*/  STL [R1+0x64], R33 ;  /* 0x0000642101007387 */ /* 0x0101e20000100800 */
[----:B------:R-:W-:-:S03]  /*2e1e0*/  IMAD.X R28, R9, 0x1, R28, P3 ;  /* 0x00000001091c7824 */ /* 0x000fc600018e061c */
[----:B0-----:R-:W3:Y:S04]  /*2e1f0*/  LDL.LU R33, [R1+0x350] ;  /* 0x0003500001217983 */ /* 0x001ee80000300800 */
[----:B------:R-:W-:Y:S01]  /*2e200*/  STL [R1+0x328], R17 ;  /* 0x0003281101007387 */ /* 0x000fe20000100800 */
[----:B------:R-:W-:-:S03]  /*2e210*/  @!P4 IMAD.MOV.U32 R11, RZ, RZ, R28 ;  /* 0x000000ffff0bc224 */ /* 0x000fc600078e001c */
[----:B------:R0:W-:Y:S04]  /*2e220*/  STL [R1+0x30c], R36 ;  /* 0x00030c2401007387 */ /* 0x0001e80000100800 */
[----:B------:R-:W-:Y:S01]  /*2e230*/  STL [R1+0x330], R12 ;  /* 0x0003300c01007387 */ /* 0x000fe20000100800 */
[----:B------:R-:W-:-:S03]  /*2e240*/  IMAD.X R13, R9, 0x1, R13, P2 ;  /* 0x00000001090d7824 */ /* 0x000fc600010e060d */
[----:B------:R1:W4:Y:S04]  /*2e250*/  @!P4 LDG.E.U8 R14, desc[UR22][R10.64] ;  /* 0x000000160a0ec981 */ /* 0x000328000c1e1100 */
[----:B0-----:R-:W4:Y:S04]  /*2e260*/  LDL.LU R36, [R1+0x344] ;  /* 0x0003440001247983 */ /* 0x001f280000300800 */
[----:B------:R-:W-:Y:S04]  /*2e270*/  STL [R1+0x324], R28 ;  /* 0x0003241c01007387 */ /* 0x000fe80000100800 */
[----:B------:R-:W4:Y:S04]  /*2e280*/  LDL.LU R15, [R1+0x368] ;  /* 0x00036800010f7983 */ /* 0x000f280000300800 */
[----:B--2---:R0:W-:Y:S04]  /*2e290*/  STL [R1+0x60], R34 ;  /* 0x0000602201007387 */ /* 0x0041e80000100800 */
[----:B------:R-:W-:Y:S04]  /*2e2a0*/  STL [R1+0x6c], R41 ;  /* 0x00006c2901007387 */ /* 0x000fe80000100800 */
[----:B0-----:R-:W2:Y:S04]  /*2e2b0*/  LDL.LU R34, [R1+0x34c] ;  /* 0x00034c0001227983 */ /* 0x001ea80000300800 */
[----:B------:R0:W-:Y:S04]  /*2e2c0*/  STL [R1+0x32c], R13 ;  /* 0x00032c0d01007387 */ /* 0x0001e80000100800 */
[----:B------:R-:W2:Y:S01]  /*2e2d0*/  LDL.LU R17, [R1+0x364] ;  /* 0x0003640001117983 */ /* 0x000ea20000300800 */
[----:B------:R-:W-:Y:S01]  /*2e2e0*/  IADD3 R25, P2, PT, R8, R25, RZ ;  /* 0x0000001908197210 */ /* 0x000fe20007f5e0ff */
[----:B-1----:R-:W-:Y:S01]  /*2e2f0*/  @!P4 IMAD.MOV.U32 R10, RZ, RZ, R12 ;  /* 0x000000ffff0ac224 */ /* 0x002fe200078e000c */
[----:B------:R-:W-:Y:S01]  /*2e300*/  PRMT R37, RZ, 0x7610, R37 ;  /* 0x00007610ff257816 */ /* 0x000fe20000000025 */
[----:B------:R-:W-:Y:S01]  /*2e310*/  STL [R1+0x68], R39 ;  /* 0x0000682701007387 */ /* 0x000fe20000100800 */
[----:B------:R-:W-:-:S03]  /*2e320*/  @!P4 IMAD.MOV.U32 R11, RZ, RZ, R13 ;  /* 0x000000ffff0bc224 */ /* 0x000fc600078e000d */
[----:B------:R-:W2:Y:S04]  /*2e330*/  LDL.LU R28, [R1+0x36c] ;  /* 0x00036c00011c7983 */ /* 0x000ea80000300800 */
[----:B------:R-:W-:Y:S01]  /*2e340*/  STL [R1+0x348], R25 ;  /* 0x0003481901007387 */ /* 0x000fe20000100800 */
[----:B------:R-:W-:-:S03]  /*2e350*/  PRMT R35, RZ, 0x7610, R35 ;  /* 0x00007610ff237816 */ /* 0x000fc60000000023 */
[----:B------:R-:W2:Y:S04]  /*2e360*/  LDL.LU R12, [R1+0x370] ;  /* 0x00037000010c7983 */ /* 0x000ea80000300800 */
[----:B------:R1:W2:Y:S04]  /*2e370*/  @!P4 LDG.E.U8 R37, desc[UR22][R10.64] ;  /* 0x000000160a25c981 */ /* 0x0002a8000c1e1100 */
[----:B0-----:R-:W2:Y:S01]  /*2e380*/  LDL.LU R13, [R1+0x388] ;  /* 0x00038800010d7983 */ /* 0x001ea20000300800 */
[----:B------:R-:W-:Y:S01]  /*2e390*/  PRMT R26, RZ, 0x7610, R26 ;  /* 0x00007610ff1a7816 */ /* 0x000fe2000000001a */
[----:B-1----:R-:W-:Y:S01]  /*2e3a0*/  @!P4 IMAD.MOV.U32 R10, RZ, RZ, R25 ;  /* 0x000000ffff0ac224 */ /* 0x002fe200078e0019 */
[----:B------:R-:W-:-:S02]  /*2e3b0*/  PRMT R30, RZ, 0x7610, R30 ;  /* 0x00007610ff1e7816 */ /* 0x000fc4000000001e */
[C---:B---3--:R-:W-:Y:S01]  /*2e3c0*/  IADD3 R33, P3, PT, R8.reuse, R33, RZ ;  /* 0x0000002108217210 */ /* 0x048fe20007f7e0ff */
[----:B----4-:R-:W-:Y:S01]  /*2e3d0*/  IMAD.X R36, R9, 0x1, R36, P2 ;  /* 0x0000000109247824 */ /* 0x010fe200010e0624 */
[----:B------:R0:W-:Y:S03]  /*2e3e0*/  STL [R1+0x5c], R14 ;  /* 0x00005c0e01007387 */ /* 0x0001e60000100800 */
[----:B------:R-:W-:Y:S01]  /*2e3f0*/  @!P4 IMAD.MOV.U32 R11, RZ, RZ, R36 ;  /* 0x000000ffff0bc224 */ /* 0x000fe200078e0024 */
[----:B------:R-:W-:-:S04]  /*2e400*/  IADD3 R15, P2, PT, R8, R15, RZ ;  /* 0x0000000f080f7210 */ /* 0x000fc80007f5e0ff */
[----:B------:R1:W3:Y:S04]  /*2e410*/  @!P4 LDG.E.U8 R35, desc[UR22][R10.64] ;  /* 0x000000160a23c981 */ /* 0x0002e8000c1e1100 */
[----:B0-----:R-:W4:Y:S04]  /*2e420*/  LDL.LU R14, [R1+0x390] ;  /* 0x00039000010e7983 */ /* 0x001f280000300800 */
[----:B------:R-:W-:Y:S01]  /*2e430*/  STL [R1+0x350], R33 ;  /* 0x0003502101007387 */ /* 0x000fe20000100800 */
[----:B-1----:R-:W-:-:S03]  /*2e440*/  @!P4 IMAD.MOV.U32 R10, RZ, RZ, R33 ;  /* 0x000000ffff0ac224 */ /* 0x002fc600078e0021 */
[----:B------:R-:W-:Y:S04]  /*2e450*/  STL [R1+0x344], R36 ;  /* 0x0003442401007387 */ /* 0x000fe80000100800 */
[----:B------:R0:W-:Y:S04]  /*2e460*/  STL [R1+0x368], R15 ;  /* 0x0003680f01007387 */ /* 0x0001e80000100800 */
[----:B------:R-:W3:Y:S01]  /*2e470*/  LDL.LU R25, [R1+0x384] ;  /* 0x0003840001197983 */ /* 0x000ee20000300800 */
[----:B--2---:R-:W-:-:S04]  /*2e480*/  IMAD.X R34, R9, 0x1, R34, P3 ;  /* 0x0000000109227824 */ /* 0x004fc800018e0622 */
[----:B------:R-:W-:Y:S02]  /*2e490*/  @!P4 IMAD.MOV.U32 R11, RZ, RZ, R34 ;  /* 0x000000ffff0bc224 */ /* 0x000fe400078e0022 */
[----:B------:R-:W-:-:S03]  /*2e4a0*/  IMAD.X R17, R9, 0x1, R17, P2 ;  /* 0x0000000109117824 */ /* 0x000fc600010e0611 */
[----:B------:R1:W2:Y:S02]  /*2e4b0*/  @!P4 LDG.E.U8 R26, desc[UR22][R10.64] ;  /* 0x000000160a1ac981 */ /* 0x0002a4000c1e1100 */
[----:B-1----:R-:W-:Y:S02]  /*2e4c0*/  @!P4 IMAD.MOV.U32 R10, RZ, RZ, R15 ;  /* 0x000000ffff0ac224 */ /* 0x002fe400078e000f */
[----:B------:R-:W-:-:S05]  /*2e4d0*/  @!P4 IMAD.MOV.U32 R11, RZ, RZ, R17 ;  /* 0x000000ffff0bc224 */ /* 0x000fca00078e0011 */
[----:B------:R1:W2:Y:S01]  /*2e4e0*/  @!P4 LDG.E.U8 R30, desc[UR22][R10.64] ;  /* 0x000000160a1ec981 */ /* 0x0002a2000c1e1100 */
[----:B------:R-:W-:Y:S02]  /*2e4f0*/  IADD3 R12, P2, PT, R8, R12, RZ ;  /* 0x0000000c080c7210 */ /* 0x000fe40007f5e0ff */
[----:B------:R-:W-:-:S03]  /*2e500*/  PRMT R32, RZ, 0x7610, R32 ;  /* 0x00007610ff207816 */ /* 0x000fc60000000020 */
[----:B------:R-:W-:Y:S01]  /*2e510*/  IMAD.X R28, R9, 0x1, R28, P2 ;  /* 0x00000001091c7824 */ /* 0x000fe200010e061c */
[----:B------:R-:W-:Y:S01]  /*2e520*/  IADD3 R13, P3, PT, R8, R13, RZ ;  /* 0x0000000d080d7210 */ /* 0x000fe20007f7e0ff */
[----:B-1----:R-:W-:Y:S02]  /*2e530*/  @!P4 IMAD.MOV.U32 R10, RZ, RZ, R12 ;  /* 0x000000ffff0ac224 */ /* 0x002fe400078e000c */
[----:B------:R-:W-:Y:S01]  /*2e540*/  @!P4 IMAD.MOV.U32 R11, RZ, RZ, R28 ;  /* 0x000000ffff0bc224 */ /* 0x000fe200078e001c */
[----:B------:R-:W-:Y:S01]  /*2e550*/  STL [R1+0x34c], R34 ;  /* 0x00034c2201007387 */ /* 0x000fe20000100800 */
[----:B------:R-:W-:-:S03]  /*2e560*/  PRMT R18, RZ, 0x7610, R18 ;  /* 0x00007610ff127816 */ /* 0x000fc60000000012 */
[----:B------:R-:W-:Y:S04]  /*2e570*/  STL [R1+0x364], R17 ;  /* 0x0003641101007387 */ /* 0x000fe80000100800 */
[----:B0-----:R-:W2:Y:S04]  /*2e580*/  LDL.LU R15, [R1+0x38c] ;  /* 0x00038c00010f7983 */ /* 0x001ea80000300800 */
[----:B------:R0:W2:Y:S02]  /*2e590*/  @!P4 LDG.E.U8 R32, desc[UR22][R10.64] ;  /* 0x000000160a20c981 */ /* 0x0000a4000c1e1100 */
[----:B0-----:R-:W-:Y:S01]  /*2e5a0*/  @!P4 IMAD.MOV.U32 R10, RZ, RZ, R13 ;  /* 0x000000ffff0ac224 */ /* 0x001fe200078e000d */
[----:B----4-:R-:W-:Y:S01]  /*2e5b0*/  IADD3 R14, P2, PT, R8, R14, RZ ;  /* 0x0000000e080e7210 */ /* 0x010fe20007f5e0ff */
[----:B---3--:R-:W-:-:S04]  /*2e5c0*/  IMAD.X R25, R9, 0x1, R25, P3 ;  /* 0x0000000109197824 */ /* 0x008fc800018e0619 */
[----:B------:R-:W-:-:S05]  /*2e5d0*/  @!P4 IMAD.MOV.U32 R11, RZ, RZ, R25 ;  /* 0x000000ffff0bc224 */ /* 0x000fca00078e0019 */
[----:B------:R0:W3:Y:S04]  /*2e5e0*/  @!P4 LDG.E.U8 R18, desc[UR22][R10.64] ;  /* 0x000000160a12c981 */ /* 0x0000e8000c1e1100 */
[----:B--2---:R1:W-:Y:S04]  /*2e5f0*/  STL [R1+0x50], R26 ;  /* 0x0000501a01007387 */ /* 0x0043e80000100800 */
[----:B-1----:R-:W2:Y:S04]  /*2e600*/  LDL.LU R26, [R1+0x3a8] ;  /* 0x0003a800011a7983 */ /* 0x002ea80000300800 */
[----:B------:R-:W-:Y:S04]  /*2e610*/  STL [R1+0x370], R12 ;  /* 0x0003700c01007387 */ /* 0x000fe80000100800 */
[----:B------:R-:W4:Y:S04]  /*2e620*/  LDL.LU R17, [R1+0x3b0] ;  /* 0x0003b00001117983 */ /* 0x000f280000300800 */
[----:B------:R-:W-:Y:S04]  /*2e630*/  STL [R1+0x388], R13 ;  /* 0x0003880d01007387 */ /* 0x000fe80000100800 */
[----:B------:R-:W-:Y:S04]  /*2e640*/  STL [R1+0x58], R37 ;  /* 0x0000582501007387 */ /* 0x000fe80000100800 */
[----:B------:R-:W-:Y:S04]  /*2e650*/  STL [R1+0x36c], R28 ;  /* 0x00036c1c01007387 */ /* 0x000fe80000100800 */
[----:B------:R-:W-:Y:S04]  /*2e660*/  STL [R1+0x390], R14 ;  /* 0x0003900e01007387 */ /* 0x000fe80000100800 */
[----:B------:R1:W-:Y:S04]  /*2e670*/  STL [R1+0x4c], R30 ;  /* 0x00004c1e01007387 */ /* 0x0003e80000100800 */
[----:B-1----:R-:W4:Y:S04]  /*2e680*/  LDL.LU R30, [R1+0x3a4] ;  /* 0x0003a400011e7983 */ /* 0x002f280000300800 */
[----:B------:R-:W-:Y:S04]  /*2e690*/  STL [R1+0x384], R25 ;  /* 0x0003841901007387 */ /* 0x000fe80000100800 */
[----:B------:R-:W4:Y:S04]  /*2e6a0*/  LDL.LU R28, [R1+0x3ac] ;  /* 0x0003ac00011c7983 */ /* 0x000f280000300800 */
[----:B------:R-:W4:Y:S01]  /*2e6b0*/  LDL.LU R12, [R1+0x3c8] ;  /* 0x0003c800010c7983 */ /* 0x000f220000300800 */
[----:B------:R-:W-:-:S03]  /*2e6c0*/  IMAD.X R15, R9, 0x1, R15, P2 ;  /* 0x00000001090f7824 */ /* 0x000fc600010e060f */
[----:B------:R-:W-:Y:S01]  /*2e6d0*/  STL [R1+0x54], R35 ;  /* 0x0000542301007387 */ /* 0x000fe20000100800 */
[----:B0-----:R-:W-:-:S03]  /*2e6e0*/  @!P4 IMAD.MOV.U32 R10, RZ, RZ, R14 ;  /* 0x000000ffff0ac224 */ /* 0x001fc600078e000e */
[----:B------:R-:W4:Y:S04]  /*2e6f0*/  LDL.LU R13, [R1+0x3c4] ;  /* 0x0003c400010d7983 */ /* 0x000f280000300800 */
[----:B------:R-:W-:Y:S01]  /*2e700*/  STL [R1+0x38c], R15 ;  /* 0x00038c0f01007387 */ /* 0x000fe20000100800 */
[----:B------:R-:W-:Y:S01]  /*2e710*/  PRMT R31, RZ, 0x7610, R31 ;  /* 0x00007610ff1f7816 */ /* 0x000fe2000000001f */
[----:B------:R-:W-:-:S05]  /*2e720*/  @!P4 IMAD.MOV.U32 R11, RZ, RZ, R15 ;  /* 0x000000ffff0bc224 */ /* 0x000fca00078e000f */
[----:B------:R0:W4:Y:S04]  /*2e730*/  @!P4 LDG.E.U8 R31, desc[UR22][R10.64] ;  /* 0x000000160a1fc981 */ /* 0x000128000c1e1100 */
[----:B---3--:R1:W-:Y:S04]  /*2e740*/  STL [R1+0x44], R18 ;  /* 0x0000441201007387 */ /* 0x0083e80000100800 */
[----:B-1----:R-:W3:Y:S04]  /*2e750*/  LDL.LU R18, [R1+0x3cc] ;  /* 0x0003cc0001127983 */ /* 0x002ee80000300800 */
[----:B------:R-:W3:Y:S01]  /*2e760*/  LDL.LU R14, [R1+0x3d0] ;  /* 0x0003d000010e7983 */ /* 0x000ee20000300800 */
[----:B--2---:R-:W-:-:S05]  /*2e770*/  IADD3 R26, P2, PT, R8, R26, RZ ;  /* 0x0000001a081a7210 */ /* 0x004fca0007f5e0ff */
[----:B------:R1:W-:Y:S01]  /*2e780*/  STL [R1+0x3a8], R26 ;  /* 0x0003a81a01007387 */ /* 0x0003e20000100800 */
[----:B----4-:R-:W-:-:S03]  /*2e790*/  IADD3 R17, P3, PT, R8, R17, RZ ;  /* 0x0000001108117210 */ /* 0x010fc60007f7e0ff */
[----:B------:R-:W2:Y:S01]  /*2e7a0*/  LDL.LU R25, [R1+0x3e8] ;  /* 0x0003e80001197983 */ /* 0x000ea20000300800 */
[----:B0-----:R-:W-:-:S03]  /*2e7b0*/  @!P4 IMAD.MOV.U32 R10, RZ, RZ, R26 ;  /* 0x000000ffff0ac224 */ /* 0x001fc600078e001a */
[----:B------:R-:W4:Y:S04]  /*2e7c0*/  LDL.LU R15, [R1+0x3f0] ;  /* 0x0003f000010f7983 */ /* 0x000f280000300800 */
[----:B------:R0:W-:Y:S01]  /*2e7d0*/  STL [R1+0x3b0], R17 ;  /* 0x0003b01101007387 */ /* 0x0001e20000100800 */
[----:B------:R-:W-:-:S05]  /*2e7e0*/  IMAD.X R30, R9, 0x1, R30, P2 ;  /* 0x00000001091e7824 */ /* 0x000fca00010e061e */
[----:B------:R-:W-:Y:S01]  /*2e7f0*/  STL [R1+0x3a4], R30 ;  /* 0x0003a41e01007387 */ /* 0x000fe20000100800 */
[----:B------:R-:W-:-:S05]  /*2e800*/  IADD3 R12, P2, PT, R8, R12, RZ ;  /* 0x0000000c080c7210 */ /* 0x000fca0007f5e0ff */
[----:B------:R-:W-:Y:S04]  /*2e810*/  STL [R1+0x3c8], R12 ;  /* 0x0003c80c01007387 */ /* 0x000fe80000100800 */
[----:B-1----:R-:W4:Y:S01]  /*2e820*/  LDL.LU R26, [R1+0x3e4] ;  /* 0x0003e400011a7983 */ /* 0x002f220000300800 */
[----:B------:R-:W-:Y:S01]  /*2e830*/  PRMT R29, RZ, 0x7610, R29 ;  /* 0x00007610ff1d7816 */ /* 0x000fe2000000001d */
[----:B------:R-:W-:Y:S02]  /*2e840*/  @!P4 IMAD.MOV.U32 R11, RZ, RZ, R30 ;  /* 0x000000ffff0bc224 */ /* 0x000fe400078e001e */
[C---:B------:R-:W-:Y:S01]  /*2e850*/  IMAD.X R28, R9.reuse, 0x1, R28, P3 ;  /* 0x00000001091c7824 */ /* 0x040fe200018e061c */
[----:B------:R-:W-:Y:S02]  /*2e860*/  PRMT R16, RZ, 0x7610, R16 ;  /* 0x00007610ff107816 */ /* 0x000fe40000000010 */
[----:B------:R1:W4:Y:S01]  /*2e870*/  @!P4 LDG.E.U8 R29, desc[UR22][R10.64] ;  /* 0x000000160a1dc981 */ /* 0x000322000c1e1100 */
[----:B------:R-:W-:-:S02]  /*2e880*/  IMAD.X R13, R9, 0x1, R13, P2 ;  /* 0x00000001090d7824 */ /* 0x000fc400010e060d */
[----:B-1----:R-:W-:Y:S02]  /*2e890*/  @!P4 IMAD.MOV.U32 R10, RZ, RZ, R17 ;  /* 0x000000ffff0ac224 */ /* 0x002fe400078e0011 */
[----:B------:R-:W-:Y:S01]  /*2e8a0*/  @!P4 IMAD.MOV.U32 R11, RZ, RZ, R28 ;  /* 0x000000ffff0bc224 */ /* 0x000fe200078e001c */
[----:B------:R-:W-:-:S04]  /*2e8b0*/  PRMT R22, RZ, 0x7610, R22 ;  /* 0x00007610ff167816 */ /* 0x000fc80000000016 */
[----:B------:R1:W4:Y:S01]  /*2e8c0*/  @!P4 LDG.E.U8 R16, desc[UR22][R10.64] ;  /* 0x000000160a10c981 */ /* 0x000322000c1e1100 */
[----:B------:R-:W-:-:S03]  /*2e8d0*/  PRMT R27, RZ, 0x7610, R27 ;  /* 0x00007610ff1b7816 */ /* 0x000fc6000000001b */
[----:B------:R-:W-:Y:S01]  /*2e8e0*/  STL [R1+0x3ac], R28 ;  /* 0x0003ac1c01007387 */ /* 0x000fe20000100800 */
[----:B-1----:R-:W-:Y:S02]  /*2e8f0*/  @!P4 IMAD.MOV.U32 R10, RZ, RZ, R12 ;  /* 0x000000ffff0ac224 */ /* 0x002fe400078e000c */
[----:B------:R-:W-:Y:S01]  /*2e900*/  @!P4 IMAD.MOV.U32 R11, RZ, RZ, R13 ;  /* 0x000000ffff0bc224 */ /* 0x000fe200078e000d */
[----:B------:R-:W-:Y:S04]  /*2e910*/  STL [R1+0x48], R32 ;  /* 0x0000482001007387 */ /* 0x000fe80000100800 */
[----:B------:R1:W4:Y:S04]  /*2e920*/  @!P4 LDG.E.U8 R22, desc[UR22][R10.64] ;  /* 0x000000160a16c981 */ /* 0x000328000c1e1100 */
[----:B0-----:R-:W4:Y:S01]  /*2e930*/  LDL.LU R17, [R1+0x3ec] ;  /* 0x0003ec0001117983 */ /* 0x001f220000300800 */
[----:B---3--:R-:W-:-:S05]  /*2e940*/  IADD3 R14, P2, PT, R8, R14, RZ ;  /* 0x0000000e080e7210 */ /* 0x008fca0007f5e0ff */
[----:B------:R-:W-:Y:S02]  /*2e950*/  IMAD.X R18, R9, 0x1, R18, P2 ;  /* 0x0000000109127824 */ /* 0x000fe400010e0612 */
[----:B-1----:R-:W-:Y:S02]  /*2e960*/  @!P4 IMAD.MOV.U32 R10, RZ, RZ, R14 ;  /* 0x000000ffff0ac224 */ /* 0x002fe400078e000e */
[----:B------:R-:W-:Y:S01]  /*2e970*/  @!P4 IMAD.MOV.U32 R11, RZ, RZ, R18 ;  /* 0x000000ffff0bc224 */ /* 0x000fe200078e0012 */
[----:B------:R-:W-:-:S04]  /*2e980*/  PRMT R19, RZ, 0x7610, R19 ;  /* 0x00007610ff137816 */ /* 0x000fc80000000013 */
[----:B------:R0:W3:Y:S01]  /*2e990*/  @!P4 LDG.E.U8 R27, desc[UR22][R10.64] ;  /* 0x000000160a1bc981 */ /* 0x0000e2000c1e1100 */
[----:B--2---:R-:W-:-:S05]  /*2e9a0*/  IADD3 R25, P3, PT, R8, R25, RZ ;  /* 0x0000001908197210 */ /* 0x004fca0007f7e0ff */
[----:B0-----:R-:W-:Y:S02]  /*2e9b0*/  @!P4 IMAD.MOV.U32 R10, RZ, RZ, R25 ;  /* 0x000000ffff0ac224 */ /* 0x001fe400078e0019 */
[----:B----4-:R-:W-:-:S04]  /*2e9c0*/  IMAD.X R26, R9, 0x1, R26, P3 ;  /* 0x00000001091a7824 */ /* 0x010fc800018e061a */
[----:B------:R-:W-:-:S05]  /*2e9d0*/  @!P4 IMAD.MOV.U32 R11, RZ, RZ, R26 ;  /* 0x000000ffff0bc224 */ /* 0x000fca00078e001a */
[----:B------:R0:W2:Y:S04]  /*2e9e0*/  @!P4 LDG.E.U8 R19, desc[UR22][R10.64] ;  /* 0x000000160a13c981 */ /* 0x0000a8000c1e1100 */
[----:B------:R-:W-:Y:S01]  /*2e9f0*/  STL [R1+0x3c4], R13 ;  /* 0x0003c40d01007387 */ /* 0x000fe20000100800 */
[----:B------:R-:W-:-:S03]  /*2ea00*/  IADD3 R15, P2, PT, R8, R15, RZ ;  /* 0x0000000f080f7210 */ /* 0x000fc60007f5e0ff */
[----:B------:R1:W-:Y:S04]  /*2ea10*/  STL [R1+0x38], R16 ;  /* 0x0000381001007387 */ /* 0x0003e80000100800 */
[----:B-1----:R-:W4:Y:S04]  /*2ea20*/  LDL.LU R16, [R1+0x404] ;  /* 0x0004040001107983 */ /* 0x002f280000300800 */
[----:B------:R-:W3:Y:S04]  /*2ea30*/  LDL.LU R12, [R1+0x408] ;  /* 0x00040800010c7983 */ /* 0x000ee80000300800 */
[----:B------:R-:W-:Y:S04]  /*2ea40*/  STL [R1+0x3d0], R14 ;  /* 0x0003d00e01007387 */ /* 0x000fe80000100800 */
[----:B------:R-:W4:Y:S04]  /*2ea50*/  LDL.LU R13, [R1+0x410] ;  /* 0x00041000010d7983 */ /* 0x000f280000300800 */
[----:B------:R-:W-:Y:S04]  /*2ea60*/  STL [R1+0x40], R31 ;  /* 0x0000401f01007387 */ /* 0x000fe80000100800 */
[----:B------:R-:W-:Y:S04]  /*2ea70*/  STL [R1+0x3e8], R25 ;  /* 0x0003e81901007387 */ /* 0x000fe80000100800 */
[----:B------:R1:W-:Y:S01]  /*2ea80*/  STL [R1+0x3cc], R18 ;  /* 0x0003cc1201007387 */ /* 0x0003e20000100800 */
[----:B------:R-:W-:-:S03]  /*2ea90*/  IMAD.X R17, R9, 0x1, R17, P2 ;  /* 0x0000000109117824 */ /* 0x000fc600010e0611 */
[----:B------:R-:W-:Y:S01]  /*2eaa0*/  STL [R1+0x3f0], R15 ;  /* 0x0003f00f01007387 */ /* 0x000fe20000100800 */
[----:B------:R-:W-:-:S03]  /*2eab0*/  PRMT R20, RZ, 0x7610, R20 ;  /* 0x00007610ff147816 */ /* 0x000fc60000000014 */
[----:B-1----:R-:W4:Y:S04]  /*2eac0*/  LDL.LU R18, [R1+0x40c] ;  /* 0x00040c0001127983 */ /* 0x002f280000300800 */
[----:B------:R-:W-:Y:S04]  /*2ead0*/  STL [R1+0x3e4], R26 ;  /* 0x0003e41a01007387 */ /* 0x000fe80000100800 */
[----:B------:R1:W-:Y:S01]  /*2eae0*/  STL [R1+0x34], R22 ;  /* 0x0000341601007387 */ /* 0x0003e20000100800 */
[----:B0-----:R-:W-:Y:S02]  /*2eaf0*/  @!P4 IMAD.MOV.U32 R10, RZ, RZ, R15 ;  /* 0x000000ffff0ac224 */ /* 0x001fe400078e000f */
[----:B------:R-:W-:-:S05]  /*2eb00*/  @!P4 IMAD.MOV.U32 R11, RZ, RZ, R17 ;  /* 0x000000ffff0bc224 */ /* 0x000fca00078e0011 */
[----:B------:R0:W4:Y:S04]  /*2eb10*/  @!P4 LDG.E.U8 R20, desc[UR22][R10.64] ;  /* 0x000000160a14c981 */ /* 0x000128000c1e1100 */
[----:B-1----:R-:W4:Y:S04]  /*2eb20*/  LDL.LU R22, [R1+0x424] ;  /* 0x0004240001167983 */ /* 0x002f280000300800 */
[----:B------:R-:W4:Y:S04]  /*2eb30*/  LDL.LU R14, [R1+0x428] ;  /* 0x00042800010e7983 */ /* 0x000f280000300800 */
[----:B------:R-:W-:Y:S04]  /*2eb40*/  STL [R1+0x3c], R29 ;  /* 0x00003c1d01007387 */ /* 0x000fe80000100800 */
[----:B------:R-:W-:Y:S04]  /*2eb50*/  STL [R1+0x3ec], R17 ;  /* 0x0003ec1101007387 */ /* 0x000fe80000100800 */
[----:B--2---:R1:W-:Y:S04]  /*2eb60*/  STL [R1+0x2c], R19 ;  /* 0x00002c1301007387 */ /* 0x0043e80000100800 */
[----:B-1----:R-:W2:Y:S04]  /*2eb70*/  LDL.LU R19, [R1+0x42c] ;  /* 0x00042c0001137983 */ /* 0x002ea80000300800 */
[----:B------:R-:W2:Y:S01]  /*2eb80*/  LDL.LU R17, [R1+0x430] ;  /* 0x0004300001117983 */ /* 0x000ea20000300800 */
[----:B------:R-:W-:-:S02]  /*2eb90*/  PRMT R24, RZ, 0x7610, R24 ;  /* 0x00007610ff187816 */ /* 0x000fc40000000018 */
[----:B---3--:R-:W-:-:S05]  /*2eba0*/  IADD3 R12, P2, PT, R8, R12, RZ ;  /* 0x0000000c080c7210 */ /* 0x008fca0007f5e0ff */
[----:B----4-:R-:W-:Y:S01]  /*2ebb0*/  IMAD.X R16, R9, 0x1, R16, P2 ;  /* 0x0000000109107824 */ /* 0x010fe200010e0610 */
[----:B------:R-:W-:Y:S01]  /*2ebc0*/  IADD3 R13, P3, PT, R8, R13, RZ ;  /* 0x0000000d080d7210 */ /* 0x000fe20007f7e0ff */
[----:B0-----:R-:W-:Y:S02]  /*2ebd0*/  @!P4 IMAD.MOV.U32 R10, RZ, RZ, R12 ;  /* 0x000000ffff0ac224 */ /* 0x001fe400078e000c */
[----:B------:R-:W-:Y:S01]  /*2ebe0*/  @!P4 IMAD.MOV.U32 R11, RZ, RZ, R16 ;  /* 0x000000ffff0bc224 */ /* 0x000fe200078e0010 */
[----:B------:R-:W-:Y:S01]  /*2ebf0*/  PRMT R2, RZ, 0x7610, R2 ;  /* 0x00007610ff027816 */ /* 0x000fe20000000002 */
[----:B------:R-:W-:Y:S04]  /*2ec00*/  STL [R1+0x408], R12 ;  /* 0x0004080c01007387 */ /* 0x000fe80000100800 */
[----:B------:R0:W3:Y:S01]  /*2ec10*/  @!P4 LDG.E.U8 R24, desc[UR22][R10.64] ;  /* 0x000000160a18c981 */ /* 0x0000e2000c1e1100 */
[----:B------:R-:W-:-:S03]  /*2ec20*/  PRMT R21, RZ, 0x7610, R21 ;  /* 0x00007610ff157816 */ /* 0x000fc60000000015 */
[----:B------:R-:W4:Y:S01]  /*2ec30*/  LDL.LU R15, [R1+0x448] ;  /* 0x00044800010f7983 */ /* 0x000f220000300800 */
[----:B------:R-:W-:Y:S02]  /*2ec40*/  IMAD.X R18, R9, 0x1, R18, P3 ;  /* 0x0000000109127824 */ /* 0x000fe400018e0612 */
[----:B0-----:R-:W-:Y:S02]  /*2ec50*/  @!P4 IMAD.MOV.U32 R10, RZ, RZ, R13 ;  /* 0x000000ffff0ac224 */ /* 0x001fe400078e000d */
[----:B------:R-:W-:-:S05]  /*2ec60*/  @!P4 IMAD.MOV.U32 R11, RZ, RZ, R18 ;  /* 0x000000ffff0bc224 */ /* 0x000fca00078e0012 */
[----:B------:R0:W3:Y:S04]  /*2ec70*/  @!P4 LDG.E.U8 R2, desc[UR22][R10.64] ;  /* 0x000000160a02c981 */ /* 0x0000e8000c1e1100 */
[----:B------:R1:W-:Y:S01]  /*2ec80*/  STL [R1+0x28], R20 ;  /* 0x0000281401007387 */ /* 0x0003e20000100800 */
[----:B------:R-:W-:-:S03]  /*2ec90*/  IADD3 R14, P2, PT, R8, R14, RZ ;  /* 0x0000000e080e7210 */ /* 0x000fc60007f5e0ff */
[----:B-1----:R-:W3:Y:S02]  /*2eca0*/  LDL.LU R20, [R1+0x444] ;  /* 0x0004440001147983 */ /* 0x002ee40000300800 */
[----:B------:R-:W-:Y:S02]  /*2ecb0*/  IMAD.X R22, R9, 0x1, R22, P2 ;  /* 0x0000000109167824 */ /* 0x000fe400010e0616 */
[----:B------:R-:W-:Y:S01]  /*2ecc0*/  STL [R1+0x410], R13 ;  /* 0x0004100d01007387 */ /* 0x000fe20000100800 */
[----:B0-----:R-:W-:Y:S02]  /*2ecd0*/  @!P4 IMAD.MOV.U32 R10, RZ, RZ, R14 ;  /* 0x000000ffff0ac224 */ /* 0x001fe400078e000e */
[----:B------:R-:W-:Y:S01]  /*2ece0*/  @!P4 IMAD.MOV.U32 R11, RZ, RZ, R22 ;  /* 0x000000ffff0bc224 */ /* 0x000fe200078e0016 */
[----:B------:R0:W-:Y:S04]  /*2ecf0*/  STL [R1+0x404], R16 ;  /* 0x0004041001007387 */ /* 0x0001e80000100800 */
[----:B------:R-:W-:Y:S04]  /*2ed00*/  STL [R1+0x428], R14 ;  /* 0x0004280e01007387 */ /* 0x000fe80000100800 */
[----:B------:R1:W3:Y:S04]  /*2ed10*/  @!P4 LDG.E.U8 R21, desc[UR22][R10.64] ;  /* 0x000000160a15c981 */ /* 0x0002e8000c1e1100 */
[----:B0-----:R-:W3:Y:S04]  /*2ed20*/  LDL.LU R16, [R1+0x44c] ;  /* 0x00044c0001107983 */ /* 0x001ee80000300800 */
[----:B------:R0:W-:Y:S04]  /*2ed30*/  STL [R1+0x40c], R18 ;  /* 0x00040c1201007387 */ /* 0x0001e80000100800 */
[----:B------:R-:W3:Y:S01]  /*2ed40*/  LDL.LU R12, [R1+0x450] ;  /* 0x00045000010c7983 */ /* 0x000ee20000300800 */
[----:B------:R-:W-:-:S02]  /*2ed50*/  PRMT R3, RZ, 0x7610, R3 ;  /* 0x00007610ff037816 */ /* 0x000fc40000000003 */
[----:B--2---:R-:W-:-:S05]  /*2ed60*/  IADD3 R17, P2, PT, R8, R17, RZ ;  /* 0x0000001108117210 */ /* 0x004fca0007f5e0ff */
[----:B------:R-:W-:Y:S02]  /*2ed70*/  IMAD.X R19, R9, 0x1, R19, P2 ;  /* 0x0000000109137824 */ /* 0x000fe400010e0613 */
[----:B-1----:R-:W-:Y:S02]  /*2ed80*/  @!P4 IMAD.MOV.U32 R10, RZ, RZ, R17 ;  /* 0x000000ffff0ac224 */ /* 0x002fe400078e0011 */
[----:B------:R-:W-:-:S05]  /*2ed90*/  @!P4 IMAD.MOV.U32 R11, RZ, RZ, R19 ;  /* 0x000000ffff0bc224 */ /* 0x000fca00078e0013 */
[----:B------:R-:W2:Y:S04]  /*2eda0*/  @!P4 LDG.E.U8 R3, desc[UR22][R10.64] ;  /* 0x000000160a03c981 */ /* 0x000ea8000c1e1100 */
[----:B------:R-:W-:Y:S04]  /*2edb0*/  STL [R1+0x30], R27 ;  /* 0x0000301b01007387 */ /* 0x000fe80000100800 */
[----:B0-----:R-:W2:Y:S04]  /*2edc0*/  LDL.LU R18, [R1+0x468] ;  /* 0x0004680001127983 */ /* 0x001ea80000300800 */
[----:B------:R0:W-:Y:S04]  /*2edd0*/  STL [R1+0x424], R22 ;  /* 0x0004241601007387 */ /* 0x0001e80000100800 */
[----:B------:R-:W2:Y:S01]  /*2ede0*/  LDL.LU R13, [R1+0x470] ;  /* 0x00047000010d7983 */ /* 0x000ea20000300800 */
[----:B------:R-:W-:-:S02]  /*2edf0*/  PRMT R23, RZ, 0x7610, R23 ;  /* 0x00007610ff177816 */ /* 0x000fc40000000017 */
[----:B----4-:R-:W-:Y:S01]  /*2ee00*/  IADD3 R15, P3, PT, R8, R15, RZ ;  /* 0x0000000f080f7210 */ /* 0x010fe20007f7e0ff */
[----:B---3--:R-:W-:Y:S04]  /*2ee10*/  STL [R1+0xce4], R2 ;  /* 0x000ce40201007387 */ /* 0x008fe80000100800 */
[----:B------:R-:W3:Y:S04]  /*2ee20*/  LDL.LU R14, [R1+0x488] ;  /* 0x00048800010e7983 */ /* 0x000ee80000300800 */
[----:B------:R-:W-:Y:S04]  /*2ee30*/  STL [R1+0x430], R17 ;  /* 0x0004301101007387 */ /* 0x000fe80000100800 */
[----:B0-----:R-:W4:Y:S01]  /*2ee40*/  LDL.LU R22, [R1+0x464] ;  /* 0x0004640001167983 */ /* 0x001f220000300800 */
[----:B------:R-:W-:-:S03]  /*2ee50*/  IMAD.X R20, R9, 0x1, R20, P3 ;  /* 0x0000000109147824 */ /* 0x000fc600018e0614 */
[----:B------:R0:W-:Y:S04]  /*2ee60*/  STL [R1+0x1c], R21 ;  /* 0x00001c1501007387 */ /* 0x0001e80000100800 */
[----:B0-----:R-:W3:Y:S01]  /*2ee70*/  LDL.LU R21, [R1+0x46c] ;  /* 0x00046c0001157983 */ /* 0x001ee20000300800 */
[----:B------:R-:W-:-:S03]  /*2ee80*/  IADD3 R12, P2, PT, R8, R12, RZ ;  /* 0x0000000c080c7210 */ /* 0x000fc60007f5e0ff */
[----:B------:R-:W-:Y:S04]  /*2ee90*/  STL [R1+0x448], R15 ;  /* 0x0004480f01007387 */ /* 0x000fe80000100800 */
[----:B------:R0:W-:Y:S04]  /*2eea0*/  STL [R1+0x42c], R19 ;  /* 0x00042c1301007387 */ /* 0x0001e80000100800 */
[----:B------:R-:W-:Y:S04]  /*2eeb0*/  STL.S16 [R1+0x14], R23 ;  /* 0x0000141701007387 */ /* 0x000fe80000100600 */
[----:B------:R-:W-:Y:S04]  /*2eec0*/  STL [R1+0x450], R12 ;  /* 0x0004500c01007387 */ /* 0x000fe80000100800 */
[----:B------:R-:W3:Y:S04]  /*2eed0*/  LDL.LU R17, [R1+0x484] ;  /* 0x0004840001117983 */ /* 0x000ee80000300800 */
[----:B------:R-:W-:Y:S04]  /*2eee0*/  STL [R1+0x444], R20 ;  /* 0x0004441401007387 */ /* 0x000fe80000100800 */
[----:B0-----:R-:W3:Y:S04]  /*2eef0*/  LDL.LU R19, [R1+0x490] ;  /* 0x0004900001137983 */ /* 0x001ee80000300800 */
[----:B------:R-:W-:Y:S04]  /*2ef00*/  STL [R1+0x24], R24 ;  /* 0x0000241801007387 */ /* 0x000fe80000100800 */
[----:B--2---:R0:W-:Y:S04]  /*2ef10*/  STL [R1+0xce8], R3 ;  /* 0x000ce80301007387 */ /* 0x0041e80000100800 */
[----:B0-----:R-:W2:Y:S01]  /*2ef20*/  LDL.LU R3, [R1+0x14] ;  /* 0x0000140001037983 */ /* 0x001ea20000300800 */
[----:B------:R-:W-:-:S02]  /*2ef30*/  @!P4 IMAD.MOV.U32 R10, RZ, RZ, R15 ;  /* 0x000000ffff0ac224 */ /* 0x000fc400078e000f */
[----:B------:R-:W-:Y:S01]  /*2ef40*/  @!P4 IMAD.MOV.U32 R11, RZ, RZ, R20 ;  /* 0x000000ffff0bc224 */ /* 0x000fe200078e0014 */
[----:B------:R-:W-:Y:S01]  /*2ef50*/  PRMT R7, RZ, 0x7610, R7 ;  /* 0x00007610ff077816 */ /* 0x000fe20000000007 */
[C---:B------:R-:W-:Y:S01]  /*2ef60*/  IMAD.X R16, R9.reuse, 0x1, R16, P2 ;  /* 0x0000000109107824 */ /* 0x040fe200010e0610 */
[C---:B------:R-:W-:Y:S01]  /*2ef70*/  IADD3 R18, P2, PT, R8.reuse, R18, RZ ;  /* 0x0000001208127210 */ /* 0x040fe20007f5e0ff */
[----:B------:R-:W2:Y:S01]  /*2ef80*/  LDL.LU R15, [R1+0x4a8] ;  /* 0x0004a800010f7983 */ /* 0x000ea20000300800 */
[----:B------:R-:W-:Y:S02]  /*2ef90*/  IADD3 R13, P3, PT, R8, R13, RZ ;  /* 0x0000000d080d7210 */ /* 0x000fe40007f7e0ff */
[----:B------:R-:W-:Y:S02]  /*2efa0*/  PRMT R2, RZ, 0x7610, R2 ;  /* 0x00007610ff027816 */ /* 0x000fe40000000002 */
[----:B------:R-:W-:Y:S01]  /*2efb0*/  PRMT R0, RZ, 0x7610, R0 ;  /* 0x00007610ff007816 */ /* 0x000fe20000000000 */
[----:B----4-:R-:W-:-:S02]  /*2efc0*/  IMAD.X R22, R9, 0x1, R22, P2 ;  /* 0x0000000109167824 */ /* 0x010fc400010e0616 */
[----:B---3--:R-:W-:Y:S01]  /*2efd0*/  IMAD.X R21, R9, 0x1, R21, P3 ;  /* 0x0000000109157824 */ /* 0x008fe200018e0615 */
[----:B--2---:R0:W2:Y:S02]  /*2efe0*/  @!P4 LDG.E.U8 R3, desc[UR22][R10.64] ;  /* 0x000000160a03c981 */ /* 0x0040a4000c1e1100 */
[----:B0-----:R-:W-:Y:S02]  /*2eff0*/  @!P4 IMAD.MOV.U32 R10, RZ, RZ, R12 ;  /* 0x000000ffff0ac224 */ /* 0x001fe400078e000c */
[----:B------:R-:W-:-:S05]  /*2f000*/  @!P4 IMAD.MOV.U32 R11, RZ, RZ, R16 ;  /* 0x000000ffff0bc224 */ /* 0x000fca00078e0010 */
[----:B------:R0:W3:Y:S02]  /*2f010*/  @!P4 LDG.E.U8 R7, desc[UR22][R10.64] ;  /* 0x000000160a07c981 */ /* 0x0000e4000c1e1100 */
[----:B0-----:R-:W-:Y:S02]  /*2f020*/  @!P4 IMAD.MOV.U32 R10, RZ, RZ, R18 ;  /* 0x000000ffff0ac224 */ /* 0x001fe400078e0012 */
[----:B------:R-:W-:-:S05]  /*2f030*/  @!P4 IMAD.MOV.U32 R11, RZ, RZ, R22 ;  /* 0x000000ffff0bc224 */ /* 0x000fca00078e0016 */
[----:B------:R0:W4:Y:S02]  /*2f040*/  @!P4 LDG.E.U8 R2, desc[UR22][R10.64] ;  /* 0x000000160a02c981 */ /* 0x000124000c1e1100 */
[----:B0-----:R-:W-:Y:S02]  /*2f050*/  @!P4 IMAD.MOV.U32 R10, RZ, RZ, R13 ;  /* 0x000000ffff0ac224 */ /* 0x001fe400078e000d */
[----:B------:R-:W-:-:S05]  /*2f060*/  @!P4 IMAD.MOV.U32 R11, RZ, RZ, R21 ;  /* 0x000000ffff0bc224 */ /* 0x000fca00078e0015 */
[----:B------:R0:W4:Y:S04]  /*2f070*/  @!P4 LDG.E.U8 R0, desc[UR22][R10.64] ;  /* 0x000000160a00c981 */ /* 0x000128000c1e1100 */
[----:B------:R1:W-:Y:S01]  /*2f080*/  STL [R1+0x44c], R16 ;  /* 0x00044c1001007387 */ /* 0x0003e20000100800 */
[----:B------:R-:W-:-:S05]  /*2f090*/  IADD3 R14, P2, PT, R8, R14, RZ ;  /* 0x0000000e080e7210 */ /* 0x000fca0007f5e0ff */
[----:B------:R-:W-:Y:S01]  /*2f0a0*/  IMAD.X R17, R9, 0x1, R17, P2 ;  /* 0x0000000109117824 */ /* 0x000fe200010e0611 */
[----:B------:R-:W-:Y:S01]  /*2f0b0*/  PRMT R6, RZ, 0x7610, R6 ;  /* 0x00007610ff067816 */ /* 0x000fe20000000006 */
[----:B0-----:R-:W-:Y:S02]  /*2f0c0*/  @!P4 IMAD.MOV.U32 R10, RZ, RZ, R14 ;  /* 0x000000ffff0ac224 */ /* 0x001fe400078e000e */
[----:B------:R-:W-:-:S05]  /*2f0d0*/  @!P4 IMAD.MOV.U32 R11, RZ, RZ, R17 ;  /* 0x000000ffff0bc224 */ /* 0x000fca00078e0011 */
[----:B------:R0:W4:Y:S04]  /*2f0e0*/  @!P4 LDG.E.U8 R6, desc[UR22][R10.64] ;  /* 0x000000160a06c981 */ /* 0x000128000c1e1100 */
[----:B--2---:R2:W-:Y:S04]  /*2f0f0*/  STL [R1+0xcec], R3 ;  /* 0x000cec0301007387 */ /* 0x0045e80000100800 */
[----:B------:R-:W4:Y:S04]  /*2f100*/  LDL.LU R20, [R1+0x48c] ;  /* 0x00048c0001147983 */ /* 0x000f280000300800 */
[----:B-1----:R-:W4:Y:S04]  /*2f110*/  LDL.LU R16, [R1+0x4a4] ;  /* 0x0004a40001107983 */ /* 0x002f280000300800 */
[----:B------:R1:W-:Y:S04]  /*2f120*/  STL [R1+0x468], R18 ;  /* 0x0004681201007387 */ /* 0x0003e80000100800 */
[----:B------:R-:W4:Y:S04]  /*2f130*/  LDL.LU R12, [R1+0x4ac] ;  /* 0x0004ac00010c7983 */ /* 0x000f280000300800 */
[----:B--2---:R-:W2:Y:S04]  /*2f140*/  LDL.LU R3, [R1+0x4b0] ;  /* 0x0004b00001037983 */ /* 0x004ea80000300800 */
[----:B---3--:R-:W-:Y:S04]  /*2f150*/  STL [R1+0xcf0], R7 ;  /* 0x000cf00701007387 */ /* 0x008fe80000100800 */
[----:B------:R3:W-:Y:S04]  /*2f160*/  STL [R1+0x470], R13 ;  /* 0x0004700d01007387 */ /* 0x0007e80000100800 */
[----:B------:R-:W-:Y:S04]  /*2f170*/  STL [R1+0x464], R22 ;  /* 0x0004641601007387 */ /* 0x000fe80000100800 */
[----:B------:R-:W-:Y:S04]  /*2f180*/  STL [R1+0x488], R14 ;  /* 0x0004880e01007387 */ /* 0x000fe80000100800 */
[----:B-1----:R-:W2:Y:S04]  /*2f190*/  LDL.LU R18, [R1+0x4c8] ;  /* 0x0004c80001127983 */ /* 0x002ea80000300800 */
[----:B------:R-:W-:Y:S04]  /*2f1a0*/  STL [R1+0x46c], R21 ;  /* 0x00046c1501007387 */ /* 0x000fe80000100800 */
[----:B----4-:R1:W-:Y:S04]  /*2f1b0*/  STL [R1+0xcf4], R2 ;  /* 0x000cf40201007387 */ /* 0x0103e80000100800 */
[----:B---3--:R-:W3:Y:S04]  /*2f1c0*/  LDL.LU R13, [R1+0x4d0] ;  /* 0x0004d000010d7983 */ /* 0x008ee80000300800 */
[----:B------:R-:W-:Y:S04]  /*2f1d0*/  STL [R1+0x484], R17 ;  /* 0x0004841101007387 */ /* 0x000fe80000100800 */
[----:B------:R4:W-:Y:S04]  /*2f1e0*/  STL [R1+0xcf8], R0 ;  /* 0x000cf80001007387 */ /* 0x0009e80000100800 */
[----:B-1----:R-:W3:Y:S04]  /*2f1f0*/  LDL.LU R2, [R1+0x4c4] ;  /* 0x0004c40001027983 */ /* 0x002ee80000300800 */
[----:B----4-:R-:W4:Y:S01]  /*2f200*/  LDL.LU R0, [R1+0x4cc] ;  /* 0x0004cc0001007983 */ /* 0x010f220000300800 */
[----:B------:R-:W-:-:S02]  /*2f210*/  IADD3 R19, P2, PT, R8, R19, RZ ;  /* 0x0000001308137210 */ /* 0x000fc40007f5e0ff */
[----:B------:R-:W-:Y:S02]  /*2f220*/  IADD3 R15, P3, PT, R8, R15, RZ ;  /* 0x0000000f080f7210 */ /* 0x000fe40007f7e0ff */
[----:B------:R-:W-:Y:S01]  /*2f230*/  PRMT R4, RZ, 0x7610, R4 ;  /* 0x00007610ff047816 */ /* 0x000fe20000000004 */
[----:B0-----:R-:W-:Y:S01]  /*2f240*/  @!P4 IMAD.MOV.U32 R10, RZ, RZ, R19 ;  /* 0x000000ffff0ac224 */ /* 0x001fe200078e0013 */
[----:B------:R-:W-:Y:S01]  /*2f250*/  STL [R1+0x490], R19 ;  /* 0x0004901301007387 */ /* 0x000fe20000100800 */
[----:B------:R-:W-:-:S03]  /*2f260*/  PRMT R92, RZ, 0x7610, R92 ;  /* 0x00007610ff5c7816 */ /* 0x000fc6000000005c */
[----:B------:R-:W4:Y:S04]  /*2f270*/  LDL.LU R17, [R1+0x4e4] ;  /* 0x0004e40001117983 */ /* 0x000f280000300800 */
[----:B------:R-:W4:Y:S01]  /*2f280*/  LDL.LU R14, [R1+0x4e8] ;  /* 0x0004e800010e7983 */ /* 0x000f220000300800 */
[----:B------:R-:W-:Y:S02]  /*2f290*/  PRMT R90, RZ, 0x7610, R90 ;  /* 0x00007610ff5a7816 */ /* 0x000fe4000000005a */
[----:B------:R-:W-:Y:S02]  /*2f2a0*/  PRMT R88, RZ, 0x7610, R88 ;  /* 0x00007610ff587816 */ /* 0x000fe40000000058 */
[----:B------:R-:W-:Y:S01]  /*2f2b0*/  PRMT R86, RZ, 0x7610, R86 ;  /* 0x00007610ff567816 */ /* 0x000fe20000000056 */
[----:B------:R-:W-:Y:S04]  /*2f2c0*/  STL [R1+0xcfc], R6 ;  /* 0x000cfc0601007387 */ /* 0x000fe80000100800 */
[----:B------:R-:W-:Y:S01]  /*2f2d0*/  STL [R1+0x4a8], R15 ;  /* 0x0004a80f01007387 */ /* 0x000fe20000100800 */
[----:B------:R-:W-:-:S04]  /*2f2e0*/  IMAD.X R20, R9, 0x1, R20, P2 ;  /* 0x0000000109147824 */ /* 0x000fc800010e0614 */
[----:B------:R-:W-:Y:S02]  /*2f2f0*/  @!P4 IMAD.MOV.U32 R11, RZ, RZ, R20 ;  /* 0x000000ffff0bc224 */ /* 0x000fe400078e0014 */
[----:B------:R-:W-:-:S03]  /*2f300*/  IMAD.X R16, R9, 0x1, R16, P3 ;  /* 0x0000000109107824 */ /* 0x000fc600018e0610 */
[----:B------:R0:W4:Y:S02]  /*2f310*/  @!P4 LDG.E.U8 R4, desc[UR22][R10.64] ;  /* 0x000000160a04c981 */ /* 0x000124000c1e1100 */
[----:B0-----:R-:W-:Y:S02]  /*2f320*/  @!P4 IMAD.MOV.U32 R10, RZ, RZ, R15 ;  /* 0x000000ffff0ac224 */ /* 0x001fe400078e000f */
[----:B------:R-:W-:Y:S01]  /*2f330*/  @!P4 IMAD.MOV.U32 R11, RZ, RZ, R16 ;  /* 0x000000ffff0bc224 */ /* 0x000fe200078e0010 */
[----:B--2---:R-:W-:-:S04]  /*2f340*/  IADD3 R3, P2, PT, R8, R3, RZ ;  /* 0x0000000308037210 */ /* 0x004fc80007f5e0ff */
[----:B------:R0:W2:Y:S01]  /*2f350*/  @!P4 LDG.E.U8 R92, desc[UR22][R10.64] ;  /* 0x000000160a5cc981 */ /* 0x0000a2000c1e1100 */
[----:B------:R-:W-:Y:S01]  /*2f360*/  IMAD.X R12, R9, 0x1, R12, P2 ;  /* 0x00000001090c7824 */ /* 0x000fe200010e060c */
[----:B------:R-:W-:Y:S01]  /*2f370*/  IADD3 R18, P2, PT, R8, R18, RZ ;  /* 0x0000001208127210 */ /* 0x000fe20007f5e0ff */
[----:B0-----:R-:W-:Y:S02]  /*2f380*/  @!P4 IMAD.MOV.U32 R10, RZ, RZ, R3 ;  /* 0x000000ffff0ac224 */ /* 0x001fe400078e0003 */
[----:B------:R-:W-:-:S05]  /*2f390*/  @!P4 IMAD.MOV.U32 R11, RZ, RZ, R12 ;  /* 0x000000ffff0bc224 */ /* 0x000fca00078e000c */
[----:B------:R0:W2:Y:S01]  /*2f3a0*/  @!P4 LDG.E.U8 R90, desc[UR22][R10.64] ;  /* 0x000000160a5ac981 */ /* 0x0000a2000c1e1100 */
[----:B---3--:R-:W-:Y:S01]  /*2f3b0*/  IADD3 R13, P3, PT, R8, R13, RZ ;  /* 0x0000000d080d7210 */ /* 0x008fe20007f7e0ff */
[----:B0-----:R-:W-:Y:S02]  /*2f3c0*/  @!P4 IMAD.MOV.U32 R10, RZ, RZ, R18 ;  /* 0x000000ffff0ac224 */ /* 0x001fe400078e0012 */
[----:B------:R-:W-:-:S04]  /*2f3d0*/  IMAD.X R2, R9, 0x1, R2, P2 ;  /* 0x0000000109027824 */ /* 0x000fc800010e0602 */
[----:B------:R-:W-:Y:S02]  /*2f3e0*/  @!P4 IMAD.MOV.U32 R11, RZ, RZ, R2 ;  /* 0x000000ffff0bc224 */ /* 0x000fe400078e0002 */
[----:B----4-:R-:W-:-:S03]  /*2f3f0*/  IMAD.X R0, R9, 0x1, R0, P3 ;  /* 0x0000000109007824 */ /* 0x010fc600018e0600 */
[----:B------:R0:W3:Y:S02]  /*2f400*/  @!P4 LDG.E.U8 R88, desc[UR22][R10.64] ;  /* 0x000000160a58c981 */ /* 0x0000e4000c1e1100 */
[----:B0-----:R-:W-:Y:S02]  /*2f410*/  @!P4 IMAD.MOV.U32 R10, RZ, RZ, R13 ;  /* 0x000000ffff0ac224 */ /* 0x001fe400078e000d */
[----:B------:R-:W-:-:S05]  /*2f420*/  @!P4 IMAD.MOV.U32 R11, RZ, RZ, R0 ;  /* 0x000000ffff0bc224 */ /* 0x000fca00078e0000 */
[----:B------:R0:W4:Y:S04]  /*2f430*/  @!P4 LDG.E.U8 R86, desc[UR22][R10.64] ;  /* 0x000000160a56c981 */ /* 0x000128000c1e1100 */
[----:B------:R-:W-:Y:S04]  /*2f440*/  STL [R1+0x48c], R20 ;  /* 0x00048c1401007387 */ /* 0x000fe80000100800 */
[----:B------:R-:W-:Y:S04]  /*2f450*/  STL [R1+0x4b0], R3 ;  /* 0x0004b00301007387 */ /* 0x000fe80000100800 */
[----:B------:R-:W4:Y:S01]  /*2f460*/  LDL.LU R7, [R1+0x4f0] ;  /* 0x0004f00001077983 */ /* 0x000f220000300800 */
[----:B------:R-:W-:-:S03]  /*2f470*/  IADD3 R14, P2, PT, R8, R14, RZ ;  /* 0x0000000e080e7210 */ /* 0x000fc60007f5e0ff */
[----:B------:R1:W-:Y:S02]  /*2f480*/  STL [R1+0x4a4], R16 ;  /* 0x0004a41001007387 */ /* 0x0003e40000100800 */
[----:B------:R-:W-:Y:S01]  /*2f490*/  IMAD.X R17, R9, 0x1, R17, P2 ;  /* 0x0000000109117824 */ /* 0x000fe200010e0611 */
[----:B------:R-:W-:Y:S01]  /*2f4a0*/  PRMT R84, RZ, 0x7610, R84 ;  /* 0x00007610ff547816 */ /* 0x000fe20000000054 */
[----:B0-----:R-:W-:Y:S02]  /*2f4b0*/  @!P4 IMAD.MOV.U32 R10, RZ, RZ, R14 ;  /* 0x000000ffff0ac224 */ /* 0x001fe400078e000e */
[----:B------:R-:W-:-:S05]  /*2f4c0*/  @!P4 IMAD.MOV.U32 R11, RZ, RZ, R17 ;  /* 0x000000ffff0bc224 */ /* 0x000fca00078e0011 */
[----:B------:R0:W4:Y:S04]  /*2f4d0*/  @!P4 LDG.E.U8 R84, desc[UR22][R10.64] ;  /* 0x000000160a54c981 */ /* 0x000128000c1e1100 */
[----:B------:R-:W-:Y:S04]  /*2f4e0*/  STL [R1+0xd00], R4 ;  /* 0x000d000401007387 */ /* 0x000fe80000100800 */
[----:B------:R0:W-:Y:S04]  /*2f4f0*/  STL [R1+0x4ac], R12 ;  /* 0x0004ac0c01007387 */ /* 0x0001e80000100800 */
[----:B--2---:R-:W-:Y:S04]  /*2f500*/  STL [R1+0xd04], R92 ;  /* 0x000d045c01007387 */ /* 0x004fe80000100800 */
[----:B-1----:R-:W2:Y:S04]  /*2f510*/  LDL.LU R16, [R1+0x4ec] ;  /* 0x0004ec0001107983 */ /* 0x002ea80000300800 */
[----:B------:R-:W2:Y:S04]  /*2f520*/  LDL.LU R15, [R1+0x504] ;  /* 0x00050400010f7983 */ /* 0x000ea80000300800 */
[----:B------:R-:W-:Y:S04]  /*2f530*/  STL [R1+0x4c8], R18 ;  /* 0x0004c81201007387 */ /* 0x000fe80000100800 */
[----:B------:R-:W2:Y:S04]  /*2f540*/  LDL.LU R3, [R1+0x508] ;  /* 0x0005080001037983 */ /* 0x000ea80000300800 */
[----:B0-----:R-:W2:Y:S04]  /*2f550*/  LDL.LU R12, [R1+0x50c] ;  /* 0x00050c00010c7983 */ /* 0x001ea80000300800 */
[----:B------:R-:W2:Y:S04]  /*2f560*/  LDL.LU R6, [R1+0x510] ;  /* 0x0005100001067983 */ /* 0x000ea80000300800 */
[----:B------:R-:W-:Y:S04]  /*2f570*/  STL [R1+0xd08], R90 ;  /* 0x000d085a01007387 */ /* 0x000fe80000100800 */
[----:B------:R-:W-:Y:S04]  /*2f580*/  STL [R1+0x4d0], R13 ;  /* 0x0004d00d01007387 */ /* 0x000fe80000100800 */
[----:B------:R0:W-:Y:S04]  /*2f590*/  STL [R1+0x4c4], R2 ;  /* 0x0004c40201007387 */ /* 0x0001e80000100800 */
[----:B------:R-:W-:Y:S04]  /*2f5a0*/  STL [R1+0x4e8], R14 ;  /* 0x0004e80e01007387 */ /* 0x000fe80000100800 */
[----:B0-----:R-:W2:Y:S04]  /*2f5b0*/  LDL.LU R2, [R1+0x528] ;  /* 0x0005280001027983 */ /* 0x001ea80000300800 */
[----:B------:R0:W-:Y:S04]  /*2f5c0*/  STL [R1+0x4cc], R0 ;  /* 0x0004cc0001007387 */ /* 0x0001e80000100800 */
[----:B---3--:R-:W-:Y:S04]  /*2f5d0*/  STL [R1+0xd0c], R88 ;  /* 0x000d0c5801007387 */ /* 0x008fe80000100800 */
[----:B------:R-:W3:Y:S04]  /*2f5e0*/  LDL.LU R18, [R1+0x524] ;  /* 0x0005240001127983 */ /* 0x000ee80000300800 */
[----:B------:R1:W-:Y:S04]  /*2f5f0*/  STL [R1+0x4e4], R17 ;  /* 0x0004e41101007387 */ /* 0x0003e80000100800 */
[----:B0-----:R-:W3:Y:S04]  /*2f600*/  LDL.LU R0, [R1+0x530] ;  /* 0x0005300001007983 */ /* 0x001ee80000300800 */
[----:B------:R-:W3:Y:S04]  /*2f610*/  LDL.LU R13, [R1+0x548] ;  /* 0x00054800010d7983 */ /* 0x000ee80000300800 */
[----:B----4-:R-:W-:Y:S04]  /*2f620*/  STL [R1+0xd10], R86 ;  /* 0x000d105601007387 */ /* 0x010fe80000100800 */
[----:B-1----:R-:W4:Y:S04]  /*2f630*/  LDL.LU R17, [R1+0x52c] ;  /* 0x00052c0001117983 */ /* 0x002f280000300800 */
[----:B------:R-:W4:Y:S01]  /*2f640*/  LDL.LU R14, [R1+0x544] ;  /* 0x00054400010e7983 */ /* 0x000f220000300800 */
[----:B------:R-:W-:-:S05]  /*2f650*/  IADD3 R7, P2, PT, R8, R7, RZ ;  /* 0x0000000708077210 */ /* 0x000fca0007f5e0ff */
[----:B------:R0:W-:Y:S04]  /*2f660*/  STL [R1+0x4f0], R7 ;  /* 0x0004f00701007387 */ /* 0x0001e80000100800 */
[----:B------:R-:W4:Y:S01]  /*2f670*/  LDL.LU R4, [R1+0x550] ;  /* 0x0005500001047983 */ /* 0x000f220000300800 */
[----:B------:R-:W-:Y:S01]  /*2f680*/  PRMT R82, RZ, 0x7610, R82 ;  /* 0x00007610ff527816 */ /* 0x000fe20000000052 */
[----:B------:R-:W-:Y:S02]  /*2f690*/  @!P4 IMAD.MOV.U32 R10, RZ, RZ, R7 ;  /* 0x000000ffff0ac224 */ /* 0x000fe400078e0007 */
[----:B------:R-:W-:Y:S01]  /*2f6a0*/  STL [R1+0xd14], R84 ;  /* 0x000d145401007387 */ /* 0x000fe20000100800 */
[----:B------:R-:W-:Y:S02]  /*2f6b0*/  PRMT R80, RZ, 0x7610, R80 ;  /* 0x00007610ff507816 */ /* 0x000fe40000000050 */
[----:B------:R-:W-:-:S02]  /*2f6c0*/  PRMT R78, RZ, 0x7610, R78 ;  /* 0x00007610ff4e7816 */ /* 0x000fc4000000004e */
[----:B------:R-:W-:Y:S02]  /*2f6d0*/  PRMT R76, RZ, 0x7610, R76 ;  /* 0x00007610ff4c7816 */ /* 0x000fe4000000004c */
[----:B------:R-:W-:Y:S01]  /*2f6e0*/  PRMT R74, RZ, 0x7610, R74 ;  /* 0x00007610ff4a7816 */ /* 0x000fe2000000004a */
[----:B--2---:R-:W-:-:S04]  /*2f6f0*/  IMAD.X R16, R9, 0x1, R16, P2 ;  /* 0x0000000109107824 */ /* 0x004fc800010e0610 */
[----:B------:R-:W-:-:S05]  /*2f700*/  @!P4 IMAD.MOV.U32 R11, RZ, RZ, R16 ;  /* 0x000000ffff0bc224 */ /* 0x000fca00078e0010 */
[----:B------:R1:W2:Y:S01]  /*2f710*/  @!P4 LDG.E.U8 R82, desc[UR22][R10.64] ;  /* 0x000000160a52c981 */ /* 0x0002a2000c1e1100 */
[----:B------:R-:W-:-:S05]  /*2f720*/  IADD3 R3, P3, PT, R8, R3, RZ ;  /* 0x0000000308037210 */ /* 0x000fca0007f7e0ff */
[C---:B------:R-:W-:Y:S01]  /*2f730*/  IMAD.X R15, R9.reuse, 0x1, R15, P3 ;  /* 0x00000001090f7824 */ /* 0x040fe200018e060f */
[----:B------:R-:W-:Y:S01]  /*2f740*/  IADD3 R6, P2, PT, R8, R6, RZ ;  /* 0x0000000608067210 */ /* 0x000fe20007f5e0ff */
[----:B------:R-:W-:Y:S04]  /*2f750*/  STL [R1+0x508], R3 ;  /* 0x0005080301007387 */ /* 0x000fe80000100800 */
[----:B------:R0:W-:Y:S01]  /*2f760*/  STL [R1+0x4ec], R16 ;  /* 0x0004ec1001007387 */ /* 0x0001e20000100800 */
[----:B------:R-:W-:-:S03]  /*2f770*/  IMAD.X R12, R9, 0x1, R12, P2 ;  /* 0x00000001090c7824 */ /* 0x000fc600010e060c */
[----:B------:R-:W-:Y:S01]  /*2f780*/  STL [R1+0x510], R6 ;  /* 0x0005100601007387 */ /* 0x000fe20000100800 */
[----:B-1----:R-:W-:-:S03]  /*2f790*/  @!P4 IMAD.MOV.U32 R10, RZ, RZ, R3 ;  /* 0x000000ffff0ac224 */ /* 0x002fc600078e0003 */
[----:B0-----:R-:W2:Y:S01]  /*2f7a0*/  LDL.LU R7, [R1+0x568] ;  /* 0x0005680001077983 */ /* 0x001ea20000300800 */
[----:B------:R-:W-:-:S03]  /*2f7b0*/  @!P4 IMAD.MOV.U32 R11, RZ, RZ, R15 ;  /* 0x000000ffff0bc224 */ /* 0x000fc600078e000f */
[----:B------:R0:W-:Y:S04]  /*2f7c0*/  STL [R1+0x504], R15 ;  /* 0x0005040f01007387 */ /* 0x0001e80000100800 */
[----:B------:R-:W2:Y:S01]  /*2f7d0*/  LDL.LU R16, [R1+0x54c] ;  /* 0x00054c0001107983 */ /* 0x000ea20000300800 */
[----:B------:R-:W-:-:S03]  /*2f7e0*/  IADD3 R2, P2, PT, R8, R2, RZ ;  /* 0x0000000208027210 */ /* 0x000fc60007f5e0ff */
[----:B------:R1:W-:Y:S04]  /*2f7f0*/  STL [R1+0x50c], R12 ;  /* 0x00050c0c01007387 */ /* 0x0003e80000100800 */
[----:B------:R-:W2:Y:S04]  /*2f800*/  LDL.LU R3, [R1+0x570] ;  /* 0x0005700001037983 */ /* 0x000ea80000300800 */
[----:B------:R1:W2:Y:S01]  /*2f810*/  @!P4 LDG.E.U8 R80, desc[UR22][R10.64] ;  /* 0x000000160a50c981 */ /* 0x0002a2000c1e1100 */
[----:B---3--:R-:W-:-:S03]  /*2f820*/  IMAD.X R18, R9, 0x1, R18, P2 ;  /* 0x0000000109127824 */ /* 0x008fc600010e0612 */
[----:B0-----:R-:W3:Y:S01]  /*2f830*/  LDL.LU R15, [R1+0x564] ;  /* 0x00056400010f7983 */ /* 0x001ee20000300800 */
[C---:B------:R-:W-:Y:S01]  /*2f840*/  IADD3 R0, P3, PT, R8.reuse, R0, RZ ;  /* 0x0000000008007210 */ /* 0x040fe20007f7e0ff */
[----:B-1----:R-:W-:Y:S02]  /*2f850*/  @!P4 IMAD.MOV.U32 R10, RZ, RZ, R6 ;  /* 0x000000ffff0ac224 */ /* 0x002fe400078e0006 */
[----:B------:R-:W-:Y:S01]  /*2f860*/  @!P4 IMAD.MOV.U32 R11, RZ, RZ, R12 ;  /* 0x000000ffff0bc224 */ /* 0x000fe200078e000c */
[----:B------:R-:W-:Y:S01]  /*2f870*/  IADD3 R13, P2, PT, R8, R13, RZ ;  /* 0x0000000d080d7210 */ /* 0x000fe20007f5e0ff */
[----:B------:R-:W3:Y:S04]  /*2f880*/  LDL.LU R12, [R1+0x56c] ;  /* 0x00056c00010c7983 */ /* 0x000ee80000300800 */
[----:B------:R0:W-:Y:S01]  /*2f890*/  STL [R1+0x528], R2 ;  /* 0x0005280201007387 */ /* 0x0001e20000100800 */
[----:B----4-:R-:W-:-:S03]  /*2f8a0*/  IMAD.X R17, R9, 0x1, R17, P3 ;  /* 0x0000000109117824 */ /* 0x010fc600018e0611 */
[----:B------:R1:W4:Y:S04]  /*2f8b0*/  @!P4 LDG.E.U8 R78, desc[UR22][R10.64] ;  /* 0x000000160a4ec981 */ /* 0x000328000c1e1100 */
[----:B------:R-:W4:Y:S01]  /*2f8c0*/  LDL.LU R6, [R1+0x588] ;  /* 0x0005880001067983 */ /* 0x000f220000300800 */
[----:B------:R-:W-:-:S03]  /*2f8d0*/  IMAD.X R14, R9, 0x1, R14, P2 ;  /* 0x00000001090e7824 */ /* 0x000fc600010e060e */
[----:B------:R-:W-:Y:S01]  /*2f8e0*/  STL [R1+0x530], R0 ;  /* 0x0005300001007387 */ /* 0x000fe20000100800 */
[----:B-1----:R-:W-:Y:S02]  /*2f8f0*/  @!P4 IMAD.MOV.U32 R10, RZ, RZ, R2 ;  /* 0x000000ffff0ac224 */ /* 0x002fe400078e0002 */
[----:B------:R-:W-:Y:S01]  /*2f900*/  @!P4 IMAD.MOV.U32 R11, RZ, RZ, R18 ;  /* 0x000000ffff0bc224 */ /* 0x000fe200078e0012 */
[----:B------:R1:W-:Y:S04]  /*2f910*/  STL [R1+0x524], R18 ;  /* 0x0005241201007387 */ /* 0x0003e80000100800 */
[----:B------:R-:W-:Y:S04]  /*2f920*/  STL [R1+0x548], R13 ;  /* 0x0005480d01007387 */ /* 0x000fe80000100800 */
[----:B0-----:R-:W4:Y:S04]  /*2f930*/  LDL.LU R2, [R1+0x590] ;  /* 0x0005900001027983 */ /* 0x001f280000300800 */
[----:B------:R0:W-:Y:S04]  /*2f940*/  STL [R1+0x52c], R17 ;  /* 0x00052c1101007387 */ /* 0x0001e80000100800 */
[----:B------:R0:W4:Y:S04]  /*2f950*/  @!P4 LDG.E.U8 R76, desc[UR22][R10.64] ;  /* 0x000000160a4cc981 */ /* 0x000128000c1e1100 */
[----:B-1----:R-:W4:Y:S04]  /*2f960*/  LDL.LU R18, [R1+0x584] ;  /* 0x0005840001127983 */ /* 0x002f280000300800 */
[----:B------:R1:W-:Y:S01]  /*2f970*/  STL [R1+0x544], R14 ;  /* 0x0005440e01007387 */ /* 0x0003e20000100800 */
[----:B0-----:R-:W-:-:S02]  /*2f980*/  @!P4 IMAD.MOV.U32 R10, RZ, RZ, R0 ;  /* 0x000000ffff0ac224 */ /* 0x001fc400078e0000 */
[----:B------:R-:W-:Y:S01]  /*2f990*/  @!P4 IMAD.MOV.U32 R11, RZ, RZ, R17 ;  /* 0x000000ffff0bc224 */ /* 0x000fe200078e0011 */
[----:B------:R-:W4:Y:S04]  /*2f9a0*/  LDL.LU R0, [R1+0x5a8] ;  /* 0x0005a80001007983 */ /* 0x000f280000300800 */
[----:B------:R0:W4:Y:S04]  /*2f9b0*/  @!P4 LDG.E.U8 R74, desc[UR22][R10.64] ;  /* 0x000000160a4ac981 */ /* 0x000128000c1e1100 */
[----:B------:R-:W4:Y:S01]  /*2f9c0*/  LDL.LU R17, [R1+0x58c] ;  /* 0x00058c0001117983 */ /* 0x000f220000300800 */
[----:B0-----:R-:W-:-:S03]  /*2f9d0*/  @!P4 IMAD.MOV.U32 R10, RZ, RZ, R13 ;  /* 0x000000ffff0ac224 */ /* 0x001fc600078e000d */
[----:B------:R-:W4:Y:S01]  /*2f9e0*/  LDL.LU R13, [R1+0x5a4] ;  /* 0x0005a400010d7983 */ /* 0x000f220000300800 */
[----:B------:R-:W-:Y:S01]  /*2f9f0*/  IADD3 R4, P2, PT, R8, R4, RZ ;  /* 0x0000000408047210 */ /* 0x000fe20007f5e0ff */
[----:B------:R-:W-:-:S04]  /*2fa00*/  @!P4 IMAD.MOV.U32 R11, RZ, RZ, R14 ;  /* 0x000000ffff0bc224 */ /* 0x000fc800078e000e */
[----:B------:R0:W-:Y:S04]  /*2fa10*/  STL [R1+0x550], R4 ;  /* 0x0005500401007387 */ /* 0x0001e80000100800 */
[----:B-1----:R-:W4:Y:S01]  /*2fa20*/  LDL.LU R14, [R1+0x5b0] ;  /* 0x0005b000010e7983 */ /* 0x002f220000300800 */
[----:B------:R-:W-:Y:S02]  /*2fa30*/  PRMT R72, RZ, 0x7610, R72 ;  /* 0x00007610ff487816 */ /* 0x000fe40000000048 */
[----:B------:R-:W-:-:S04]  /*2fa40*/  PRMT R70, RZ, 0x7610, R70 ;  /* 0x00007610ff467816 */ /* 0x000fc80000000046 */
[----:B------:R1:W4:Y:S01]  /*2fa50*/  @!P4 LDG.E.U8 R72, desc[UR22][R10.64] ;  /* 0x000000160a48c981 */ /* 0x000322000c1e1100 */
[----:B------:R-:W-:Y:S01]  /*2fa60*/  PRMT R68, RZ, 0x7610, R68 ;  /* 0x00007610ff447816 */ /* 0x000fe20000000044 */
[----:B-1----:R-:W-:Y:S01]  /*2fa70*/  @!P4 IMAD.MOV.U32 R10, RZ, RZ, R4 ;  /* 0x000000ffff0ac224 */ /* 0x002fe200078e0004 */
[----:B------:R-:W-:Y:S02]  /*2fa80*/  PRMT R66, RZ, 0x7610, R66 ;  /* 0x00007610ff427816 */ /* 0x000fe40000000042 */
[----:B------:R-:W-:Y:S02]  /*2fa90*/  PRMT R64, RZ, 0x7610, R64 ;  /* 0x00007610ff407816 */ /* 0x000fe40000000040 */
[----:B------:R-:W-:Y:S02]  /*2faa0*/  PRMT R62, RZ, 0x7610, R62 ;  /* 0x00007610ff3e7816 */ /* 0x000fe4000000003e */
[----:B--2---:R-:W-:Y:S01]  /*2fab0*/  IADD3 R7, P3, PT, R8, R7, RZ ;  /* 0x0000000708077210 */ /* 0x004fe20007f7e0ff */
[----:B------:R-:W-:-:S04]  /*2fac0*/  IMAD.X R16, R9, 0x1, R16, P2 ;  /* 0x0000000109107824 */ /* 0x000fc800010e0610 */
[----:B------:R-:W-:Y:S01]  /*2fad0*/  STL [R1+0x568], R7 ;  /* 0x0005680701007387 */ /* 0x000fe20000100800 */
[----:B------:R-:W-:Y:S01]  /*2fae0*/  @!P4 IMAD.MOV.U32 R11, RZ, RZ, R16 ;  /* 0x000000ffff0bc224 */ /* 0x000fe200078e0010 */
[----:B------:R-:W-:Y:S02]  /*2faf0*/  IADD3 R3, P2, PT, R8, R3, RZ ;  /* 0x0000000308037210 */ /* 0x000fe40007f5e0ff */
[----:B------:R1:W-:Y:S04]  /*2fb00*/  STL [R1+0x54c], R16 ;  /* 0x00054c1001007387 */ /* 0x0003e80000100800 */
[----:B------:R-:W-:Y:S01]  /*2fb10*/  STL [R1+0x570], R3 ;  /* 0x0005700301007387 */ /* 0x000fe20000100800 */
[----:B---3--:R-:W-:-:S03]  /*2fb20*/  IMAD.X R15, R9, 0x1, R15, P3 ;  /* 0x00000001090f7824 */ /* 0x008fc600018e060f */
[----:B0-----:R-:W2:Y:S04]  /*2fb30*/  LDL.LU R4, [R1+0x5c8] ;  /* 0x0005c80001047983 */ /* 0x001ea80000300800 */
[----:B------:R0:W3:Y:S04]  /*2fb40*/  @!P4 LDG.E.U8 R70, desc[UR22][R10.64] ;  /* 0x000000160a46c981 */ /* 0x0000e8000c1e1100 */
[----:B------:R-:W-:Y:S01]  /*2fb50*/  STL [R1+0x564], R15 ;  /* 0x0005640f01007387 */ /* 0x000fe20000100800 */
[----:B------:R-:W-:-:S03]  /*2fb60*/  IMAD.X R12, R9, 0x1, R12, P2 ;  /* 0x00000001090c7824 */ /* 0x000fc600010e060c */
[----:B-1----:R-:W3:Y:S01]  /*2fb70*/  LDL.LU R16, [R1+0x5ac] ;  /* 0x0005ac0001107983 */ /* 0x002ee20000300800 */
[----:B0-----:R-:W-:Y:S02]  /*2fb80*/  @!P4 IMAD.MOV.U32 R10, RZ, RZ, R7 ;  /* 0x000000ffff0ac224 */ /* 0x001fe400078e0007 */
[----:B------:R-:W-:Y:S01]  /*2fb90*/  @!P4 IMAD.MOV.U32 R11, RZ, RZ, R15 ;  /* 0x000000ffff0bc224 */ /* 0x000fe200078e000f */
[----:B------:R0:W-:Y:S01]  /*2fba0*/  STL [R1+0x56c], R12 ;  /* 0x00056c0c01007387 */ /* 0x0001e20000100800 */
[----:B----4-:R-:W-:-:S03]  /*2fbb0*/  IADD3 R6, P2, PT, R8, R6, RZ ;  /* 0x0000000608067210 */ /* 0x010fc60007f5e0ff */
[----:B------:R1:W4:Y:S04]  /*2fbc0*/  @!P4 LDG.E.U8 R68, desc[UR22][R10.64] ;  /* 0x000000160a44c981 */ /* 0x000328000c1e1100 */
[----:B------:R-:W4:Y:S01]  /*2fbd0*/  LDL.LU R7, [R1+0x5d0] ;  /* 0x0005d00001077983 */ /* 0x000f220000300800 */
[----:B-1----:R-:W-:Y:S02]  /*2fbe0*/  @!P4 IMAD.MOV.U32 R11, RZ, RZ, R12 ;  /* 0x000000ffff0bc224 */ /* 0x002fe400078e000c */
[----:B------:R-:W-:Y:S01]  /*2fbf0*/  @!P4 IMAD.MOV.U32 R10, RZ, RZ, R3 ;  /* 0x000000ffff0ac224 */ /* 0x000fe200078e0003 */
[----:B0-----:R-:W4:Y:S01]  /*2fc00*/  LDL.LU R12, [R1+0x5c4] ;  /* 0x0005c400010c7983 */ /* 0x001f220000300800 */
[----:B------:R-:W-:-:S03]  /*2fc10*/  IADD3 R2, P3, PT, R8, R2, RZ ;  /* 0x0000000208027210 */ /* 0x000fc60007f7e0ff */
[----:B------:R-:W4:Y:S04]  /*2fc20*/  LDL.LU R15, [R1+0x5cc] ;  /* 0x0005cc00010f7983 */ /* 0x000f280000300800 */
[----:B------:R0:W-:Y:S04]  /*2fc30*/  STL [R1+0x588], R6 ;  /* 0x0005880601007387 */ /* 0x0001e80000100800 */
[----:B------:R1:W4:Y:S01]  /*2fc40*/  @!P4 LDG.E.U8 R66, desc[UR22][R10.64] ;  /* 0x000000160a42c981 */ /* 0x000322000c1e1100 */
[----:B------:R-:W-:-:S03]  /*2fc50*/  IMAD.X R18, R9, 0x1, R18, P2 ;  /* 0x0000000109127824 */ /* 0x000fc600010e0612 */
[----:B------:R-:W4:Y:S04]  /*2fc60*/  LDL.LU R3, [R1+0x5e8] ;  /* 0x0005e80001037983 */ /* 0x000f280000300800 */
[----:B------:R-:W-:Y:S01]  /*2fc70*/  STL [R1+0x590], R2 ;  /* 0x0005900201007387 */ /* 0x000fe20000100800 */
[----:B------:R-:W-:Y:S01]  /*2fc80*/  IADD3 R0, P2, PT, R8, R0, RZ ;  /* 0x0000000008007210 */ /* 0x000fe20007f5e0ff */
[----:B-1----:R-:W-:Y:S02]  /*2fc90*/  @!P4 IMAD.MOV.U32 R10, RZ, RZ, R6 ;  /* 0x000000ffff0ac224 */ /* 0x002fe400078e0006 */
[----:B------:R-:W-:Y:S01]  /*2fca0*/  @!P4 IMAD.MOV.U32 R11, RZ, RZ, R18 ;  /* 0x000000ffff0bc224 */ /* 0x000fe200078e0012 */
[----:B------:R1:W-:Y:S01]  /*2fcb0*/  STL [R1+0x584], R18 ;  /* 0x0005841201007387 */ /* 0x0003e20000100800 */
[----:B------:R-:W-:-:S03]  /*2fcc0*/  IMAD.X R17, R9, 0x1, R17, P3 ;  /* 0x0000000109117824 */ /* 0x000fc600018e0611 */
[----:B------:R-:W-:Y:S04]  /*2fcd0*/  STL [R1+0x5a8], R0 ;  /* 0x0005a80001007387 */ /* 0x000fe80000100800 */
[----:B0-----:R-:W4:Y:S01]  /*2fce0*/  LDL.LU R6, [R1+0x5f0] ;  /* 0x0005f00001067983 */ /* 0x001f220000300800 */
[----:B------:R-:W-:-:S03]  /*2fcf0*/  IMAD.X R13, R9, 0x1, R13, P2 ;  /* 0x00000001090d7824 */ /* 0x000fc600010e060d */
        /* <DEDUP_REMOVED lines=9> */
[----:B------:R-:W-:Y:S01]  /*2fd90*/  IADD3 R14, P2, PT, R8, R14, RZ ;  /* 0x0000000e080e7210 */ /* 0x000fe20007f5e0ff */
[----:B0-----:R-:W-:-:S02]  /*2fda0*/  @!P4 IMAD.MOV.U32 R11, RZ, RZ, R13 ;  /* 0x000000ffff0bc224 */ /* 0x001fc400078e000d */
[----:B-1----:R-:W4:Y:S01]  /*2fdb0*/  LDL.LU R13, [R1+0x604] ;  /* 0x00060400010d7983 */ /* 0x002f220000300800 */
[----:B------:R-:W-:-:S03]  /*2fdc0*/  @!P4 IMAD.MOV.U32 R10, RZ, RZ, R0 ;  /* 0x000000ffff0ac224 */ /* 0x000fc600078e0000 */
[----:B------:R0:W-:Y:S04]  /*2fdd0*/  STL [R1+0x5b0], R14 ;  /* 0x0005b00e01007387 */ /* 0x0001e80000100800 */
[----:B------:R-:W4:Y:S01]  /*2fde0*/  LDL.LU R0, [R1+0x610] ;  /* 0x0006100001007983 */ /* 0x000f220000300800 */
        /* <DEDUP_REMOVED lines=9> */
[----:B---3--:R-:W-:-:S04]  /*2fe80*/  IMAD.X R16, R9, 0x1, R16, P2 ;  /* 0x0000000109107824 */ /* 0x008fc800010e0610 */
[----:B------:R-:W-:Y:S01]  /*2fe90*/  @!P4 IMAD.MOV.U32 R11, RZ, RZ, R16 ;  /* 0x000000ffff0bc224 */ /* 0x000fe200078e0010 */
[----:B------:R-:W-:Y:S04]  /*2fea0*/  STL [R1+0x5c8], R4 ;  /* 0x0005c80401007387 */ /* 0x000fe80000100800 */
[----:B------:R1:W2:Y:S01]  /*2feb0*/  @!P4 LDG.E.U8 R58, desc[UR22][R10.64] ;  /* 0x000000160a3ac981 */ /* 0x0002a2000c1e1100 */
[----:B----4-:R-:W-:-:S03]  /*2fec0*/  IADD3 R7, P2, PT, R8, R7, RZ ;  /* 0x0000000708077210 */ /* 0x010fc60007f5e0ff */
[----:B------:R-:W-:Y:S01]  /*2fed0*/  STL [R1+0x5ac], R16 ;  /* 0x0005ac1001007387 */ /* 0x000fe20000100800 */
[----:B-1----:R-:W-:Y:S02]  /*2fee0*/  @!P4 IMAD.MOV.U32 R10, RZ, RZ, R4 ;  /* 0x000000ffff0ac224 */ /* 0x002fe400078e0004 */
[C---:B------:R-:W-:Y:S01]  /*2fef0*/  IMAD.X R12, R9.reuse, 0x1, R12, P3 ;  /* 0x00000001090c7824 */ /* 0x040fe200018e060c */
[----:B------:R-:W-:Y:S03]  /*2ff00*/  STL [R1+0x5d0], R7 ;  /* 0x0005d00701007387 */ /* 0x000fe60000100800 */
[----:B------:R-:W-:Y:S01]  /*2ff10*/  @!P4 IMAD.MOV.U32 R11, RZ, RZ, R12 ;  /* 0x000000ffff0bc224 */ /* 0x000fe200078e000c */
[----:B0-----:R-:W3:Y:S01]  /*2ff20*/  LDL.LU R14, [R1+0x628] ;  /* 0x00062800010e7983 */ /* 0x001ee20000300800 */
[----:B------:R-:W-:-:S03]  /*2ff30*/  IMAD.X R15, R9, 0x1, R15, P2 ;  /* 0x00000001090f7824 */ /* 0x000fc600010e060f */
[----:B------:R0:W-:Y:S04]  /*2ff40*/  STL [R1+0x5c4], R12 ;  /* 0x0005c40c01007387 */ /* 0x0001e80000100800 */
[----:B------:R1:W4:Y:S01]  /*2ff50*/  @!P4 LDG.E.U8 R56, desc[UR22][R10.64] ;  /* 0x000000160a38c981 */ /* 0x000322000c1e1100 */
[----:B------:R-:W-:-:S03]  /*2ff60*/  IADD3 R3, P2, PT, R8, R3, RZ ;  /* 0x0000000308037210 */ /* 0x000fc60007f5e0ff */
[----:B0-----:R-:W2:Y:S01]  /*2ff70*/  LDL.LU R12, [R1+0x60c] ;  /* 0x00060c00010c7983 */ /* 0x001ea20000300800 */
[----:B-1----:R-:W-:-:S03]  /*2ff80*/  @!P4 IMAD.MOV.U32 R10, RZ, RZ, R7 ;  /* 0x000000ffff0ac224 */ /* 0x002fc600078e0007 */
[----:B------:R0:W-:Y:S01]  /*2ff90*/  STL [R1+0x5cc], R15 ;  /* 0x0005cc0f01007387 */ /* 0x0001e20000100800 */
[----:B------:R-:W-:-:S03]  /*2ffa0*/  @!P4 IMAD.MOV.U32 R11, RZ, RZ, R15 ;  /* 0x000000ffff0bc224 */ /* 0x000fc600078e000f */
[----:B------:R-:W4:Y:S04]  /*2ffb0*/  LDL.LU R4, [R1+0x630] ;  /* 0x0006300001047983 */ /* 0x000f280000300800 */
[----:B------:R1:W4:Y:S04]  /*2ffc0*/  @!P4 LDG.E.U8 R54, desc[UR22][R10.64] ;  /* 0x000000160a36c981 */ /* 0x000328000c1e1100 */
[----:B0-----:R-:W4:Y:S01]  /*2ffd0*/  LDL.LU R15, [R1+0x624] ;  /* 0x00062400010f7983 */ /* 0x001f220000300800 */
[----:B------:R-:W-:-:S03]  /*2ffe0*/  IADD3 R6, P3, PT, R8, R6, RZ ;  /* 0x0000000608067210 */ /* 0x000fc60007f7e0ff */
[----:B------:R-:W4:Y:S01]  /*2fff0*/  LDL.LU R7, [R1+0x62c] ;  /* 0x00062c0001077983 */ /* 0x000f220000300800 */
[----:B-1----:R-:W-:-:S03]  /*30000*/  @!P4 IMAD.MOV.U32 R10, RZ, RZ, R3 ;  /* 0x000000ffff0ac224 */ /* 0x002fc600078e0003 */
[----:B------:R0:W-:Y:S04]  /*30010*/  STL [R1+0x5e8], R3 ;  /* 0x0005e80301007387 */ /* 0x0001e80000100800 */
[----:B------:R-:W4:Y:S01]  /*30020*/  LDL.LU R16, [R1+0x648] ;  /* 0x0006480001107983 */ /* 0x000f220000300800 */
[----:B------:R-:W-:-:S04]  /*30030*/  IMAD.X R18, R9, 0x1, R18, P2 ;  /* 0x0000000109127824 */ /* 0x000fc800010e0612 */
[----:B------:R-:W-:Y:S01]  /*30040*/  @!P4 IMAD.MOV.U32 R11, RZ, RZ, R18 ;  /* 0x000000ffff0bc224 */ /* 0x000fe200078e0012 */
[----:B------:R-:W-:Y:S01]  /*30050*/  STL [R1+0x5f0], R6 ;  /* 0x0005f00601007387 */ /* 0x000fe20000100800 */
[----:B------:R-:W-:-:S03]  /*30060*/  IADD3 R2, P2, PT, R8, R2, RZ ;  /* 0x0000000208027210 */ /* 0x000fc60007f5e0ff */
[----:B------:R-:W-:Y:S04]  /*30070*/  STL [R1+0x5e4], R18 ;  /* 0x0005e41201007387 */ /* 0x000fe80000100800 */
[----:B------:R-:W-:Y:S01]  /*30080*/  STL [R1+0x608], R2 ;  /* 0x0006080201007387 */ /* 0x000fe20000100800 */
[----:B------:R-:W-:-:S03]  /*30090*/  IMAD.X R17, R9, 0x1, R17, P3 ;  /* 0x0000000109117824 */ /* 0x000fc600018e0611 */
[----:B0-----:R-:W4:Y:S04]  /*300a0*/  LDL.LU R3, [R1+0x650] ;  /* 0x0006500001037983 */ /* 0x001f280000300800 */
[----:B------:R0:W4:Y:S01]  /*300b0*/  @!P4 LDG.E.U8 R52, desc[UR22][R10.64] ;  /* 0x000000160a34c981 */ /* 0x000122000c1e1100 */
[----:B------:R-:W-:-:S03]  /*300c0*/  IMAD.X R13, R9, 0x1, R13, P2 ;  /* 0x00000001090d7824 */ /* 0x000fc600010e060d */
[----:B------:R1:W-:Y:S01]  /*300d0*/  STL [R1+0x5ec], R17 ;  /* 0x0005ec1101007387 */ /* 0x0003e20000100800 */
[----:B0-----:R-:W-:Y:S02]  /*300e0*/  @!P4 IMAD.MOV.U32 R11, RZ, RZ, R17 ;  /* 0x000000ffff0bc224 */ /* 0x001fe400078e0011 */
[----:B------:R-:W-:Y:S01]  /*300f0*/  @!P4 IMAD.MOV.U32 R10, RZ, RZ, R6 ;  /* 0x000000ffff0ac224 */ /* 0x000fe200078e0006 */
[----:B-1----:R-:W4:Y:S04]  /*30100*/  LDL.LU R17, [R1+0x644] ;  /* 0x0006440001117983 */ /* 0x002f280000300800 */
[----:B------:R0:W-:Y:S01]  /*30110*/  STL [R1+0x604], R13 ;  /* 0x0006040d01007387 */ /* 0x0001e20000100800 */
[----:B------:R-:W-:-:S03]  /*30120*/  IADD3 R0, P2, PT, R8, R0, RZ ;  /* 0x0000000008007210 */ /* 0x000fc60007f5e0ff */
[----:B------:R-:W4:Y:S04]  /*30130*/  LDL.LU R6, [R1+0x668] ;  /* 0x0006680001067983 */ /* 0x000f280000300800 */
[----:B------:R-:W4:Y:S04]  /*30140*/  LDL.LU R20, [R1+0x64c] ;  /* 0x00064c0001147983 */ /* 0x000f280000300800 */
[----:B------:R-:W4:Y:S04]  /*30150*/  LDL.LU R19, [R1+0x664] ;  /* 0x0006640001137983 */ /* 0x000f280000300800 */
[----:B------:R1:W4:Y:S04]  /*30160*/  @!P4 LDG.E.U8 R50, desc[UR22][R10.64] ;  /* 0x000000160a32c981 */ /* 0x000328000c1e1100 */
[----:B------:R-:W-:Y:S01]  /*30170*/  STL [R1+0x610], R0 ;  /* 0x0006100001007387 */ /* 0x000fe20000100800 */
[----:B-1----:R-:W-:-:S03]  /*30180*/  @!P4 IMAD.MOV.U32 R10, RZ, RZ, R2 ;  /* 0x000000ffff0ac224 */ /* 0x002fc600078e0002 */
[----:B------:R-:W4:Y:S01]  /*30190*/  LDL.LU R2, [R1+0x670] ;  /* 0x0006700001027983 */ /* 0x000f220000300800 */
[----:B------:R-:W-:Y:S01]  /*301a0*/  PRMT R48, RZ, 0x7610, R48 ;  /* 0x00007610ff307816 */ /* 0x000fe20000000030 */
[----:B------:R-:W-:-:S05]  /*301b0*/  @!P4 IMAD.MOV.U32 R11, RZ, RZ, R13 ;  /* 0x000000ffff0bc224 */ /* 0x000fca00078e000d */
[----:B------:R1:W4:Y:S02]  /*301c0*/  @!P4 LDG.E.U8 R48, desc[UR22][R10.64] ;  /* 0x000000160a30c981 */ /* 0x000324000c1e1100 */
[----:B-1----:R-:W-:Y:S02]  /*301d0*/  PRMT R10, RZ, 0x7610, R10 ;  /* 0x00007610ff0a7816 */ /* 0x002fe4000000000a */
[----:B------:R-:W-:Y:S02]  /*301e0*/  PRMT R11, RZ, 0x7610, R11 ;  /* 0x00007610ff0b7816 */ /* 0x000fe4000000000b */
[----:B---3--:R-:W-:-:S05]  /*301f0*/  IADD3 R14, P3, PT, R8, R14, RZ ;  /* 0x0000000e080e7210 */ /* 0x008fca0007f7e0ff */
[----:B------:R-:W-:Y:S01]  /*30200*/  STL [R1+0x628], R14 ;  /* 0x0006280e01007387 */ /* 0x000fe20000100800 */
[----:B--2---:R-:W-:-:S04]  /*30210*/  IMAD.X R12, R9, 0x1, R12, P2 ;  /* 0x00000001090c7824 */ /* 0x004fc800010e060c */
[----:B0-----:R-:W-:Y:S01]  /*30220*/  @!P4 IMAD.MOV.U32 R13, RZ, RZ, R12 ;  /* 0x000000ffff0dc224 */ /* 0x001fe200078e000c */
[----:B------:R0:W-:Y:S01]  /*30230*/  STL [R1+0x60c], R12 ;  /* 0x00060c0c01007387 */ /* 0x0001e20000100800 */
[----:B----4-:R-:W-:Y:S01]  /*30240*/  IADD3 R4, P2, PT, R8, R4, RZ ;  /* 0x0000000408047210 */ /* 0x010fe20007f5e0ff */
[----:B0-----:R-:W-:Y:S02]  /*30250*/  @!P4 IMAD.MOV.U32 R12, RZ, RZ, R0 ;  /* 0x000000ffff0cc224 */ /* 0x001fe400078e0000 */
[C---:B------:R-:W-:Y:S02]  /*30260*/  IMAD.X R15, R9.reuse, 0x1, R15, P3 ;  /* 0x00000001090f7824 */ /* 0x040fe400018e060f */
[----:B------:R-:W-:Y:S01]  /*30270*/  STL [R1+0x630], R4 ;  /* 0x0006300401007387 */ /* 0x000fe20000100800 */
[----:B------:R-:W-:-:S03]  /*30280*/  IMAD.X R7, R9, 0x1, R7, P2 ;  /* 0x0000000109077824 */ /* 0x000fc600010e0607 */
[----:B------:R-:W2:Y:S04]  /*30290*/  LDL.LU R0, [R1+0x688] ;  /* 0x0006880001007983 */ /* 0x000ea80000300800 */
[----:B------:R0:W-:Y:S01]  /*302a0*/  STL [R1+0x624], R15 ;  /* 0x0006240f01007387 */ /* 0x0001e20000100800 */
[----:B------:R-:W-:-:S03]  /*302b0*/  IADD3 R16, P2, PT, R8, R16, RZ ;  /* 0x0000001008107210 */ /* 0x000fc60007f5e0ff */
[----:B------:R1:W3:Y:S04]  /*302c0*/  @!P4 LDG.E.U8 R10, desc[UR22][R12.64] ;  /* 0x000000160c0ac981 */ /* 0x0002e8000c1e1100 */
[----:B------:R-:W4:Y:S04]  /*302d0*/  LDL.LU R18, [R1+0x66c] ;  /* 0x00066c0001127983 */ /* 0x000f280000300800 */
[----:B------:R0:W3:Y:S01]  /*302e0*/  @!P4 LDG.E.U8 R11, desc[UR22][R14.64] ;  /* 0x000000160e0bc981 */ /* 0x0000e2000c1e1100 */
[----:B-1----:R-:W-:-:S03]  /*302f0*/  PRMT R12, RZ, 0x7610, R12 ;  /* 0x00007610ff0c7816 */ /* 0x002fc6000000000c */
[----:B------:R1:W-:Y:S01]  /*30300*/  STL [R1+0x62c], R7 ;  /* 0x00062c0701007387 */ /* 0x0003e20000100800 */
[----:B------:R-:W-:Y:S02]  /*30310*/  PRMT R13, RZ, 0x7610, R13 ;  /* 0x00007610ff0d7816 */ /* 0x000fe4000000000d */
[----:B------:R-:W-:Y:S01]  /*30320*/  IADD3 R3, P3, PT, R8, R3, RZ ;  /* 0x0000000308037210 */ /* 0x000fe20007f7e0ff */
[----:B0-----:R-:W-:Y:S02]  /*30330*/  @!P4 IMAD.MOV.U32 R14, RZ, RZ, R4 ;  /* 0x000000ffff0ec224 */ /* 0x001fe400078e0004 */
[----:B------:R-:W-:Y:S01]  /*30340*/  @!P4 IMAD.MOV.U32 R15, RZ, RZ, R7 ;  /* 0x000000ffff0fc224 */ /* 0x000fe200078e0007 */
[----:B------:R-:W3:Y:S04]  /*30350*/  LDL.LU R4, [R1+0x684] ;  /* 0x0006840001047983 */ /* 0x000ee80000300800 */
[----:B------:R-:W3:Y:S04]  /*30360*/  LDL.LU R27, [R1+0x68c] ;  /* 0x00068c00011b7983 */ /* 0x000ee80000300800 */
[----:B------:R0:W-:Y:S04]  /*30370*/  STL [R1+0x648], R16 ;  /* 0x0006481001007387 */ /* 0x0001e80000100800 */
[----:B------:R-:W3:Y:S01]  /*30380*/  LDL.LU R23, [R1+0x690] ;  /* 0x0006900001177983 */ /* 0x000ee20000300800 */
[----:B------:R-:W-:-:S03]  /*30390*/  IMAD.X R17, R9, 0x1, R17, P2 ;  /* 0x0000000109117824 */ /* 0x000fc600010e0611 */
[----:B-1----:R-:W3:Y:S04]  /*303a0*/  LDL.LU R7, [R1+0x6a8] ;  /* 0x0006a80001077983 */ /* 0x002ee80000300800 */
[----:B------:R1:W3:Y:S01]  /*303b0*/  @!P4 LDG.E.U8 R12, desc[UR22][R14.64] ;  /* 0x000000160e0cc981 */ /* 0x0002e2000c1e1100 */
[----:B------:R-:W-:-:S03]  /*303c0*/  IADD3 R6, P2, PT, R8, R6, RZ ;  /* 0x0000000608067210 */ /* 0x000fc60007f5e0ff */
[----:B------:R-:W-:Y:S01]  /*303d0*/  STL [R1+0x650], R3 ;  /* 0x0006500301007387 */ /* 0x000fe20000100800 */
[----:B------:R-:W-:-:S03]  /*303e0*/  IMAD.X R20, R9, 0x1, R20, P3 ;  /* 0x0000000109147824 */ /* 0x000fc600018e0614 */
[----:B------:R0:W-:Y:S01]  /*303f0*/  STL [R1+0x644], R17 ;  /* 0x0006441101007387 */ /* 0x0001e20000100800 */
[----:B-1----:R-:W-:Y:S01]  /*30400*/  PRMT R14, RZ, 0x7610, R14 ;  /* 0x00007610ff0e7816 */ /* 0x002fe2000000000e */
[----:B------:R-:W-:Y:S02]  /*30410*/  IMAD.X R19, R9, 0x1, R19, P2 ;  /* 0x0000000109137824 */ /* 0x000fe400010e0613 */
[----:B------:R0:W3:Y:S04]  /*30420*/  @!P4 LDG.E.U8 R13, desc[UR22][R16.64] ;  /* 0x00000016100dc981 */ /* 0x0000e8000c1e1100 */
[----:B------:R1:W-:Y:S01]  /*30430*/  STL [R1+0x668], R6 ;  /* 0x0006680601007387 */ /* 0x0003e20000100800 */
[----:B0-----:R-:W-:Y:S02]  /*30440*/  @!P4 IMAD.MOV.U32 R16, RZ, RZ, R3 ;  /* 0x000000ffff10c224 */ /* 0x001fe400078e0003 */
[----:B------:R-:W-:Y:S01]  /*30450*/  @!P4 IMAD.MOV.U32 R17, RZ, RZ, R20 ;  /* 0x000000ffff11c224 */ /* 0x000fe200078e0014 */
[----:B------:R-:W-:Y:S01]  /*30460*/  STL [R1+0x64c], R20 ;  /* 0x00064c1401007387 */ /* 0x000fe20000100800 */
[----:B------:R-:W-:-:S03]  /*30470*/  IADD3 R2, P2, PT, R8, R2, RZ ;  /* 0x0000000208027210 */ /* 0x000fc60007f5e0ff */
[----:B------:R-:W3:Y:S04]  /*30480*/  LDL.LU R22, [R1+0x6a4] ;  /* 0x0006a40001167983 */ /* 0x000ee80000300800 */
[----:B------:R0:W-:Y:S04]  /*30490*/  STL [R1+0x664], R19 ;  /* 0x0006641301007387 */ /* 0x0001e80000100800 */
[----:B------:R0:W3:Y:S04]  /*304a0*/  @!P4 LDG.E.U8 R14, desc[UR22][R16.64] ;  /* 0x00000016100ec981 */ /* 0x0000e8000c1e1100 */
[----:B------:R-:W3:Y:S01]  /*304b0*/  LDL.LU R3, [R1+0x6b0] ;  /* 0x0006b00001037983 */ /* 0x000ee20000300800 */
[----:B0-----:R-:W-:-:S03]  /*304c0*/  @!P4 IMAD.MOV.U32 R16, RZ, RZ, R6 ;  /* 0x000000ffff10c224 */ /* 0x001fc600078e0006 */
[----:B-1----:R-:W3:Y:S04]  /*304d0*/  LDL.LU R6, [R1+0x6ac] ;  /* 0x0006ac0001067983 */ /* 0x002ee80000300800 */
[----:B------:R-:W3:Y:S04]  /*304e0*/  LDL.LU R25, [R1+0x6c4] ;  /* 0x0006c40001197983 */ /* 0x000ee80000300800 */
[----:B------:R-:W-:Y:S04]  /*304f0*/  STL [R1+0x670], R2 ;  /* 0x0006700201007387 */ /* 0x000fe80000100800 */
[----:B------:R-:W3:Y:S01]  /*30500*/  LDL.LU R24, [R1+0x6c8] ;  /* 0x0006c80001187983 */ /* 0x000ee20000300800 */
[----:B------:R-:W-:Y:S01]  /*30510*/  PRMT R15, RZ, 0x7610, R15 ;  /* 0x00007610ff0f7816 */ /* 0x000fe2000000000f */
[----:B------:R-:W-:-:S05]  /*30520*/  @!P4 IMAD.MOV.U32 R17, RZ, RZ, R19 ;  /* 0x000000ffff11c224 */ /* 0x000fca00078e0013 */
[----:B------:R0:W3:Y:S02]  /*30530*/  @!P4 LDG.E.U8 R15, desc[UR22][R16.64] ;  /* 0x00000016100fc981 */ /* 0x0000e4000c1e1100 */
[----:B0-----:R-:W-:Y:S02]  /*30540*/  PRMT R17, RZ, 0x7610, R17 ;  /* 0x00007610ff117816 */ /* 0x001fe40000000011 */
[----:B--2---:R-:W-:-:S05]  /*30550*/  IADD3 R0, P3, PT, R8, R0, RZ ;  /* 0x0000000008007210 */ /* 0x004fca0007f7e0ff */
[----:B------:R-:W-:Y:S01]  /*30560*/  STL [R1+0x688], R0 ;  /* 0x0006880001007387 */ /* 0x000fe20000100800 */
[----:B----4-:R-:W-:-:S04]  /*30570*/  IMAD.X R18, R9, 0x1, R18, P2 ;  /* 0x0000000109127824 */ /* 0x010fc800010e0612 */
[----:B------:R-:W-:Y:S01]  /*30580*/  @!P4 IMAD.MOV.U32 R19, RZ, RZ, R18 ;  /* 0x000000ffff13c224 */ /* 0x000fe200078e0012 */
[----:B------:R0:W-:Y:S01]  /*30590*/  STL [R1+0x66c], R18 ;  /* 0x00066c1201007387 */ /* 0x0001e20000100800 */
[----:B------:R-:W-:Y:S02]  /*305a0*/  @!P4 IMAD.MOV.U32 R20, RZ, RZ, R0 ;  /* 0x000000ffff14c224 */ /* 0x000fe400078e0000 */
[----:B0-----:R-:W-:Y:S02]  /*305b0*/  @!P4 IMAD.MOV.U32 R18, RZ, RZ, R2 ;  /* 0x000000ffff12c224 */ /* 0x001fe400078e0002 */
[----:B---3--:R-:W-:-:S04]  /*305c0*/  IMAD.X R4, R9, 0x1, R4, P3 ;  /* 0x0000000109047824 */ /* 0x008fc800018e0604 */
[----:B------:R-:W-:-:S05]  /*305d0*/  @!P4 IMAD.MOV.U32 R21, RZ, RZ, R4 ;  /* 0x000000ffff15c224 */ /* 0x000fca00078e0004 */
[----:B------:R0:W2:Y:S01]  /*305e0*/  @!P4 LDG.E.U8 R17, desc[UR22][R20.64] ;  /* 0x000000161411c981 */ /* 0x0000a2000c1e1100 */
[----:B------:R-:W-:-:S05]  /*305f0*/  IADD3 R23, P2, PT, R8, R23, RZ ;  /* 0x0000001708177210 */ /* 0x000fca0007f5e0ff */
[----:B------:R-:W-:Y:S01]  /*30600*/  IMAD.X R27, R9, 0x1, R27, P2 ;  /* 0x00000001091b7824 */ /* 0x000fe200010e061b */
[----:B------:R-:W-:Y:S01]  /*30610*/  STL [R1+0x690], R23 ;  /* 0x0006901701007387 */ /* 0x000fe20000100800 */
[----:B------:R-:W-:-:S03]  /*30620*/  IADD3 R7, P2, PT, R8, R7, RZ ;  /* 0x0000000708077210 */ /* 0x000fc60007f5e0ff */
[----:B------:R-:W3:Y:S04]  /*30630*/  LDL.LU R2, [R1+0x6d0] ;  /* 0x0006d00001027983 */ /* 0x000ee80000300800 */
[----:B------:R1:W-:Y:S01]  /*30640*/  STL [R1+0x684], R4 ;  /* 0x0006840401007387 */ /* 0x0003e20000100800 */
[----:B0-----:R-:W-:-:S03]  /*30650*/  @!P4 IMAD.MOV.U32 R20, RZ, RZ, R23 ;  /* 0x000000ffff14c224 */ /* 0x001fc600078e0017 */
[----:B-1----:R-:W4:Y:S04]  /*30660*/  LDL.LU R4, [R1+0x6cc] ;  /* 0x0006cc0001047983 */ /* 0x002f280000300800 */
[----:B------:R-:W-:Y:S04]  /*30670*/  STL [R1+0x68c], R27 ;  /* 0x00068c1b01007387 */ /* 0x000fe80000100800 */
[----:B------:R-:W2:Y:S04]  /*30680*/  LDL.LU R26, [R1+0x6e4] ;  /* 0x0006e400011a7983 */ /* 0x000ea80000300800 */
[----:B------:R-:W2:Y:S01]  /*30690*/  LDL.LU R0, [R1+0x6e8] ;  /* 0x0006e80001007983 */ /* 0x000ea20000300800 */
[----:B------:R-:W-:-:S03]  /*306a0*/  IMAD.X R22, R9, 0x1, R22, P2 ;  /* 0x0000000109167824 */ /* 0x000fc600010e0616 */
[----:B------:R-:W2:Y:S01]  /*306b0*/  LDL.LU R28, [R1+0x23c] ;  /* 0x00023c00011c7983 */ /* 0x000ea20000300800 */
[----:B------:R-:W-:-:S03]  /*306c0*/  @!P4 IMAD.MOV.U32 R23, RZ, RZ, R22 ;  /* 0x000000ffff17c224 */ /* 0x000fc600078e0016 */
[----:B------:R-:W-:Y:S01]  /*306d0*/  STL [R1+0x6a8], R7 ;  /* 0x0006a80701007387 */ /* 0x000fe20000100800 */
[----:B------:R-:W-:-:S05]  /*306e0*/  IADD3 R3, P3, PT, R8, R3, RZ ;  /* 0x0000000308037210 */ /* 0x000fca0007f7e0ff */
[----:B------:R-:W-:Y:S04]  /*306f0*/  STL [R1+0x6b0], R3 ;  /* 0x0006b00301007387 */ /* 0x000fe80000100800 */
[----:B------:R0:W-:Y:S01]  /*30700*/  STL [R1+0x6a4], R22 ;  /* 0x0006a41601007387 */ /* 0x0001e20000100800 */
[----:B------:R-:W-:Y:S01]  /*30710*/  IADD3 R24, P2, PT, R8, R24, RZ ;  /* 0x0000001808187210 */ /* 0x000fe20007f5e0ff */
[----:B0-----:R-:W-:-:S04]  /*30720*/  @!P4 IMAD.MOV.U32 R22, RZ, RZ, R7 ;  /* 0x000000ffff16c224 */ /* 0x001fc800078e0007 */
[----:B------:R-:W-:Y:S04]  /*30730*/  STL [R1+0x6c8], R24 ;  /* 0x0006c81801007387 */ /* 0x000fe80000100800 */
[----:B------:R-:W2:Y:S01]  /*30740*/  LDL.LU R7, [R1+0x240] ;  /* 0x0002400001077983 */ /* 0x000ea20000300800 */
[----:B------:R-:W-:Y:S01]  /*30750*/  PRMT R16, RZ, 0x7610, R16 ;  /* 0x00007610ff107816 */ /* 0x000fe20000000010 */
[----:B------:R-:W-:-:S05]  /*30760*/  IMAD.X R6, R9, 0x1, R6, P3 ;  /* 0x0000000109067824 */ /* 0x000fca00018e0606 */
[----:B------:R0:W2:Y:S01]  /*30770*/  @!P4 LDG.E.U8 R16, desc[UR22][R18.64] ;  /* 0x000000161210c981 */ /* 0x0000a2000c1e1100 */
[----:B------:R-:W-:Y:S02]  /*30780*/  @!P4 IMAD.MOV.U32 R21, RZ, RZ, R27 ;  /* 0x000000ffff15c224 */ /* 0x000fe400078e001b */
[----:B------:R-:W-:Y:S01]  /*30790*/  IMAD.X R25, R9, 0x1, R25, P2 ;  /* 0x0000000109197824 */ /* 0x000fe200010e0619 */
[----:B0-----:R-:W-:Y:S02]  /*307a0*/  PRMT R19, RZ, 0x7610, R19 ;  /* 0x00007610ff137816 */ /* 0x001fe40000000013 */
[----:B------:R-:W-:Y:S01]  /*307b0*/  PRMT R18, RZ, 0x7610, R18 ;  /* 0x00007610ff127816 */ /* 0x000fe20000000012 */
[----:B------:R0:W-:Y:S04]  /*307c0*/  STL [R1+0x6ac], R6 ;  /* 0x0006ac0601007387 */ /* 0x0001e80000100800 */
[----:B------:R1:W2:Y:S04]  /*307d0*/  @!P4 LDG.E.U8 R19, desc[UR22][R22.64] ;  /* 0x000000161613c981 */ /* 0x0002a8000c1e1100 */
[----:B------:R0:W2:Y:S01]  /*307e0*/  @!P4 LDG.E.U8 R18, desc[UR22][R20.64] ;  /* 0x000000161412c981 */ /* 0x0000a2000c1e1100 */
[----:B-1----:R-:W-:-:S03]  /*307f0*/  @!P4 IMAD.MOV.U32 R23, RZ, RZ, R6 ;  /* 0x000000ffff17c224 */ /* 0x002fc600078e0006 */
[----:B0-----:R-:W2:Y:S01]  /*30800*/  LDL.LU R6, [R1+0x6fc] ;  /* 0x0006fc0001067983 */ /* 0x001ea20000300800 */
[----:B------:R-:W-:Y:S01]  /*30810*/  @!P4 IMAD.MOV.U32 R22, RZ, RZ, R3 ;  /* 0x000000ffff16c224 */ /* 0x000fe200078e0003 */
[----:B------:R-:W-:Y:S02]  /*30820*/  PRMT R20, RZ, 0x7610, R20 ;  /* 0x00007610ff147816 */ /* 0x000fe40000000014 */
[----:B------:R0:W-:Y:S04]  /*30830*/  STL [R1+0x6c4], R25 ;  /* 0x0006c41901007387 */ /* 0x0001e80000100800 */
[----:B------:R-:W2:Y:S04]  /*30840*/  LDL.LU R3, [R1+0x700] ;  /* 0x0007000001037983 */ /* 0x000ea80000300800 */
[----:B------:R-:W2:Y:S04]  /*30850*/  LDL.LU R33, [R1+0x704] ;  /* 0x0007040001217983 */ /* 0x000ea80000300800 */
[----:B------:R-:W2:Y:S04]  /*30860*/  LDL.LU R31, [R1+0x708] ;  /* 0x00070800011f7983 */ /* 0x000ea80000300800 */
[----:B------:R1:W2:Y:S02]  /*30870*/  @!P4 LDG.E.U8 R20, desc[UR22][R22.64] ;  /* 0x000000161614c981 */ /* 0x0002a4000c1e1100 */
[----:B-1----:R-:W-:-:S02]  /*30880*/  @!P4 IMAD.MOV.U32 R23, RZ, RZ, R25 ;  /* 0x000000ffff17c224 */ /* 0x002fc400078e0019 */
[----:B------:R-:W-:Y:S01]  /*30890*/  @!P4 IMAD.MOV.U32 R22, RZ, RZ, R24 ;  /* 0x000000ffff16c224 */ /* 0x000fe200078e0018 */
[----:B---3--:R-:W-:-:S05]  /*308a0*/  IADD3 R2, P2, PT, R8, R2, RZ ;  /* 0x0000000208027210 */ /* 0x008fca0007f5e0ff */
[----:B------:R-:W-:Y:S01]  /*308b0*/  STL [R1+0x6d0], R2 ;  /* 0x0006d00201007387 */ /* 0x000fe20000100800 */
[----:B------:R-:W-:Y:S02]  /*308c0*/  @!P4 IMAD.MOV.U32 R24, RZ, RZ, R2 ;  /* 0x000000ffff18c224 */ /* 0x000fe400078e0002 */
[----:B----4-:R-:W-:-:S04]  /*308d0*/  IMAD.X R4, R9, 0x1, R4, P2 ;  /* 0x0000000109047824 */ /* 0x010fc800010e0604 */
[----:B0-----:R-:W-:Y:S01]  /*308e0*/  @!P4 IMAD.MOV.U32 R25, RZ, RZ, R4 ;  /* 0x000000ffff19c224 */ /* 0x001fe200078e0004 */
[----:B--2---:R-:W-:-:S05]  /*308f0*/  IADD3 R0, P3, PT, R8, R0, RZ ;  /* 0x0000000008007210 */ /* 0x004fca0007f7e0ff */
[----:B------:R-:W-:Y:S01]  /*30900*/  IMAD.X R26, R9, 0x1, R26, P3 ;  /* 0x00000001091a7824 */ /* 0x000fe200018e061a */
[----:B------:R-:W-:Y:S04]  /*30910*/  STL [R1+0x6e8], R0 ;  /* 0x0006e80001007387 */ /* 0x000fe80000100800 */
[----:B------:R0:W-:Y:S01]  /*30920*/  STL [R1+0x6cc], R4 ;  /* 0x0006cc0401007387 */ /* 0x0001e20000100800 */
[----:B------:R-:W-:Y:S01]  /*30930*/  @!P4 IMAD.MOV.U32 R27, RZ, RZ, R26 ;  /* 0x000000ffff1bc224 */ /* 0x000fe200078e001a */
[----:B------:R-:W-:-:S05]  /*30940*/  IADD3 R7, P2, PT, R8, R7, RZ ;  /* 0x0000000708077210 */ /* 0x000fca0007f5e0ff */
[----:B------:R-:W-:Y:S04]  /*30950*/  STL [R1+0x240], R7 ;  /* 0x0002400701007387 */ /* 0x000fe80000100800 */
[----:B0-----:R-:W2:Y:S04]  /*30960*/  LDL.LU R4, [R1+0x71c] ;  /* 0x00071c0001047983 */ /* 0x001ea80000300800 */
[----:B------:R0:W-:Y:S04]  /*30970*/  STL [R1+0x6e4], R26 ;  /* 0x0006e41a01007387 */ /* 0x0001e80000100800 */
[----:B------:R-:W3:Y:S04]  /*30980*/  LDL.LU R2, [R1+0x720] ;  /* 0x0007200001027983 */ /* 0x000ee80000300800 */
[----:B------:R-:W4:Y:S01]  /*30990*/  LDL.LU R30, [R1+0x724] ;  /* 0x00072400011e7983 */ /* 0x000f220000300800 */
[----:B0-----:R-:W-:-:S03]  /*309a0*/  @!P4 IMAD.MOV.U32 R26, RZ, RZ, R0 ;  /* 0x000000ffff1ac224 */ /* 0x001fc600078e0000 */
[----:B------:R-:W4:Y:S01]  /*309b0*/  LDL.LU R0, [R1+0x728] ;  /* 0x0007280001007983 */ /* 0x000f220000300800 */
[----:B------:R-:W-:Y:S01]  /*309c0*/  PRMT R21, RZ, 0x7610, R21 ;  /* 0x00007610ff157816 */ /* 0x000fe20000000015 */
[----:B------:R-:W-:-:S05]  /*309d0*/  IMAD.X R28, R9, 0x1, R28, P2 ;  /* 0x00000001091c7824 */ /* 0x000fca00010e061c */
[----:B------:R0:W4:Y:S02]  /*309e0*/  @!P4 LDG.E.U8 R21, desc[UR22][R22.64] ;  /* 0x000000161615c981 */ /* 0x000124000c1e1100 */
[----:B0-----:R-:W-:Y:S02]  /*309f0*/  PRMT R22, RZ, 0x7610, R22 ;  /* 0x00007610ff167816 */ /* 0x001fe40000000016 */
[C---:B------:R-:W-:Y:S02]  /*30a00*/  IADD3 R3, P3, PT, R8.reuse, R3, RZ ;  /* 0x0000000308037210 */ /* 0x040fe40007f7e0ff */
[----:B------:R-:W-:Y:S01]  /*30a10*/  PRMT R23, RZ, 0x7610, R23 ;  /* 0x00007610ff177816 */ /* 0x000fe20000000017 */
[----:B------:R0:W-:Y:S02]  /*30a20*/  STL [R1+0x23c], R28 ;  /* 0x00023c1c01007387 */ /* 0x0001e40000100800 */
[----:B------:R-:W-:Y:S02]  /*30a30*/  IMAD.X R6, R9, 0x1, R6, P3 ;  /* 0x0000000109067824 */ /* 0x000fe400018e0606 */
[----:B------:R1:W4:Y:S01]  /*30a40*/  @!P4 LDG.E.U8 R22, desc[UR22][R24.64] ;  /* 0x000000161816c981 */ /* 0x000322000c1e1100 */
[----:B------:R-:W-:Y:S01]  /*30a50*/  IADD3 R31, P2, PT, R8, R31, RZ ;  /* 0x0000001f081f7210 */ /* 0x000fe20007f5e0ff */
[----:B------:R-:W-:-:S02]  /*30a60*/  @!P4 IMAD.MOV.U32 R29, RZ, RZ, R6 ;  /* 0x000000ffff1dc224 */ /* 0x000fc400078e0006 */
[----:B------:R0:W4:Y:S02]  /*30a70*/  @!P4 LDG.E.U8 R23, desc[UR22][R26.64] ;  /* 0x000000161a17c981 */ /* 0x000124000c1e1100 */
[----:B------:R-:W-:Y:S02]  /*30a80*/  IMAD.X R33, R9, 0x1, R33, P2 ;  /* 0x0000000109217824 */ /* 0x000fe400010e0621 */
[----:B------:R-:W4:Y:S01]  /*30a90*/  LDL.LU R32, [R1+0x73c] ;  /* 0x00073c0001207983 */ /* 0x000f220000300800 */
[----:B-1----:R-:W-:Y:S02]  /*30aa0*/  PRMT R24, RZ, 0x7610, R24 ;  /* 0x00007610ff187816 */ /* 0x002fe40000000018 */
[----:B------:R-:W-:Y:S01]  /*30ab0*/  PRMT R25, RZ, 0x7610, R25 ;  /* 0x00007610ff197816 */ /* 0x000fe20000000019 */
[----:B------:R-:W-:Y:S01]  /*30ac0*/  STL [R1+0x700], R3 ;  /* 0x0007000301007387 */ /* 0x000fe20000100800 */
[----:B0-----:R-:W-:Y:S02]  /*30ad0*/  @!P4 IMAD.MOV.U32 R26, RZ, RZ, R7 ;  /* 0x000000ffff1ac224 */ /* 0x001fe400078e0007 */
[----:B------:R-:W-:Y:S01]  /*30ae0*/  @!P4 IMAD.MOV.U32 R27, RZ, RZ, R28 ;  /* 0x000000ffff1bc224 */ /* 0x000fe200078e001c */
[----:B------:R-:W4:Y:S01]  /*30af0*/  LDL.LU R7, [R1+0x740] ;  /* 0x0007400001077983 */ /* 0x000f220000300800 */
[----:B------:R-:W-:-:S03]  /*30b00*/  @!P4 IMAD.MOV.U32 R28, RZ, RZ, R3 ;  /* 0x000000ffff1cc224 */ /* 0x000fc600078e0003 */
[----:B------:R-:W-:Y:S04]  /*30b10*/  STL [R1+0x708], R31 ;  /* 0x0007081f01007387 */ /* 0x000fe80000100800 */
[----:B------:R0:W4:Y:S04]  /*30b20*/  @!P4 LDG.E.U8 R24, desc[UR22][R26.64] ;  /* 0x000000161a18c981 */ /* 0x000128000c1e1100 */
[----:B------:R1:W-:Y:S04]  /*30b30*/  STL [R1+0x6fc], R6 ;  /* 0x0006fc0601007387 */ /* 0x0003e80000100800 */
[----:B------:R-:W-:Y:S01]  /*30b40*/  STL [R1+0x704], R33 ;  /* 0x0007042101007387 */ /* 0x000fe20000100800 */
[----:B0-----:R-:W-:-:S03]  /*30b50*/  PRMT R26, RZ, 0x7610, R26 ;  /* 0x00007610ff1a7816 */ /* 0x001fc6000000001a */
[----:B------:R0:W4:Y:S04]  /*30b60*/  @!P4 LDG.E.U8 R25, desc[UR22][R28.64] ;  /* 0x000000161c19c981 */ /* 0x000128000c1e1100 */
[----:B-1----:R-:W4:Y:S04]  /*30b70*/  LDL.LU R6, [R1+0x744] ;  /* 0x0007440001067983 */ /* 0x002f280000300800 */
[----:B------:R-:W4:Y:S01]  /*30b80*/  LDL.LU R3, [R1+0x748] ;  /* 0x0007480001037983 */ /* 0x000f220000300800 */
[----:B0-----:R-:W-:Y:S02]  /*30b90*/  @!P4 IMAD.MOV.U32 R28, RZ, RZ, R31 ;  /* 0x000000ffff1cc224 */ /* 0x001fe400078e001f */
[----:B------:R-:W-:-:S05]  /*30ba0*/  @!P4 IMAD.MOV.U32 R29, RZ, RZ, R33 ;  /* 0x000000ffff1dc224 */ /* 0x000fca00078e0021 */
[----:B------:R0:W4:Y:S01]  /*30bb0*/  @!P4 LDG.E.U8 R26, desc[UR22][R28.64] ;  /* 0x000000161c1ac981 */ /* 0x000122000c1e1100 */
[----:B---3--:R-:W-:-:S05]  /*30bc0*/  IADD3 R2, P2, PT, R8, R2, RZ ;  /* 0x0000000208027210 */ /* 0x008fca0007f5e0ff */
[C---:B--2---:R-:W-:Y:S01]  /*30bd0*/  IMAD.X R4, R9.reuse, 0x1, R4, P2 ;  /* 0x0000000109047824 */ /* 0x044fe200010e0604 */
[----:B------:R-:W-:Y:S01]  /*30be0*/  STL [R1+0x720], R2 ;  /* 0x0007200201007387 */ /* 0x000fe20000100800 */
[----:B----4-:R-:W-:Y:S02]  /*30bf0*/  IADD3 R0, P2, PT, R8, R0, RZ ;  /* 0x0000000008007210 */ /* 0x010fe40007f5e0ff */
[----:B0-----:R-:W-:Y:S01]  /*30c00*/  @!P4 IMAD.MOV.U32 R29, RZ, RZ, R4 ;  /* 0x000000ffff1dc224 */ /* 0x001fe200078e0004 */
[----:B------:R-:W2:Y:S04]  /*30c10*/  LDL.LU R34, [R1+0x75c] ;  /* 0x00075c0001227983 */ /* 0x000ea80000300800 */
[----:B------:R0:W-:Y:S01]  /*30c20*/  STL [R1+0x71c], R4 ;  /* 0x00071c0401007387 */ /* 0x0001e20000100800 */
[----:B------:R-:W-:-:S02]  /*30c30*/  IMAD.X R30, R9, 0x1, R30, P2 ;  /* 0x00000001091e7824 */ /* 0x000fc400010e061e */
[----:B------:R-:W-:Y:S01]  /*30c40*/  @!P4 IMAD.MOV.U32 R28, RZ, RZ, R2 ;  /* 0x000000ffff1cc224 */ /* 0x000fe200078e0002 */
[----:B0-----:R-:W3:Y:S01]  /*30c50*/  LDL.LU R4, [R1+0x760] ;  /* 0x0007600001047983 */ /* 0x001ee20000300800 */
[----:B------:R-:W-:-:S03]  /*30c60*/  @!P4 IMAD.MOV.U32 R31, RZ, RZ, R30 ;  /* 0x000000ffff1fc224 */ /* 0x000fc600078e001e */
[----:B------:R-:W4:Y:S04]  /*30c70*/  LDL.LU R2, [R1+0x764] ;  /* 0x0007640001027983 */ /* 0x000f280000300800 */
[----:B------:R-:W-:Y:S04]  /*30c80*/  STL [R1+0x728], R0 ;  /* 0x0007280001007387 */ /* 0x000fe80000100800 */
[----:B------:R0:W-:Y:S02]  /*30c90*/  STL [R1+0x724], R30 ;  /* 0x0007241e01007387 */ /* 0x0001e40000100800 */
[----:B0-----:R-:W-:-:S02]  /*30ca0*/  @!P4 IMAD.MOV.U32 R30, RZ, RZ, R0 ;  /* 0x000000ffff1ec224 */ /* 0x001fc400078e0000 */
[----:B------:R-:W4:Y:S01]  /*30cb0*/  LDL.LU R0, [R1+0x768] ;  /* 0x0007680001007983 */ /* 0x000f220000300800 */
[----:B------:R-:W-:Y:S02]  /*30cc0*/  PRMT R27, RZ, 0x7610, R27 ;  /* 0x00007610ff1b7816 */ /* 0x000fe4000000001b */
[----:B------:R-:W-:-:S04]  /*30cd0*/  IADD3 R7, P2, PT, R8, R7, RZ ;  /* 0x0000000708077210 */ /* 0x000fc80007f5e0ff */
[----:B------:R0:W4:Y:S01]  /*30ce0*/  @!P4 LDG.E.U8 R27, desc[UR22][R28.64] ;  /* 0x000000161c1bc981 */ /* 0x000122000c1e1100 */
[----:B------:R-:W-:-:S03]  /*30cf0*/  IMAD.X R32, R9, 0x1, R32, P2 ;  /* 0x0000000109207824 */ /* 0x000fc600010e0620 */
[----:B------:R1:W-:Y:S01]  /*30d00*/  STL [R1+0x740], R7 ;  /* 0x0007400701007387 */ /* 0x0003e20000100800 */
[----:B0-----:R-:W-:-:S03]  /*30d10*/  PRMT R28, RZ, 0x7610, R28 ;  /* 0x00007610ff1c7816 */ /* 0x001fc6000000001c */
[----:B------:R0:W-:Y:S01]  /*30d20*/  STL [R1+0x73c], R32 ;  /* 0x00073c2001007387 */ /* 0x0001e20000100800 */
[----:B------:R-:W-:-:S03]  /*30d30*/  PRMT R29, RZ, 0x7610, R29 ;  /* 0x00007610ff1d7816 */ /* 0x000fc6000000001d */
[----:B------:R-:W4:Y:S04]  /*30d40*/  LDL.LU R36, [R1+0x77c] ;  /* 0x00077c0001247983 */ /* 0x000f280000300800 */
[----:B------:R0:W4:Y:S01]  /*30d50*/  @!P4 LDG.E.U8 R28, desc[UR22][R30.64] ;  /* 0x000000161e1cc981 */ /* 0x000122000c1e1100 */
[----:B------:R-:W-:Y:S01]  /*30d60*/  IADD3 R3, P2, PT, R8, R3, RZ ;  /* 0x0000000308037210 */ /* 0x000fe20007f5e0ff */
[----:B0-----:R-:W-:Y:S02]  /*30d70*/  @!P4 IMAD.MOV.U32 R30, RZ, RZ, R7 ;  /* 0x000000ffff1ec224 */ /* 0x001fe400078e0007 */
[----:B------:R-:W-:Y:S01]  /*30d80*/  @!P4 IMAD.MOV.U32 R31, RZ, RZ, R32 ;  /* 0x000000ffff1fc224 */ /* 0x000fe200078e0020 */
[----:B-1----:R-:W4:Y:S01]  /*30d90*/  LDL.LU R7, [R1+0x780] ;  /* 0x0007800001077983 */ /* 0x002f220000300800 */
[----:B------:R-:W-:-:S03]  /*30da0*/  IMAD.X R6, R9, 0x1, R6, P2 ;  /* 0x0000000109067824 */ /* 0x000fc600010e0606 */
[----:B------:R0:W4:Y:S01]  /*30db0*/  @!P4 LDG.E.U8 R29, desc[UR22][R30.64] ;  /* 0x000000161e1dc981 */ /* 0x000122000c1e1100 */
[----:B------:R-:W-:-:S03]  /*30dc0*/  @!P4 IMAD.MOV.U32 R33, RZ, RZ, R6 ;  /* 0x000000ffff21c224 */ /* 0x000fc600078e0006 */
[----:B------:R-:W-:Y:S01]  /*30dd0*/  STL [R1+0x748], R3 ;  /* 0x0007480301007387 */ /* 0x000fe20000100800 */
[----:B------:R-:W-:-:S03]  /*30de0*/  @!P4 IMAD.MOV.U32 R32, RZ, RZ, R3 ;  /* 0x000000ffff20c224 */ /* 0x000fc600078e0003 */
[----:B------:R1:W-:Y:S01]  /*30df0*/  STL [R1+0x744], R6 ;  /* 0x0007440601007387 */ /* 0x0003e20000100800 */
[----:B0-----:R-:W-:-:S06]  /*30e00*/  PRMT R30, RZ, 0x7610, R30 ;  /* 0x00007610ff1e7816 */ /* 0x001fcc000000001e */
[----:B------:R0:W4:Y:S04]  /*30e10*/  @!P4 LDG.E.U8 R30, desc[UR22][R32.64] ;  /* 0x00000016201ec981 */ /* 0x000128000c1e1100 */
[----:B-1----:R-:W4:Y:S04]  /*30e20*/  LDL.LU R6, [R1+0x784] ;  /* 0x0007840001067983 */ /* 0x002f280000300800 */
[----:B------:R-:W4:Y:S01]  /*30e30*/  LDL.LU R3, [R1+0x788] ;  /* 0x0007880001037983 */ /* 0x000f220000300800 */
[----:B---3--:R-:W-:-:S05]  /*30e40*/  IADD3 R4, P2, PT, R8, R4, RZ ;  /* 0x0000000408047210 */ /* 0x008fca0007f5e0ff */
[----:B--2---:R-:W-:Y:S01]  /*30e50*/  IMAD.X R34, R9, 0x1, R34, P2 ;  /* 0x0000000109227824 */ /* 0x004fe200010e0622 */
[----:B------:R1:W-:Y:S01]  /*30e60*/  STL [R1+0x760], R4 ;  /* 0x0007600401007387 */ /* 0x0003e20000100800 */
[----:B0-----:R-:W-:-:S03]  /*30e70*/  @!P4 IMAD.MOV.U32 R32, RZ, RZ, R4 ;  /* 0x000000ffff20c224 */ /* 0x001fc600078e0004 */
[----:B------:R0:W-:Y:S04]  /*30e80*/  STL [R1+0x75c], R34 ;  /* 0x00075c2201007387 */ /* 0x0001e80000100800 */
[----:B------:R-:W2:Y:S04]  /*30e90*/  LDL.LU R38, [R1+0x79c] ;  /* 0x00079c0001267983 */ /* 0x000ea80000300800 */
[----:B-1----:R-:W3:Y:S01]  /*30ea0*/  LDL.LU R4, [R1+0x7a0] ;  /* 0x0007a00001047983 */ /* 0x002ee20000300800 */
[----:B----4-:R-:W-:-:S05]  /*30eb0*/  IADD3 R0, P2, PT, R8, R0, RZ ;  /* 0x0000000008007210 */ /* 0x010fca0007f5e0ff */
[----:B------:R-:W-:Y:S01]  /*30ec0*/  IMAD.X R2, R9, 0x1, R2, P2 ;  /* 0x0000000109027824 */ /* 0x000fe200010e0602 */
[----:B------:R-:W-:Y:S01]  /*30ed0*/  STL [R1+0x768], R0 ;  /* 0x0007680001007387 */ /* 0x000fe20000100800 */
[----:B------:R-:W-:Y:S02]  /*30ee0*/  @!P4 IMAD.MOV.U32 R33, RZ, RZ, R34 ;  /* 0x000000ffff21c224 */ /* 0x000fe400078e0022 */
[----:B------:R-:W-:Y:S01]  /*30ef0*/  @!P4 IMAD.MOV.U32 R35, RZ, RZ, R2 ;  /* 0x000000ffff23c224 */ /* 0x000fe200078e0002 */
[----:B------:R1:W-:Y:S01]  /*30f00*/  STL [R1+0x764], R2 ;  /* 0x0007640201007387 */ /* 0x0003e20000100800 */
[----:B0-----:R-:W-:-:S03]  /*30f10*/  @!P4 IMAD.MOV.U32 R34, RZ, RZ, R0 ;  /* 0x000000ffff22c224 */ /* 0x001fc600078e0000 */
[----:B-1----:R-:W4:Y:S04]  /*30f20*/  LDL.LU R2, [R1+0x7a4] ;  /* 0x0007a40001027983 */ /* 0x002f280000300800 */
[----:B------:R-:W4:Y:S01]  /*30f30*/  LDL.LU R0, [R1+0x7a8] ;  /* 0x0007a80001007983 */ /* 0x000f220000300800 */
[----:B------:R-:W-:-:S06]  /*30f40*/  PRMT R31, RZ, 0x7610, R31 ;  /* 0x00007610ff1f7816 */ /* 0x000fcc000000001f */
[----:B------:R0:W4:Y:S01]  /*30f50*/  @!P4 LDG.E.U8 R31, desc[UR22][R32.64] ;  /* 0x00000016201fc981 */ /* 0x000122000c1e1100 */
[----:B------:R-:W-:Y:S02]  /*30f60*/  IADD3 R7, P2, PT, R8, R7, RZ ;  /* 0x0000000708077210 */ /* 0x000fe40007f5e0ff */
[----:B0-----:R-:W-:-:S03]  /*30f70*/  PRMT R32, RZ, 0x7610, R32 ;  /* 0x00007610ff207816 */ /* 0x001fc60000000020 */
[----:B------:R-:W-:Y:S01]  /*30f80*/  IMAD.X R36, R9, 0x1, R36, P2 ;  /* 0x0000000109247824 */ /* 0x000fe200010e0624 */
[----:B------:R-:W-:Y:S02]  /*30f90*/  PRMT R33, RZ, 0x7610, R33 ;  /* 0x00007610ff217816 */ /* 0x000fe40000000021 */
[----:B------:R0:W4:Y:S04]  /*30fa0*/  @!P4 LDG.E.U8 R32, desc[UR22][R34.64] ;  /* 0x000000162220c981 */ /* 0x000128000c1e1100 */
[----:B------:R1:W-:Y:S01]  /*30fb0*/  STL [R1+0x780], R7 ;  /* 0x0007800701007387 */ /* 0x0003e20000100800 */
[----:B0-----:R-:W-:Y:S02]  /*30fc0*/  @!P4 IMAD.MOV.U32 R34, RZ, RZ, R7 ;  /* 0x000000ffff22c224 */ /* 0x001fe400078e0007 */
[----:B------:R-:W-:Y:S01]  /*30fd0*/  @!P4 IMAD.MOV.U32 R35, RZ, RZ, R36 ;  /* 0x000000ffff23c224 */ /* 0x000fe200078e0024 */
[----:B------:R0:W-:Y:S04]  /*30fe0*/  STL [R1+0x77c], R36 ;  /* 0x00077c2401007387 */ /* 0x0001e80000100800 */
[----:B-1----:R-:W4:Y:S01]  /*30ff0*/  LDL.LU R7, [R1+0x7bc] ;  /* 0x0007bc0001077983 */ /* 0x002f220000300800 */
[----:B------:R-:W-:-:S03]  /*31000*/  IADD3 R3, P2, PT, R8, R3, RZ ;  /* 0x0000000308037210 */ /* 0x000fc60007f5e0ff */
[----:B------:R1:W4:Y:S02]  /*31010*/  @!P4 LDG.E.U8 R33, desc[UR22][R34.64] ;  /* 0x000000162221c981 */ /* 0x000324000c1e1100 */
[----:B------:R-:W-:Y:S02]  /*31020*/  IMAD.X R6, R9, 0x1, R6, P2 ;  /* 0x0000000109067824 */ /* 0x000fe400010e0606 */
[----:B------:R1:W-:Y:S01]  /*31030*/  STL [R1+0x788], R3 ;  /* 0x0007880301007387 */ /* 0x0003e20000100800 */
[----:B0-----:R-:W-:Y:S02]  /*31040*/  @!P4 IMAD.MOV.U32 R36, RZ, RZ, R3 ;  /* 0x000000ffff24c224 */ /* 0x001fe400078e0003 */
[----:B------:R-:W-:Y:S01]  /*31050*/  @!P4 IMAD.MOV.U32 R37, RZ, RZ, R6 ;  /* 0x000000ffff25c224 */ /* 0x000fe200078e0006 */
[----:B------:R0:W-:Y:S01]  /*31060*/  STL [R1+0x784], R6 ;  /* 0x0007840601007387 */ /* 0x0001e20000100800 */
[----:B-1----:R-:W-:-:S03]  /*31070*/  PRMT R34, RZ, 0x7610, R34 ;  /* 0x00007610ff227816 */ /* 0x002fc60000000022 */
[----:B------:R-:W4:Y:S04]  /*31080*/  LDL.LU R3, [R1+0x7c0] ;  /* 0x0007c00001037983 */ /* 0x000f280000300800 */
[----:B0-----:R-:W4:Y:S04]  /*31090*/  LDL.LU R6, [R1+0x7c4] ;  /* 0x0007c40001067983 */ /* 0x001f280000300800 */
[----:B------:R0:W4:Y:S01]  /*310a0*/  @!P4 LDG.E.U8 R34, desc[UR22][R36.64] ;  /* 0x000000162422c981 */ /* 0x000122000c1e1100 */
[----:B---3--:R-:W-:-:S05]  /*310b0*/  IADD3 R4, P2, PT, R8, R4, RZ ;  /* 0x0000000408047210 */ /* 0x008fca0007f5e0ff */
[----:B--2---:R-:W-:Y:S01]  /*310c0*/  IMAD.X R38, R9, 0x1, R38, P2 ;  /* 0x0000000109267824 */ /* 0x004fe200010e0626 */
[----:B------:R1:W-:Y:S01]  /*310d0*/  STL [R1+0x7a0], R4 ;  /* 0x0007a00401007387 */ /* 0x0003e20000100800 */
[----:B0-----:R-:W-:-:S03]  /*310e0*/  @!P4 IMAD.MOV.U32 R36, RZ, RZ, R4 ;  /* 0x000000ffff24c224 */ /* 0x001fc600078e0004 */
[----:B------:R0:W-:Y:S04]  /*310f0*/  STL [R1+0x79c], R38 ;  /* 0x00079c2601007387 */ /* 0x0001e80000100800 */
[----:B-1----:R-:W2:Y:S01]  /*31100*/  LDL.LU R4, [R1+0x7c8] ;  /* 0x0007c80001047983 */ /* 0x002ea20000300800 */
[----:B------:R-:W-:Y:S01]  /*31110*/  @!P4 IMAD.MOV.U32 R37, RZ, RZ, R38 ;  /* 0x000000ffff25c224 */ /* 0x000fe200078e0026 */
[----:B----4-:R-:W-:-:S05]  /*31120*/  IADD3 R0, P2, PT, R8, R0, RZ ;  /* 0x0000000008007210 */ /* 0x010fca0007f5e0ff */
[----:B------:R-:W-:Y:S01]  /*31130*/  IMAD.X R2, R9, 0x1, R2, P2 ;  /* 0x0000000109027824 */ /* 0x000fe200010e0602 */
[----:B------:R-:W-:Y:S01]  /*31140*/  STL [R1+0x7a8], R0 ;  /* 0x0007a80001007387 */ /* 0x000fe20000100800 */
[----:B0-----:R-:W-:Y:S02]  /*31150*/  @!P4 IMAD.MOV.U32 R38, RZ, RZ, R0 ;  /* 0x000000ffff26c224 */ /* 0x001fe400078e0000 */
[----:B------:R-:W-:Y:S01]  /*31160*/  @!P4 IMAD.MOV.U32 R39, RZ, RZ, R2 ;  /* 0x000000ffff27c224 */ /* 0x000fe200078e0002 */
[----:B------:R0:W-:Y:S04]  /*31170*/  STL [R1+0x7a4], R2 ;  /* 0x0007a40201007387 */ /* 0x0001e80000100800 */
[----:B0-----:R-:W3:Y:S04]  /*31180*/  LDL.LU R2, [R1+0x7dc] ;  /* 0x0007dc0001027983 */ /* 0x001ee80000300800 */
[----:B------:R-:W4:Y:S01]  /*31190*/  LDL.LU R0, [R1+0x7e0] ;  /* 0x0007e00001007983 */ /* 0x000f220000300800 */
[----:B------:R-:W-:-:S06]  /*311a0*/  PRMT R35, RZ, 0x7610, R35 ;  /* 0x00007610ff237816 */ /* 0x000fcc0000000023 */
[----:B------:R0:W3:Y:S02]  /*311b0*/  @!P4 LDG.E.U8 R35, desc[UR22][R36.64] ;  /* 0x000000162423c981 */ /* 0x0000e4000c1e1100 */
[----:B0-----:R-:W-:-:S06]  /*311c0*/  PRMT R36, RZ, 0x7610, R36 ;  /* 0x00007610ff247816 */ /* 0x001fcc0000000024 */
[----:B------:R0:W3:Y:S01]  /*311d0*/  @!P4 LDG.E.U8 R36, desc[UR22][R38.64] ;  /* 0x000000162624c981 */ /* 0x0000e2000c1e1100 */
[----:B------:R-:W-:-:S05]  /*311e0*/  IADD3 R3, P2, PT, R8, R3, RZ ;  /* 0x0000000308037210 */ /* 0x000fca0007f5e0ff */
[----:B------:R-:W-:Y:S01]  /*311f0*/  IMAD.X R7, R9, 0x1, R7, P2 ;  /* 0x0000000109077824 */ /* 0x000fe200010e0607 */
[----:B------:R-:W-:Y:S01]  /*31200*/  STL [R1+0x7c0], R3 ;  /* 0x0007c00301007387 */ /* 0x000fe20000100800 */
[----:B0-----:R-:W-:Y:S02]  /*31210*/  @!P4 IMAD.MOV.U32 R38, RZ, RZ, R3 ;  /* 0x000000ffff26c224 */ /* 0x001fe400078e0003 */
[----:B------:R-:W-:Y:S01]  /*31220*/  @!P4 IMAD.MOV.U32 R39, RZ, RZ, R7 ;  /* 0x000000ffff27c224 */ /* 0x000fe200078e0007 */
[----:B------:R0:W-:Y:S01]  /*31230*/  STL [R1+0x7bc], R7 ;  /* 0x0007bc0701007387 */ /* 0x0001e20000100800 */
[----:B------:R-:W-:-:S06]  /*31240*/  PRMT R37, RZ, 0x7610, R37 ;  /* 0x00007610ff257816 */ /* 0x000fcc0000000025 */
[----:B------:R1:W3:Y:S04]  /*31250*/  @!P4 LDG.E.U8 R37, desc[UR22][R38.64] ;  /* 0x000000162625c981 */ /* 0x0002e8000c1e1100 */
[----:B0-----:R-:W3:Y:S04]  /*31260*/  LDL.LU R7, [R1+0x7e4] ;  /* 0x0007e40001077983 */ /* 0x001ee80000300800 */
[----:B------:R-:W3:Y:S01]  /*31270*/  LDL.LU R3, [R1+0x7e8] ;  /* 0x0007e80001037983 */ /* 0x000ee20000300800 */
[----:B-1----:R-:W-:Y:S02]  /*31280*/  PRMT R38, RZ, 0x7610, R38 ;  /* 0x00007610ff267816 */ /* 0x002fe40000000026 */
[----:B--2---:R-:W-:-:S05]  /*31290*/  IADD3 R4, P2, PT, R8, R4, RZ ;  /* 0x0000000408047210 */ /* 0x004fca0007f5e0ff */
[----:B------:R-:W-:Y:S01]  /*312a0*/  IMAD.X R6, R9, 0x1, R6, P2 ;  /* 0x0000000109067824 */ /* 0x000fe200010e0606 */
[----:B------:R-:W-:Y:S01]  /*312b0*/  STL [R1+0x7c8], R4 ;  /* 0x0007c80401007387 */ /* 0x000fe20000100800 */
[----:B------:R-:W-:Y:S02]  /*312c0*/  @!P4 IMAD.MOV.U32 R40, RZ, RZ, R4 ;  /* 0x000000ffff28c224 */ /* 0x000fe400078e0004 */
[----:B------:R-:W-:Y:S01]  /*312d0*/  @!P4 IMAD.MOV.U32 R41, RZ, RZ, R6 ;  /* 0x000000ffff29c224 */ /* 0x000fe200078e0006 */
[----:B------:R0:W-:Y:S04]  /*312e0*/  STL [R1+0x7c4], R6 ;  /* 0x0007c40601007387 */ /* 0x0001e80000100800 */
[----:B------:R1:W2:Y:S04]  /*312f0*/  @!P4 LDG.E.U8 R38, desc[UR22][R40.64] ;  /* 0x000000162826c981 */ /* 0x0002a8000c1e1100 */
[----:B0-----:R-:W2:Y:S04]  /*31300*/  LDL.LU R6, [R1+0x7fc] ;  /* 0x0007fc0001067983 */ /* 0x001ea80000300800 */
[----:B------:R-:W2:Y:S01]  /*31310*/  LDL.LU R4, [R1+0x800] ;  /* 0x0008000001047983 */ /* 0x000ea20000300800 */
[----:B----4-:R-:W-:-:S05]  /*31320*/  IADD3 R0, P2, PT, R8, R0, RZ ;  /* 0x0000000008007210 */ /* 0x010fca0007f5e0ff */
[----:B---3--:R-:W-:Y:S01]  /*31330*/  IMAD.X R2, R9, 0x1, R2, P2 ;  /* 0x0000000109027824 */ /* 0x008fe200010e0602 */
[----:B------:R-:W-:Y:S01]  /*31340*/  STL [R1+0x7e0], R0 ;  /* 0x0007e00001007387 */ /* 0x000fe20000100800 */
[----:B-1----:R-:W-:Y:S02]  /*31350*/  @!P4 IMAD.MOV.U32 R40, RZ, RZ, R0 ;  /* 0x000000ffff28c224 */ /* 0x002fe400078e0000 */
[----:B------:R-:W-:Y:S01]  /*31360*/  @!P4 IMAD.MOV.U32 R41, RZ, RZ, R2 ;  /* 0x000000ffff29c224 */ /* 0x000fe200078e0002 */
[----:B------:R0:W-:Y:S04]  /*31370*/  STL [R1+0x7dc], R2 ;  /* 0x0007dc0201007387 */ /* 0x0001e80000100800 */
[----:B0-----:R-:W3:Y:S04]  /*31380*/  LDL.LU R2, [R1+0x804] ;  /* 0x0008040001027983 */ /* 0x001ee80000300800 */
[----:B------:R-:W4:Y:S01]  /*31390*/  LDL.LU R0, [R1+0x808] ;  /* 0x0008080001007983 */ /* 0x000f220000300800 */
[----:B------:R-:W-:-:S06]  /*313a0*/  PRMT R39, RZ, 0x7610, R39 ;  /* 0x00007610ff277816 */ /* 0x000fcc0000000027 */
[----:B------:R0:W3:Y:S02]  /*313b0*/  @!P4 LDG.E.U8 R39, desc[UR22][R40.64] ;  /* 0x000000162827c981 */ /* 0x0000e4000c1e1100 */
[----:B0-----:R-:W-:Y:S02]  /*313c0*/  PRMT R40, RZ, 0x7610, R40 ;  /* 0x00007610ff287816 */ /* 0x001fe40000000028 */
[----:B------:R-:W-:-:S05]  /*313d0*/  IADD3 R3, P2, PT, R8, R3, RZ ;  /* 0x0000000308037210 */ /* 0x000fca0007f5e0ff */
[----:B------:R-:W-:Y:S01]  /*313e0*/  IMAD.X R7, R9, 0x1, R7, P2 ;  /* 0x0000000109077824 */ /* 0x000fe200010e0607 */
[----:B------:R-:W-:Y:S01]  /*313f0*/  STL [R1+0x7e8], R3 ;  /* 0x0007e80301007387 */ /* 0x000fe20000100800 */
[----:B------:R-:W-:Y:S02]  /*31400*/  @!P4 IMAD.MOV.U32 R42, RZ, RZ, R3 ;  /* 0x000000ffff2ac224 */ /* 0x000fe400078e0003 */
[----:B------:R-:W-:Y:S01]  /*31410*/  @!P4 IMAD.MOV.U32 R43, RZ, RZ, R7 ;  /* 0x000000ffff2bc224 */ /* 0x000fe200078e0007 */
[----:B------:R0:W-:Y:S04]  /*31420*/  STL [R1+0x7e4], R7 ;  /* 0x0007e40701007387 */ /* 0x0001e80000100800 */
[----:B------:R-:W3:Y:S04]  /*31430*/  LDL.LU R46, [R1+0x81c] ;  /* 0x00081c00012e7983 */ /* 0x000ee80000300800 */
[----:B------:R1:W3:Y:S04]  /*31440*/  @!P4 LDG.E.U8 R40, desc[UR22][R42.64] ;  /* 0x000000162a28c981 */ /* 0x0002e8000c1e1100 */
[----:B0-----:R-:W3:Y:S01]  /*31450*/  LDL.LU R7, [R1+0x820] ;  /* 0x0008200001077983 */ /* 0x001ee20000300800 */
[----:B------:R-:W-:Y:S01]  /*31460*/  IMAD.MOV.U32 R3, RZ, RZ, R44 ;  /* 0x000000ffff037224 */ /* 0x000fe200078e002c */
        /* <DEDUP_REMOVED lines=8> */
[----:B----4-:R-:W-:-:S05]  /*314f0*/  IADD3 R0, P2, PT, R8, R0, RZ ;  /* 0x0000000008007210 */ /* 0x010fca0007f5e0ff */
[----:B---3--:R-:W-:Y:S01]  /*31500*/  IMAD.X R2, R9, 0x1, R2, P2 ;  /* 0x0000000109027824 */ /* 0x008fe200010e0602 */
[----:B------:R-:W-:Y:S01]  /*31510*/  STL [R1+0x808], R0 ;  /* 0x0008080001007387 */ /* 0x000fe20000100800 */
[----:B------:R-:W-:Y:S02]  /*31520*/  @!P4 IMAD.MOV.U32 R44, RZ, RZ, R0 ;  /* 0x000000ffff2cc224 */ /* 0x000fe400078e0000 */
[----:B------:R-:W-:Y:S01]  /*31530*/  @!P4 IMAD.MOV.U32 R45, RZ, RZ, R2 ;  /* 0x000000ffff2dc224 */ /* 0x000fe200078e0002 */
[----:B------:R0:W-:Y:S04]  /*31540*/  STL [R1+0x804], R2 ;  /* 0x0008040201007387 */ /* 0x0001e80000100800 */
[----:B0-----:R-:W3:Y:S04]  /*31550*/  LDL.LU R2, [R1+0x83c] ;  /* 0x00083c0001027983 */ /* 0x001ee80000300800 */
[----:B------:R-:W4:Y:S01]  /*31560*/  LDL.LU R0, [R1+0x840] ;  /* 0x0008400001007983 */ /* 0x000f220000300800 */
[----:B------:R-:W-:-:S06]  /*31570*/  PRMT R41, RZ, 0x7610, R41 ;  /* 0x00007610ff297816 */ /* 0x000fcc0000000029 */
[----:B------:R0:W3:Y:S02]  /*31580*/  @!P4 LDG.E.U8 R41, desc[UR22][R42.64] ;  /* 0x000000162a29c981 */ /* 0x0000e4000c1e1100 */
[----:B0-----:R-:W-:Y:S02]  /*31590*/  PRMT R42, RZ, 0x7610, R42 ;  /* 0x00007610ff2a7816 */ /* 0x001fe4000000002a */
[----:B------:R-:W-:-:S04]  /*315a0*/  PRMT R43, RZ, 0x7610, R43 ;  /* 0x00007610ff2b7816 */ /* 0x000fc8000000002b */
[----:B------:R0:W3:Y:S01]  /*315b0*/  @!P4 LDG.E.U8 R42, desc[UR22][R44.64] ;  /* 0x000000162c2ac981 */ /* 0x0000e2000c1e1100 */
[----:B------:R-:W-:-:S05]  /*315c0*/  IADD3 R7, P2, PT, R8, R7, RZ ;  /* 0x0000000708077210 */ /* 0x000fca0007f5e0ff */
[----:B------:R-:W-:Y:S01]  /*315d0*/  IMAD.X R46, R9, 0x1, R46, P2 ;  /* 0x00000001092e7824 */ /* 0x000fe200010e062e */
[----:B------:R1:W-:Y:S01]  /*315e0*/  STL [R1+0x820], R7 ;  /* 0x0008200701007387 */ /* 0x0003e20000100800 */
[----:B0-----:R-:W-:-:S03]  /*315f0*/  @!P4 IMAD.MOV.U32 R44, RZ, RZ, R7 ;  /* 0x000000ffff2cc224 */ /* 0x001fc600078e0007 */
[----:B------:R0:W-:Y:S04]  /*31600*/  STL [R1+0x81c], R46 ;  /* 0x00081c2e01007387 */ /* 0x0001e80000100800 */
[----:B------:R-:W3:Y:S01]  /*31610*/  LDL.LU R84, [R1+0x844] ;  /* 0x0008440001547983 */ /* 0x000ee20000300800 */
[----:B------:R-:W-:-:S03]  /*31620*/  @!P4 IMAD.MOV.U32 R45, RZ, RZ, R46 ;  /* 0x000000ffff2dc224 */ /* 0x000fc600078e002e */
[----:B-1----:R-:W3:Y:S04]  /*31630*/  LDL.LU R7, [R1+0x848] ;  /* 0x0008480001077983 */ /* 0x002ee80000300800 */
[----:B------:R1:W3:Y:S02]  /*31640*/  @!P4 LDG.E.U8 R43, desc[UR22][R44.64] ;  /* 0x000000162c2bc981 */ /* 0x0002e4000c1e1100 */
[----:B-1----:R-:W-:Y:S02]  /*31650*/  PRMT R44, RZ, 0x7610, R44 ;  /* 0x00007610ff2c7816 */ /* 0x002fe4000000002c */
[----:B--2---:R-:W-:-:S05]  /*31660*/  IADD3 R4, P2, PT, R8, R4, RZ ;  /* 0x0000000408047210 */ /* 0x004fca0007f5e0ff */
[----:B------:R-:W-:Y:S01]  /*31670*/  IMAD.X R6, R9, 0x1, R6, P2 ;  /* 0x0000000109067824 */ /* 0x000fe200010e0606 */
[----:B------:R-:W-:Y:S01]  /*31680*/  STL [R1+0x828], R4 ;  /* 0x0008280401007387 */ /* 0x000fe20000100800 */
[----:B0-----:R-:W-:Y:S02]  /*31690*/  @!P4 IMAD.MOV.U32 R46, RZ, RZ, R4 ;  /* 0x000000ffff2ec224 */ /* 0x001fe400078e0004 */
        /* <DEDUP_REMOVED lines=13> */
[----:B------:R-:W-:-:S02]  /*31770*/  PRMT R45, RZ, 0x7610, R45 ;  /* 0x00007610ff2d7816 */ /* 0x000fc4000000002d */
[----:B------:R-:W-:-:S04]  /*31780*/  PRMT R49, RZ, 0x7610, R49 ;  /* 0x00007610ff317816 */ /* 0x000fc80000000031 */
[----:B------:R0:W3:Y:S01]  /*31790*/  @!P4 LDG.E.U8 R45, desc[UR22][R46.64] ;  /* 0x000000162e2dc981 */ /* 0x0000e2000c1e1100 */
[----:B------:R-:W-:-:S05]  /*317a0*/  IADD3 R7, P2, PT, R8, R7, RZ ;  /* 0x0000000708077210 */ /* 0x000fca0007f5e0ff */
[----:B------:R-:W-:Y:S01]  /*317b0*/  IMAD.X R84, R9, 0x1, R84, P2 ;  /* 0x0000000109547824 */ /* 0x000fe200010e0654 */
[----:B------:R-:W-:Y:S01]  /*317c0*/  STL [R1+0x848], R7 ;  /* 0x0008480701007387 */ /* 0x000fe20000100800 */
[----:B0-----:R-:W-:Y:S02]  /*317d0*/  @!P4 IMAD.MOV.U32 R46, RZ, RZ, R7 ;  /* 0x000000ffff2ec224 */ /* 0x001fe400078e0007 */
[----:B------:R-:W-:Y:S01]  /*317e0*/  @!P4 IMAD.MOV.U32 R47, RZ, RZ, R84 ;  /* 0x000000ffff2fc224 */ /* 0x000fe200078e0054 */
[----:B------:R0:W-:Y:S04]  /*317f0*/  STL [R1+0x844], R84 ;  /* 0x0008445401007387 */ /* 0x0001e80000100800 */
[----:B------:R1:W3:Y:S04]  /*31800*/  @!P4 LDG.E.U8 R49, desc[UR22][R46.64] ;  /* 0x000000162e31c981 */ /* 0x0002e8000c1e1100 */
[----:B0-----:R-:W3:Y:S04]  /*31810*/  LDL.LU R84, [R1+0x87c] ;  /* 0x00087c0001547983 */ /* 0x001ee80000300800 */
[----:B------:R-:W3:Y:S01]  /*31820*/  LDL.LU R7, [R1+0x880] ;  /* 0x0008800001077983 */ /* 0x000ee20000300800 */
[----:B------:R-:W-:-:S02]  /*31830*/  PRMT R51, RZ, 0x7610, R51 ;  /* 0x00007610ff337816 */ /* 0x000fc40000000033 */
[----:B--2---:R-:W-:-:S05]  /*31840*/  IADD3 R4, P2, PT, R8, R4, RZ ;  /* 0x0000000408047210 */ /* 0x004fca0007f5e0ff */
[----:B------:R-:W-:Y:S01]  /*31850*/  IMAD.X R6, R9, 0x1, R6, P2 ;  /* 0x0000000109067824 */ /* 0x000fe200010e0606 */
[----:B------:R-:W-:Y:S01]  /*31860*/  STL [R1+0x860], R4 ;  /* 0x0008600401007387 */ /* 0x000fe20000100800 */
[----:B-1----:R-:W-:Y:S02]  /*31870*/  @!P4 IMAD.MOV.U32 R46, RZ, RZ, R4 ;  /* 0x000000ffff2ec224 */ /* 0x002fe400078e0004 */
        /* <DEDUP_REMOVED lines=108> */
[----:B------:R-:W-:Y:S04]  /*31f40*/  STL [R1+0x920], R7 ;  /* 0x0009200701007387 */ /* 0x000fe80000100800 */
[----:B------:R1:W-:Y:S04]  /*31f50*/  STL [R1+0x91c], R84 ;  /* 0x00091c5401007387 */ /* 0x0003e80000100800 */
[----:B------:R-:W3:Y:S04]  /*31f60*/  LDL.LU R88, [R1+0x974] ;  /* 0x0009740001587983 */ /* 0x000ee80000300800 */
[----:B------:R-:W3:Y:S01]  /*31f70*/  LDL.LU R86, [R1+0x978] ;  /* 0x0009780001567983 */ /* 0x000ee20000300800 */
[----:B0-----:R-:W-:-:S02]  /*31f80*/  @!P4 IMAD.MOV.U32 R46, RZ, RZ, R7 ;  /* 0x000000ffff2ec224 */ /* 0x001fc400078e0007 */
[----:B------:R-:W-:Y:S01]  /*31f90*/  @!P4 IMAD.MOV.U32 R47, RZ, RZ, R84 ;  /* 0x000000ffff2fc224 */ /* 0x000fe200078e0054 */
[----:B------:R-:W-:-:S04]  /*31fa0*/  PRMT R75, RZ, 0x7610, R75 ;  /* 0x00007610ff4b7816 */ /* 0x000fc8000000004b */
[----:B------:R0:W3:Y:S01]  /*31fb0*/  @!P4 LDG.E.U8 R73, desc[UR22][R46.64] ;  /* 0x000000162e49c981 */ /* 0x0000e2000c1e1100 */
[----:B--2---:R-:W-:-:S05]  /*31fc0*/  IADD3 R4, P2, PT, R8, R4, RZ ;  /* 0x0000000408047210 */ /* 0x004fca0007f5e0ff */
[----:B------:R-:W-:Y:S01]  /*31fd0*/  IMAD.X R6, R9, 0x1, R6, P2 ;  /* 0x0000000109067824 */ /* 0x000fe200010e0606 */
[----:B------:R-:W-:Y:S04]  /*31fe0*/  STL [R1+0x940], R4 ;  /* 0x0009400401007387 */ /* 0x000fe80000100800 */
[----:B------:R2:W-:Y:S04]  /*31ff0*/  STL [R1+0x93c], R6 ;  /* 0x00093c0601007387 */ /* 0x0005e80000100800 */
[----:B-1----:R-:W3:Y:S04]  /*32000*/  LDL.LU R84, [R1+0x98c] ;  /* 0x00098c0001547983 */ /* 0x002ee80000300800 */
[----:B------:R-:W3:Y:S01]  /*32010*/  LDL.LU R7, [R1+0x990] ;  /* 0x0009900001077983 */ /* 0x000ee20000300800 */
[----:B0-----:R-:W-:-:S02]  /*32020*/  @!P4 IMAD.MOV.U32 R46, RZ, RZ, R4 ;  /* 0x000000ffff2ec224 */ /* 0x001fc400078e0004 */
[----:B------:R-:W-:Y:S02]  /*32030*/  @!P4 IMAD.MOV.U32 R47, RZ, RZ, R6 ;  /* 0x000000ffff2fc224 */ /* 0x000fe400078e0006 */
[----:B--2---:R-:W2:Y:S04]  /*32040*/  LDL.LU R6, [R1+0x904] ;  /* 0x0009040001067983 */ /* 0x004ea80000300800 */
[----:B------:R-:W2:Y:S04]  /*32050*/  LDL.LU R4, [R1+0x908] ;  /* 0x0009080001047983 */ /* 0x000ea80000300800 */
[----:B------:R0:W2:Y:S01]  /*32060*/  @!P4 LDG.E.U8 R75, desc[UR22][R46.64] ;  /* 0x000000162e4bc981 */ /* 0x0000a2000c1e1100 */
[----:B----4-:R-:W-:-:S05]  /*32070*/  IADD3 R0, P2, PT, R8, R0, RZ ;  /* 0x0000000008007210 */ /* 0x010fca0007f5e0ff */
[----:B---3--:R-:W-:Y:S01]  /*32080*/  IMAD.X R2, R9, 0x1, R2, P2 ;  /* 0x0000000109027824 */ /* 0x008fe200010e0602 */
[----:B------:R-:W-:Y:S01]  /*32090*/  STL [R1+0x960], R0 ;  /* 0x0009600001007387 */ /* 0x000fe20000100800 */
[----:B0-----:R-:W-:Y:S02]  /*320a0*/  @!P4 IMAD.MOV.U32 R46, RZ, RZ, R0 ;  /* 0x000000ffff2ec224 */ /* 0x001fe400078e0000 */
        /* <DEDUP_REMOVED lines=8> */
[----:B------:R-:W-:Y:S02]  /*32130*/  IMAD.X R88, R9, 0x1, R88, P2 ;  /* 0x0000000109587824 */ /* 0x000fe400010e0658 */
[----:B0-----:R-:W-:Y:S02]  /*32140*/  @!P4 IMAD.MOV.U32 R46, RZ, RZ, R86 ;  /* 0x000000ffff2ec224 */ /* 0x001fe400078e0056 */
[----:B------:R-:W-:Y:S01]  /*32150*/  @!P4 IMAD.MOV.U32 R47, RZ, RZ, R88 ;  /* 0x000000ffff2fc224 */ /* 0x000fe200078e0058 */
[----:B------:R-:W-:Y:S01]  /*32160*/  PRMT R81, RZ, 0x7610, R81 ;  /* 0x00007610ff517816 */ /* 0x000fe20000000051 */
[----:B------:R0:W-:Y:S04]  /*32170*/  STL [R1+0x978], R86 ;  /* 0x0009785601007387 */ /* 0x0001e80000100800 */
[----:B------:R1:W3:Y:S04]  /*32180*/  @!P4 LDG.E.U8 R79, desc[UR22][R46.64] ;  /* 0x000000162e4fc981 */ /* 0x0002e8000c1e1100 */
[----:B------:R0:W-:Y:S01]  /*32190*/  STL [R1+0x974], R88 ;  /* 0x0009745801007387 */ /* 0x0001e20000100800 */
[----:B------:R-:W-:-:S02]  /*321a0*/  PRMT R83, RZ, 0x7610, R83 ;  /* 0x00007610ff537816 */ /* 0x000fc40000000053 */
[----:B------:R-:W-:Y:S02]  /*321b0*/  PRMT R85, RZ, 0x7610, R85 ;  /* 0x00007610ff557816 */ /* 0x000fe40000000055 */
[----:B------:R-:W-:-:S05]  /*321c0*/  IADD3 R7, P2, PT, R8, R7, RZ ;  /* 0x0000000708077210 */ /* 0x000fca0007f5e0ff */
[----:B------:R-:W-:Y:S01]  /*321d0*/  IMAD.X R84, R9, 0x1, R84, P2 ;  /* 0x0000000109547824 */ /* 0x000fe200010e0654 */
[----:B--2---:R-:W-:Y:S01]  /*321e0*/  IADD3 R4, P2, PT, R8, R4, RZ ;  /* 0x0000000408047210 */ /* 0x004fe20007f5e0ff */
[----:B-1----:R-:W-:-:S04]  /*321f0*/  @!P4 IMAD.MOV.U32 R46, RZ, RZ, R7 ;  /* 0x000000ffff2ec224 */ /* 0x002fc800078e0007 */
[----:B------:R-:W-:Y:S02]  /*32200*/  IMAD.X R6, R9, 0x1, R6, P2 ;  /* 0x0000000109067824 */ /* 0x000fe400010e0606 */
[----:B------:R-:W-:Y:S01]  /*32210*/  @!P4 IMAD.MOV.U32 R47, RZ, RZ, R84 ;  /* 0x000000ffff2fc224 */ /* 0x000fe200078e0054 */
[----:B------:R-:W-:Y:S04]  /*32220*/  STL [R1+0x990], R7 ;  /* 0x0009900701007387 */ /* 0x000fe80000100800 */
[----:B------:R-:W-:Y:S04]  /*32230*/  STL [R1+0x98c], R84 ;  /* 0x00098c5401007387 */ /* 0x000fe80000100800 */
[----:B------:R1:W-:Y:S04]  /*32240*/  STL [R1+0x908], R4 ;  /* 0x0009080401007387 */ /* 0x0003e80000100800 */
[----:B------:R2:W3:Y:S04]  /*32250*/  @!P4 LDG.E.U8 R81, desc[UR22][R46.64] ;  /* 0x000000162e51c981 */ /* 0x0004e8000c1e1100 */
[----:B------:R0:W-:Y:S01]  /*32260*/  STL [R1+0x904], R6 ;  /* 0x0009040601007387 */ /* 0x0001e20000100800 */
[----:B----4-:R-:W-:Y:S01]  /*32270*/  IADD3 R0, P2, PT, R8, R0, RZ ;  /* 0x0000000008007210 */ /* 0x010fe20007f5e0ff */
[----:B--2---:R-:W-:-:S04]  /*32280*/  @!P4 IMAD.MOV.U32 R46, RZ, RZ, R4 ;  /* 0x000000ffff2ec224 */ /* 0x004fc800078e0004 */
[----:B---3--:R-:W-:Y:S01]  /*32290*/  IMAD.X R2, R9, 0x1, R2, P2 ;  /* 0x0000000109027824 */ /* 0x008fe200010e0602 */
[----:B------:R2:W-:Y:S01]  /*322a0*/  STL [R1+0x928], R0 ;  /* 0x0009280001007387 */ /* 0x0005e20000100800 */
[----:B------:R-:W-:-:S03]  /*322b0*/  @!P4 IMAD.MOV.U32 R47, RZ, RZ, R6 ;  /* 0x000000ffff2fc224 */ /* 0x000fc600078e0006 */
[----:B------:R3:W-:Y:S04]  /*322c0*/  STL [R1+0x924], R2 ;  /* 0x0009240201007387 */ /* 0x0007e80000100800 */
[----:B0-----:R-:W4:Y:S04]  /*322d0*/  LDL.LU R86, [R1+0x74] ;  /* 0x0000740001567983 */ /* 0x001f280000300800 */
[----:B------:R-:W4:Y:S04]  /*322e0*/  LDL.LU R88, [R1+0x6c] ;  /* 0x00006c0001587983 */ /* 0x000f280000300800 */
[----:B------:R-:W4:Y:S04]  /*322f0*/  LDL.LU R90, [R1+0x64] ;  /* 0x00006400015a7983 */ /* 0x000f280000300800 */
[----:B------:R0:W4:Y:S04]  /*32300*/  @!P4 LDG.E.U8 R83, desc[UR22][R46.64] ;  /* 0x000000162e53c981 */ /* 0x000128000c1e1100 */
[----:B------:R-:W4:Y:S04]  /*32310*/  LDL.LU R92, [R1+0x5c] ;  /* 0x00005c00015c7983 */ /* 0x000f280000300800 */
[----:B-1----:R-:W4:Y:S01]  /*32320*/  LDL.LU R4, [R1+0x54] ;  /* 0x0000540001047983 */ /* 0x002f220000300800 */
[----:B0-----:R-:W-:-:S02]  /*32330*/  @!P4 IMAD.MOV.U32 R46, RZ, RZ, R0 ;  /* 0x000000ffff2ec224 */ /* 0x001fc400078e0000 */
[----:B------:R-:W-:Y:S01]  /*32340*/  @!P4 IMAD.MOV.U32 R47, RZ, RZ, R2 ;  /* 0x000000ffff2fc224 */ /* 0x000fe200078e0002 */
[----:B------:R-:W4:Y:S01]  /*32350*/  LDL.LU R6, [R1+0x4c] ;  /* 0x00004c0001067983 */ /* 0x000f220000300800 */
[----:B------:R-:W-:-:S03]  /*32360*/  IMAD.MOV.U32 R84, RZ, RZ, R3 ;  /* 0x000000ffff547224 */ /* 0x000fc600078e0003 */
[----:B--2---:R-:W2:Y:S04]  /*32370*/  LDL.LU R0, [R1+0x44] ;  /* 0x0000440001007983 */ /* 0x004ea80000300800 */
[----:B---3--:R-:W3:Y:S04]  /*32380*/  LDL.LU R2, [R1+0x3c] ;  /* 0x00003c0001027983 */ /* 0x008ee80000300800 */
[----:B------:R-:W2:Y:S04]  /*32390*/  LDL.LU R7, [R1+0x34] ;  /* 0x0000340001077983 */ /* 0x000ea80000300800 */
[----:B------:R-:W2:Y:S04]  /*323a0*/  LDL.LU R3, [R1+0x2c] ;  /* 0x00002c0001037983 */ /* 0x000ea80000300800 */
[----:B------:R0:W2:Y:S04]  /*323b0*/  @!P4 LDG.E.U8 R85, desc[UR22][R46.64] ;  /* 0x000000162e55c981 */ /* 0x0000a8000c1e1100 */
[----:B------:R-:W2:Y:S04]  /*323c0*/  LDL.LU R46, [R1+0x944] ;  /* 0x00094400012e7983 */ /* 0x000ea80000300800 */
[----:B------:R-:W0:Y:S01]  /*323d0*/  LDL.LU R47, [R1+0x948] ;  /* 0x00094800012f7983 */ /* 0x000e220000300800 */
[----:B------:R-:W-:-:S02]  /*323e0*/  PRMT R87, RZ, 0x7610, R87 ;  /* 0x00007610ff577816 */ /* 0x000fc40000000057 */
[----:B0-----:R-:W-:-:S05]  /*323f0*/  IADD3 R47, P2, PT, R8, R47, RZ ;  /* 0x0000002f082f7210 */ /* 0x001fca0007f5e0ff */
[----:B--2---:R-:W-:Y:S01]  /*32400*/  IMAD.X R46, R9, 0x1, R46, P2 ;  /* 0x00000001092e7824 */ /* 0x004fe200010e062e */
[----:B------:R0:W-:Y:S04]  /*32410*/  STL [R1+0x948], R47 ;  /* 0x0009482f01007387 */ /* 0x0001e80000100800 */
[----:B------:R1:W-:Y:S01]  /*32420*/  STL [R1+0x944], R46 ;  /* 0x0009442e01007387 */ /* 0x0003e20000100800 */
[----:B0-----:R-:W-:-:S04]  /*32430*/  @!P4 LOP3.LUT R47, R47, R46, RZ, 0x3c, !PT ;  /* 0x0000002e2f2fc212 */ /* 0x001fc800078e3cff */
[----:B-1----:R-:W-:-:S04]  /*32440*/  @!P4 LOP3.LUT R46, R47, R46, RZ, 0x3c, !PT ;  /* 0x0000002e2f2ec212 */ /* 0x002fc800078e3cff */
[----:B------:R-:W-:-:S05]  /*32450*/  @!P4 LOP3.LUT R47, R47, R46, RZ, 0x3c, !PT ;  /* 0x0000002e2f2fc212 */ /* 0x000fca00078e3cff */
[----:B------:R0:W2:Y:S04]  /*32460*/  @!P4 LDG.E.U8 R87, desc[UR22][R46.64] ;  /* 0x000000162e57c981 */ /* 0x0000a8000c1e1100 */
[----:B------:R-:W2:Y:S04]  /*32470*/  LDL.LU R46, [R1+0x244] ;  /* 0x00024400012e7983 */ /* 0x000ea80000300800 */
[----:B------:R-:W0:Y:S01]  /*32480*/  LDL.LU R47, [R1+0x248] ;  /* 0x00024800012f7983 */ /* 0x000e220000300800 */
[----:B------:R-:W-:Y:S02]  /*32490*/  PRMT R89, RZ, 0x7610, R89 ;  /* 0x00007610ff597816 */ /* 0x000fe40000000059 */
        /* <DEDUP_REMOVED lines=21> */
[----:B------:R-:W1:Y:S01]  /*325f0*/  S2R R5, SR_TID.X ;  /* 0x0000000000057919 */ /* 0x000e620000002100 */
[----:B------:R-:W-:-:S02]  /*32600*/  PRMT R93, RZ, 0x7610, R93 ;  /* 0x00007610ff5d7816 */ /* 0x000fc4000000005d */
[----:B-1----:R-:W-:-:S04]  /*32610*/  LOP3.LUT R5, R5, 0x7f, RZ, 0xc0, !PT ;  /* 0x0000007f05057812 */ /* 0x002fc800078ec0ff */
[----:B------:R-:W-:-:S05]  /*32620*/  LOP3.LUT R5, R5, 0x20, RZ, 0x3c, !PT ;  /* 0x0000002005057812 */ /* 0x000fca00078e3cff */
[----:B------:R-:W-:Y:S04]  /*32630*/  STS.U8 [R5+UR9+0x8f00], R84 ;  /* 0x008f005405007988 */ /* 0x000fe80008000009 */
[----:B----4-:R-:W-:Y:S04]  /*32640*/  STS.U8 [R5+UR9+0x9100], R86 ;  /* 0x0091005605007988 */ /* 0x010fe80008000009 */
[----:B------:R-:W-:Y:S04]  /*32650*/  STS.U8 [R5+UR9+0x9300], R88 ;  /* 0x0093005805007988 */ /* 0x000fe80008000009 */
[----:B------:R-:W-:Y:S04]  /*32660*/  STS.U8 [R5+UR9+0x9500], R90 ;  /* 0x0095005a05007988 */ /* 0x000fe80008000009 */
[----:B------:R-:W-:Y:S04]  /*32670*/  STS.U8 [R5+UR9+0x9700], R92 ;  /* 0x0097005c05007988 */ /* 0x000fe80008000009 */
[----:B------:R-:W-:Y:S04]  /*32680*/  STS.U8 [R5+UR9+0x9900], R4 ;  /* 0x0099000405007988 */ /* 0x000fe80008000009 */
[----:B------:R-:W-:Y:S04]  /*32690*/  STS.U8 [R5+UR9+0x9b00], R6 ;  /* 0x009b000605007988 */ /* 0x000fe80008000009 */
[----:B------:R-:W-:Y:S04]  /*326a0*/  STS.U8 [R5+UR9+0x9d00], R0 ;  /* 0x009d000005007988 */ /* 0x000fe80008000009 */
[----:B---3--:R-:W-:Y:S04]  /*326b0*/  STS.U8 [R5+UR9+0x9f00], R2 ;  /* 0x009f000205007988 */ /* 0x008fe80008000009 */
[----:B------:R-:W-:Y:S04]  /*326c0*/  STS.U8 [R5+UR9+0xa100], R7 ;  /* 0x00a1000705007988 */ /* 0x000fe80008000009 */
[----:B------:R-:W-:Y:S01]  /*326d0*/  STS.U8 [R5+UR9+0xa300], R3 ;  /* 0x00a3000305007988 */ /* 0x000fe20008000009 */
[----:B0-----:R-:W-:-:S05]  /*326e0*/  IADD3 R47, P2, PT, R8, R47, RZ ;  /* 0x0000002f082f7210 */ /* 0x001fca0007f5e0ff */
[----:B--2---:R-:W-:Y:S01]  /*326f0*/  IMAD.X R46, R9, 0x1, R46, P2 ;  /* 0x00000001092e7824 */ /* 0x004fe200010e062e */
[----:B------:R0:W-:Y:S04]  /*32700*/  STL [R1+0x250], R47 ;  /* 0x0002502f01007387 */ /* 0x0001e80000100800 */
[----:B------:R1:W-:Y:S01]  /*32710*/  STL [R1+0x24c], R46 ;  /* 0x00024c2e01007387 */ /* 0x0003e20000100800 */
[----:B0-----:R-:W-:-:S04]  /*32720*/  @!P4 LOP3.LUT R47, R47, R46, RZ, 0x3c, !PT ;  /* 0x0000002e2f2fc212 */ /* 0x001fc800078e3cff */
[----:B-1----:R-:W-:-:S04]  /*32730*/  @!P4 LOP3.LUT R46, R47, R46, RZ, 0x3c, !PT ;  /* 0x0000002e2f2ec212 */ /* 0x002fc800078e3cff */
[----:B------:R-:W-:-:S05]  /*32740*/  @!P4 LOP3.LUT R47, R47, R46, RZ, 0x3c, !PT ;  /* 0x0000002e2f2fc212 */ /* 0x000fca00078e3cff */
[----:B------:R-:W2:Y:S04]  /*32750*/  @!P4 LDG.E.U8 R93, desc[UR22][R46.64] ;  /* 0x000000162e5dc981 */ /* 0x000ea8000c1e1100 */
[----:B------:R-:W3:Y:S04]  /*32760*/  LDL.LU R46, [R1+0x24] ;  /* 0x00002400012e7983 */ /* 0x000ee80000300800 */
[----:B------:R-:W4:Y:S04]  /*32770*/  LDL.LU R47, [R1+0x1c] ;  /* 0x00001c00012f7983 */ /* 0x000f280000300800 */
        /* <DEDUP_REMOVED lines=9> */
[----:B------:R-:W3:Y:S04]  /*32810*/  LDL.LU R7, [R1+0xcf0] ;  /* 0x000cf00001077983 */ /* 0x000ee80000300800 */
[----:B------:R-:W3:Y:S04]  /*32820*/  LDL.LU R3, [R1+0xcec] ;  /* 0x000cec0001037983 */ /* 0x000ee80000300800 */
        /* <DEDUP_REMOVED lines=11> */
[----:B----4-:R1:W-:Y:S04]  /*328e0*/  STS.U8 [R5+UR9+0xa700], R47 ;  /* 0x00a7002f05007988 */ /* 0x0103e80008000009 */
[----:B------:R4:W-:Y:S04]  /*328f0*/  STS.U8 [R5+UR9+0xaf00], R92 ;  /* 0x00af005c05007988 */ /* 0x0009e80008000009 */
[----:B0-----:R-:W3:Y:S04]  /*32900*/  LDL.LU R46, [R1+0x30] ;  /* 0x00003000012e7983 */ /* 0x001ee80000300800 */
[----:B-1----:R-:W3:Y:S04]  /*32910*/  LDL.LU R47, [R1+0x28] ;  /* 0x00002800012f7983 */ /* 0x002ee80000300800 */
[----:B----4-:R-:W4:Y:S04]  /*32920*/  LDL.LU R92, [R1+0x38] ;  /* 0x00003800015c7983 */ /* 0x010f280000300800 */
[----:B------:R0:W-:Y:S04]  /*32930*/  STS.U8 [R5+UR9+0xb100], R88 ;  /* 0x00b1005805007988 */ /* 0x0001e80008000009 */
[----:B------:R1:W-:Y:S04]  /*32940*/  STS.U8 [R5+UR9+0xad00], R6 ;  /* 0x00ad000605007988 */ /* 0x0003e80008000009 */
[----:B------:R1:W-:Y:S04]  /*32950*/  STS.U8 [R5+UR9+0xb300], R84 ;  /* 0x00b3005405007988 */ /* 0x0003e80008000009 */
[----:B0-----:R-:W4:Y:S01]  /*32960*/  LDL.LU R88, [R1+0x40] ;  /* 0x0000400001587983 */ /* 0x001f220000300800 */
[----:B-1----:R-:W0:Y:S03]  /*32970*/  S2R R6, SR_TID.X ;  /* 0x0000000000067919 */ /* 0x002e260000002100 */
[----:B------:R-:W4:Y:S04]  /*32980*/  LDL.LU R84, [R1+0x48] ;  /* 0x0000480001547983 */ /* 0x000f280000300800 */
[----:B------:R-:W4:Y:S04]  /*32990*/  LDL.LU R80, [R1+0x50] ;  /* 0x0000500001507983 */ /* 0x000f280000300800 */
[----:B------:R-:W4:Y:S04]  /*329a0*/  LDL.LU R76, [R1+0x58] ;  /* 0x00005800014c7983 */ /* 0x000f280000300800 */
[----:B------:R-:W4:Y:S04]  /*329b0*/  LDL.LU R72, [R1+0x60] ;  /* 0x0000600001487983 */ /* 0x000f280000300800 */
[----:B------:R-:W4:Y:S04]  /*329c0*/  LDL.LU R68, [R1+0x68] ;  /* 0x0000680001447983 */ /* 0x000f280000300800 */
[----:B------:R-:W4:Y:S04]  /*329d0*/  LDL.LU R64, [R1+0x70] ;  /* 0x0000700001407983 */ /* 0x000f280000300800 */
[----:B------:R-:W4:Y:S04]  /*329e0*/  LDL.LU R60, [R1+0x78] ;  /* 0x00007800013c7983 */ /* 0x000f280000300800 */
[----:B------:R1:W-:Y:S04]  /*329f0*/  STS.U8 [R5+UR9+0xc100], R56 ;  /* 0x00c1003805007988 */ /* 0x0003e80008000009 */
[----:B------:R0:W-:Y:S04]  /*32a00*/  STS.U8 [R5+UR9+0xc300], R52 ;  /* 0x00c3003405007988 */ /* 0x0001e80008000009 */
[----:B------:R0:W-:Y:S04]  /*32a10*/  STS.U8 [R5+UR9+0xc500], R48 ;  /* 0x00c5003005007988 */ /* 0x0001e80008000009 */
[----:B-1----:R-:W4:Y:S04]  /*32a20*/  LDL.LU R56, [R1+0x80] ;  /* 0x0000800001387983 */ /* 0x002f280000300800 */
[----:B0-----:R-:W4:Y:S04]  /*32a30*/  LDL.LU R52, [R1+0x84] ;  /* 0x0000840001347983 */ /* 0x001f280000300800 */
        /* <DEDUP_REMOVED lines=44> */
[----:B------:R1:W-:Y:S02]  /*32d00*/  STS.U8 [R6+UR9+0xad80], R4 ;  /* 0x00ad800406007988 */ /* 0x0003e40008000009 */
[----:B-1----:R-:W1:Y:S02]  /*32d10*/  S2R R4, SR_TID.X ;  /* 0x0000000000047919 */ /* 0x002e640000002100 */
[----:B----4-:R0:W-:Y:S04]  /*32d20*/  STS.U8 [R6+UR9+0x9d80], R88 ;  /* 0x009d805806007988 */ /* 0x0101e80008000009 */
        /* <DEDUP_REMOVED lines=59> */
[----:B--2---:R-:W2:Y:S01]  /*330e0*/  FENCE.VIEW.ASYNC.S ;  /* 0x00000000000073c6 */ /* 0x004ea20000000000 */
[----:B------:R-:W-:Y:S01]  /*330f0*/  ULEA UR11, UR20, UR9, 0x3 ;  /* 0x00000009140b7291 */ /* 0x000fe2000f8e18ff */
[----:B-1----:R-:W-:Y:S01]  /*33100*/  LOP3.LUT R4, R4, 0x7f, RZ, 0xc0, !PT ;  /* 0x0000007f04047812 */ /* 0x002fe200078ec0ff */
[----:B------:R-:W-:-:S02]  /*33110*/  UMOV UR4, UR5 ;  /* 0x0000000500047c82 */ /* 0x000fc40008000000 */
[----:B------:R-:W-:Y:S01]  /*33120*/  UIADD3 UR11, UPT, UPT, UR11, 0x14000, URZ ;  /* 0x000140000b0b7890 */ /* 0x000fe2000fffe0ff */
[----:B------:R-:W-:Y:S01]  /*33130*/  LOP3.LUT R4, R4, 0x10, RZ, 0x3c, !PT ;  /* 0x0000001004047812 */ /* 0x000fe200078e3cff */
[----:B--2---:R-:W-:Y:S06]  /*33140*/  BAR.SYNC.DEFER_BLOCKING 0x0 ;  /* 0x0000000000007b1d */ /* 0x004fec0000010000 */
[----:B0-----:R-:W-:Y:S05]  /*33150*/  @P0 BRA `(.L_x_9) ;  /* 0x0000000000500947 */ /* 0x001fea0003800000 */
[----:B------:R-:W-:Y:S02]  /*33160*/  UIADD3 UR21, UPT, UPT, UR8, 0x100, URZ ;  /* 0x0000010008157890 */ /* 0x000fe4000fffe0ff */
[----:B------:R-:W-:Y:S01]  /*33170*/  UIADD3 UR34, UPT, UPT, UR8, 0x100, URZ ;  /* 0x0000010008227890 */ /* 0x000fe2000fffe0ff */
        /* <DEDUP_REMOVED lines=9> */
[----:B------:R0:W-:Y:S01]  /*33210*/  UTCQMMA gdesc[UR12], gdesc[UR16], tmem[UR8], tmem[UR18], idesc[UR19], UPT ;  /* 0x00ff12100c0075ea */ /* 0x0001e2000b800308 */
[----:B------:R-:W-:Y:S01]  /*33220*/  UMOV UR36, 0x0 ;  /* 0x0000000000247882 */ /* 0x000fe20000000000 */
[----:B------:R-:W-:Y:S01]  /*33230*/  UMOV UR37, 0x8408010 ;  /* 0x0840801000257882 */ /* 0x000fe20000000000 */
[----:B------:R0:W-:Y:S01]  /*33240*/  UTCQMMA gdesc[UR14], gdesc[UR28], tmem[UR8], tmem[UR30], idesc[UR31], UPT ;  /* 0x00ff1e1c0e0075ea */ /* 0x0001e2000b800308 */
[----:B------:R-:W-:Y:S01]  /*33250*/  UMOV UR5, UR6 ;  /* 0x0000000600057c82 */ /* 0x000fe20008000000 */
[----:B------:R0:W-:Y:S01]  /*33260*/  UTCQMMA gdesc[UR12], gdesc[UR24], tmem[UR21], tmem[UR32], idesc[UR33], UPT ;  /* 0x00ff20180c0075ea */ /* 0x0001e2000b800315 */
[----:B------:R0:W-:Y:S01]  /*33270*/  UTCQMMA gdesc[UR14], gdesc[UR26], tmem[UR34], tmem[UR36], idesc[UR37], UPT ;  /* 0x00ff241a0e0075ea */ /* 0x0001e2000b800322 */
[----:B------:R0:W-:Y:S01]  /*33280*/  UTCBAR [UR5], URZ ;  /* 0x000000ff050073e9 */ /* 0x0001e200080000ff */
[----:B------:R-:W-:Y:S01]  /*33290*/  NOP ;  /* 0x0000000000007918 */ /* 0x000fe20000000000 */
.L_x_9:
[----:B------:R-:W2:Y:S04]  /*332a0*/  LDL R11, [R1+0xb08] ;  /* 0x000b0800010b7983 */ /* 0x000ea80000100800 */
[----:B------:R-:W2:Y:S01]  /*332b0*/  LDL.LU R10, [R1+0xafc] ;  /* 0x000afc00010a7983 */ /* 0x000ea20000300800 */
[----:B------:R-:W-:-:S04]  /*332c0*/  UIADD3 UR20, UPT, UPT, UR20, 0x1, URZ ;  /* 0x0000000114147890 */ /* 0x000fc8000fffe0ff */
[----:B------:R-:W-:-:S04]  /*332d0*/  UISETP.GT.AND UP1, UPT, UR20, 0x1, UPT ;  /* 0x000000011400788c */ /* 0x000fc8000bf24270 */
[----:B0-----:R-:W-:Y:S02]  /*332e0*/  USEL UR5, URZ, 0x1, !UP1 ;  /* 0x00000001ff057887 */ /* 0x001fe4000c800000 */
[----:B------:R-:W-:Y:S02]  /*332f0*/  USEL UR20, UR20, URZ, !UP1 ;  /* 0x000000ff14147287 */ /* 0x000fe4000c800000 */
[----:B------:R-:W-:Y:S01]  /*33300*/  ULOP3.LUT UR5, UR4, UR5, URZ, 0x3c, !UPT ;  /* 0x0000000504057292 */ /* 0x000fe2000f8e3cff */
[----:B--2---:R-:W-:Y:S02]  /*33310*/  ISETP.NE.U32.AND P2, PT, R10, R11, PT ;  /* 0x0000000b0a00720c */ /* 0x004fe40003f45070 */
[----:B------:R-:W2:Y:S01]  /*33320*/  LDL.LU R11, [R1+0xb00] ;  /* 0x000b0000010b7983 */ /* 0x000ea20000300800 */
[----:B------:R-:W-:-:S03]  /*33330*/  IMAD.U32 R10, RZ, RZ, UR4 ;  /* 0x00000004ff0a7e24 */ /* 0x000fc6000f8e00ff */
[----:B--2---:R0:W-:Y:S07]  /*33340*/  STL [R1+0xafc], R11 ;  /* 0x000afc0b01007387 */ /* 0x0041ee0000100800 */
[----:B------:R-:W-:Y:S05]  /*33350*/  @P2 BRA `(.L_x_10) ;  /* 0xfffffefc00a82947 */ /* 0x000fea000383ffff */
.L_x_7:
[----:B------:R-:W2:Y:S01]  /*33360*/  LDL.LU R24, [R1+0xb1c] ;  /* 0x000b1c0001187983 */ /* 0x000ea20000300800 */
[----:B------:R-:W1:Y:S01]  /*33370*/  LDCU UR5, c[0x0][0x3b8] ;  /* 0x00007700ff0577ac */ /* 0x000e620008000800 */
[----:B------:R-:W3:Y:S01]  /*33380*/  LDC R18, c[0x0][0x3a0] ;  /* 0x0000e800ff127b82 */ /* 0x000ee20000000800 */
[C---:B-----5:R-:W-:Y:S01]  /*33390*/  VIADD R22, R0.reuse, 0x2 ;  /* 0x0000000200167836 */ /* 0x060fe20000000000 */
[----:B------:R-:W2:Y:S01]  /*333a0*/  LDCU.64 UR6, c[0x0][0x398] ;  /* 0x00007300ff0677ac */ /* 0x000ea20008000a00 */
[C---:B------:R-:W-:Y:S02]  /*333b0*/  VIADD R23, R0.reuse, 0x1 ;  /* 0x0000000100177836 */ /* 0x040fe40000000000 */
[C---:B------:R-:W-:Y:S01]  /*333c0*/  VIADD R3, R0.reuse, 0x3 ;  /* 0x0000000300037836 */ /* 0x040fe20000000000 */
[----:B------:R-:W4:Y:S01]  /*333d0*/  LDCU UR12, c[0x0][0x3b4] ;  /* 0x00007680ff0c77ac */ /* 0x000f220008000800 */
[C---:B------:R-:W-:Y:S01]  /*333e0*/  VIADD R32, R0.reuse, 0x4 ;  /* 0x0000000400207836 */ /* 0x040fe20000000000 */
[----:B------:R-:W0:Y:S01]  /*333f0*/  LDCU UR17, c[0x0][0x39c] ;  /* 0x00007380ff1177ac */ /* 0x000e220008000800 */
[----:B------:R-:W0:Y:S01]  /*33400*/  LDCU UR16, c[0x0][0x39c] ;  /* 0x00007380ff1077ac */ /* 0x000e220008000800 */
[----:B-1----:R-:W-:Y:S01]  /*33410*/  IMAD R25, R0, UR5, RZ ;  /* 0x0000000500197c24 */ /* 0x002fe2000f8e02ff */
[----:B------:R-:W1:Y:S03]  /*33420*/  LDCU UR18, c[0x0][0x39c] ;  /* 0x00007380ff1277ac */ /* 0x000e660008000800 */
[----:B------:R-:W-:Y:S01]  /*33430*/  VIADD R26, R25, UR5 ;  /* 0x00000005191a7c36 */ /* 0x000fe20008000000 */
[----:B------:R-:W0:Y:S01]  /*33440*/  LDCU.64 UR14, c[0x0][0x390] ;  /* 0x00007200ff0e77ac */ /* 0x000e220008000a00 */
[----:B---3--:R-:W-:-:S02]  /*33450*/  VIADD R20, R18, 0x3f ;  /* 0x0000003f12147836 */ /* 0x008fc40000000000 */
[----:B------:R-:W-:Y:S01]  /*33460*/  VIADD R27, R26, UR5 ;  /* 0x000000051a1b7c36 */ /* 0x000fe20008000000 */
[----:B------:R-:W3:Y:S02]  /*33470*/  LDCU UR13, c[0x0][0x39c] ;  /* 0x00007380ff0d77ac */ /* 0x000ee40008000800 */
[----:B------:R-:W-:Y:S01]  /*33480*/  ISETP.GE.AND P5, PT, R20, 0x40, PT ;  /* 0x000000401400780c */ /* 0x000fe20003fa6270 */
[----:B------:R-:W-:Y:S01]  /*33490*/  VIADD R28, R27, UR5 ;  /* 0x000000051b1c7c36 */ /* 0x000fe20008000000 */
[----:B------:R-:W0:Y:S03]  /*334a0*/  LDCU UR19, c[0x0][0x39c] ;  /* 0x00007380ff1377ac */ /* 0x000e260008000800 */
[----:B------:R-:W-:Y:S01]  /*334b0*/  VIADD R33, R28, UR5 ;  /* 0x000000051c217c36 */ /* 0x000fe20008000000 */
[----:B------:R-:W0:Y:S03]  /*334c0*/  LDCU UR20, c[0x0][0x39c] ;  /* 0x00007380ff1477ac */ /* 0x000e260008000800 */
[----:B------:R-:W-:-:S04]  /*334d0*/  VIADD R29, R33, UR5 ;  /* 0x00000005211d7c36 */ /* 0x000fc80008000000 */
[----:B------:R-:W-:-:S04]  /*334e0*/  VIADD R4, R29, UR5 ;  /* 0x000000051d047c36 */ /* 0x000fc80008000000 */
[----:B------:R-:W-:-:S04]  /*334f0*/  VIADD R5, R4, UR5 ;  /* 0x0000000504057c36 */ /* 0x000fc80008000000 */
[----:B------:R-:W-:-:S04]  /*33500*/  VIADD R6, R5, UR5 ;  /* 0x0000000505067c36 */ /* 0x000fc80008000000 */
[----:B------:R-:W-:-:S04]  /*33510*/  VIADD R7, R6, UR5 ;  /* 0x0000000506077c36 */ /* 0x000fc80008000000 */
[----:B------:R-:W-:-:S04]  /*33520*/  VIADD R8, R7, UR5 ;  /* 0x0000000507087c36 */ /* 0x000fc80008000000 */
[----:B------:R-:W-:-:S04]  /*33530*/  VIADD R9, R8, UR5 ;  /* 0x0000000508097c36 */ /* 0x000fc80008000000 */
[----:B------:R-:W-:-:S04]  /*33540*/  VIADD R10, R9, UR5 ;  /* 0x00000005090a7c36 */ /* 0x000fc80008000000 */
[----:B0-----:R-:W-:-:S04]  /*33550*/  VIADD R11, R10, UR5 ;  /* 0x000000050a0b7c36 */ /* 0x001fc80008000000 */
        /* <DEDUP_REMOVED lines=9> */
[----:B------:R-:W-:Y:S01]  /*335f0*/  VIADD R21, R20, UR5 ;  /* 0x0000000514157c36 */ /* 0x000fe20008000000 */
[C---:B--2---:R-:W-:Y:S01]  /*33600*/  ISETP.GE.AND P0, PT, R24.reuse, UR6, PT ;  /* 0x0000000618007c0c */ /* 0x044fe2000bf06270 */
[----:B----4-:R-:W-:-:S03]  /*33610*/  IMAD R2, R24, UR12, RZ ;  /* 0x0000000c18027c24 */ /* 0x010fc6000f8e02ff */
[----:B------:R-:W-:Y:S01]  /*33620*/  ISETP.LT.AND P4, PT, R22, UR17, !P0 ;  /* 0x0000001116007c0c */ /* 0x000fe2000c781270 */
[----:B------:R-:W-:Y:S01]  /*33630*/  VIADD R22, R21, UR5 ;  /* 0x0000000515167c36 */ /* 0x000fe20008000000 */
[----:B------:R-:W-:Y:S02]  /*33640*/  ISETP.LT.AND P3, PT, R23, UR16, !P0 ;  /* 0x0000001017007c0c */ /* 0x000fe4000c761270 */
[----:B-1----:R-:W-:Y:S01]  /*33650*/  ISETP.LT.AND P6, PT, R3, UR18, !P0 ;  /* 0x0000001203007c0c */ /* 0x002fe2000c7c1270 */
[----:B------:R-:W-:Y:S01]  /*33660*/  VIADD R23, R22, UR5 ;  /* 0x0000000516177c36 */ /* 0x000fe20008000000 */
[----:B------:R-:W-:-:S03]  /*33670*/  IADD3 R3, P2, PT, R2, UR14, RZ ;  /* 0x0000000e02037c10 */ /* 0x000fc6000ff5e0ff */
[----:B------:R-:W-:Y:S01]  /*33680*/  VIADD R24, R23, UR5 ;  /* 0x0000000517187c36 */ /* 0x000fe20008000000 */
[----:B------:R-:W-:Y:S01]  /*33690*/  LEA.HI.X.SX32 R2, R2, UR15, 0x1, P2 ;  /* 0x0000000f02027c11 */ /* 0x000fe200090f0eff */
[----:B---3--:R-:W-:Y:S08]  /*336a0*/  @!P5 BRA `(.L_x_11) ;  /* 0x000000000010d947 */ /* 0x008ff00003800000 */
[----:B------:R-:W-:-:S06]  /*336b0*/  USHF.L.U32 UR4, UR4, 0x1f, URZ ;  /* 0x0000001f04047899 */ /* 0x000fcc00080006ff */
[----:B------:R-:W-:-:S04]  /*336c0*/  IMAD.U32 R30, RZ, RZ, UR4 ;  /* 0x00000004ff1e7e24 */ /* 0x000fc8000f8e00ff */
[----:B------:R-:W0:Y:S02]  /*336d0*/  SYNCS.PHASECHK.TRANS64.TRYWAIT P2, [UR11], R30 ;  /* 0x0000001eff0075a7 */ /* 0x000e24000804110b */
[----:B0-----:R-:W-:Y:S05]  /*336e0*/  @!P2 BRA `(.L_x_12) ;  /* 0x0000018000a4a947 */ /* 0x001fea0003800000 */
.L_x_11:
[----:B------:R-:W-:Y:S01]  /*336f0*/  BAR.SYNC.DEFER_BLOCKING 0x0 ;  /* 0x0000000000007b1d */ /* 0x000fe20000010000 */
[CC--:B------:R-:W-:Y:S01]  /*33700*/  IADD3 R36, P2, PT, R25.reuse, R3.reuse, RZ ;  /* 0x0000000319247210 */ /* 0x0c0fe20007f5e0ff */
[----:B------:R-:W-:Y:S01]  /*33710*/  VIADD R31, R24, UR5 ;  /* 0x00000005181f7c36 */ /* 0x000fe20008000000 */
[CC--:B------:R-:W-:Y:S02]  /*33720*/  IADD3 R34, P5, PT, R26.reuse, R3.reuse, RZ ;  /* 0x000000031a227210 */ /* 0x0c0fe40007fbe0ff */
[-C--:B------:R-:W-:Y:S01]  /*33730*/  LEA.HI.X.SX32 R37, R25, R2.reuse, 0x1, P2 ;  /* 0x0000000219257211 */ /* 0x080fe200010f0eff */
[----:B------:R-:W-:Y:S01]  /*33740*/  VIADD R30, R31, UR5 ;  /* 0x000000051f1e7c36 */ /* 0x000fe20008000000 */
[----:B------:R-:W-:Y:S01]  /*33750*/  LEA.HI.X.SX32 R35, R26, R2, 0x1, P5 ;  /* 0x000000021a237211 */ /* 0x000fe200028f0eff */
[----:B------:R-:W0:Y:S02]  /*33760*/  LDCU UR4, c[0x0][0x39c] ;  /* 0x00007380ff0477ac */ /* 0x000e240008000800 */
[----:B------:R1:W-:Y:S01]  /*33770*/  STL.64 [R1+0x938], R36 ;  /* 0x0009382401007387 */ /* 0x0003e20000100a00 */
[----:B------:R-:W-:Y:S01]  /*33780*/  VIADD R25, R30, UR5 ;  /* 0x000000051e197c36 */ /* 0x000fe20008000000 */
[----:B------:R-:W2:Y:S02]  /*33790*/  LDCU UR6, c[0x0][0x39c] ;  /* 0x00007380ff0677ac */ /* 0x000ea40008000800 */
[----:B------:R3:W-:Y:S01]  /*337a0*/  STL.64 [R1+0x930], R34 ;  /* 0x0009302201007387 */ /* 0x0007e20000100a00 */
[----:B------:R-:W-:Y:S01]  /*337b0*/  VIADD R26, R25, UR5 ;  /* 0x00000005191a7c36 */ /* 0x000fe20008000000 */
[----:B------:R-:W4:Y:S01]  /*337c0*/  LDCU UR11, c[0x0][0x39c] ;  /* 0x00007380ff0b77ac */ /* 0x000f220008000800 */
[----:B------:R-:W5:Y:S01]  /*337d0*/  LDCU UR12, c[0x0][0x39c] ;  /* 0x00007380ff0c77ac */ /* 0x000f620008000800 */
[-C--:B-1----:R-:W-:Y:S01]  /*337e0*/  IADD3 R36, P2, PT, R27, R3.reuse, RZ ;  /* 0x000000031b247210 */ /* 0x082fe20007f5e0ff */
[----:B------:R-:W1:Y:S02]  /*337f0*/  @!P1 SYNCS.CCTL.IV [UR9+0x14000] ;  /* 0x01400000ff0099b1 */ /* 0x000e640008000009 */
[----:B-1----:R-:W-:Y:S01]  /*33800*/  BAR.SYNC.DEFER_BLOCKING 0x0 ;  /* 0x0000000000007b1d */ /* 0x002fe20000010000 */
[----:B---3--:R-:W-:-:S02]  /*33810*/  IADD3 R34, P5, PT, R28, R3, RZ ;  /* 0x000000031c227210 */ /* 0x008fc40007fbe0ff */
[-C--:B------:R-:W-:Y:S01]  /*33820*/  LEA.HI.X.SX32 R37, R27, R2.reuse, 0x1, P2 ;  /* 0x000000021b257211 */ /* 0x080fe200010f0eff */
[----:B------:R-:W-:Y:S01]  /*33830*/  VIADD R27, R26, UR5 ;  /* 0x000000051a1b7c36 */ /* 0x000fe20008000000 */
[-C--:B------:R-:W-:Y:S01]  /*33840*/  LEA.HI.X.SX32 R35, R28, R2.reuse, 0x1, P5 ;  /* 0x000000021c237211 */ /* 0x080fe200028f0eff */
[----:B------:R-:W1:Y:S02]  /*33850*/  LDCU UR14, c[0x0][0x39c] ;  /* 0x00007380ff0e77ac */ /* 0x000e640008000800 */
[----:B------:R-:W-:Y:S01]  /*33860*/  STL.64 [R1+0x928], R36 ;  /* 0x0009282401007387 */ /* 0x000fe20000100a00 */
[----:B------:R-:W-:Y:S01]  /*33870*/  VIADD R28, R27, UR5 ;  /* 0x000000051b1c7c36 */ /* 0x000fe20008000000 */
[----:B------:R-:W3:Y:S02]  /*33880*/  LDCU UR15, c[0x0][0x39c] ;  /* 0x00007380ff0f77ac */ /* 0x000ee40008000800 */
[----:B------:R0:W-:Y:S01]  /*33890*/  STL.64 [R1+0x920], R34 ;  /* 0x0009202201007387 */ /* 0x0001e20000100a00 */
[----:B------:R-:W1:Y:S01]  /*338a0*/  LDCU UR17, c[0x0][0x39c] ;  /* 0x00007380ff1177ac */ /* 0x000e620008000800 */
[----:B------:R-:W1:Y:S01]  /*338b0*/  LDCU UR18, c[0x0][0x39c] ;  /* 0x00007380ff1277ac */ /* 0x000e620008000800 */
[----:B------:R-:W1:Y:S01]  /*338c0*/  LDCU UR16, c[0x0][0x39c] ;  /* 0x00007380ff1077ac */ /* 0x000e620008000800 */
[-C--:B0-----:R-:W-:Y:S01]  /*338d0*/  IADD3 R34, P2, PT, R33, R3.reuse, RZ ;  /* 0x0000000321227210 */ /* 0x081fe20007f5e0ff */
[----:B------:R-:W0:Y:S01]  /*338e0*/  @!P1 SYNCS.CCTL.IV [UR9+0x14008] ;  /* 0x01400800ff0099b1 */ /* 0x000e220008000009 */
[----:B------:R-:W-:Y:S01]  /*338f0*/  IADD3 R36, P1, PT, R29, R3, RZ ;  /* 0x000000031d247210 */ /* 0x000fe20007f3e0ff */
[----:B------:R-:W0:Y:S01]  /*33900*/  LDCU UR9, c[0x0][0x39c] ;  /* 0x00007380ff0977ac */ /* 0x000e220008000800 */
[----:B------:R-:W-:-:S03]  /*33910*/  LEA.HI.X.SX32 R35, R33, R2, 0x1, P2 ;  /* 0x0000000221237211 */ /* 0x000fc600010f0eff */
[----:B------:R-:W-:Y:S01]  /*33920*/  STL [R1+0xef4], R36 ;  /* 0x000ef42401007387 */ /* 0x000fe20000100800 */
[----:B------:R-:W0:Y:S03]  /*33930*/  LDCU UR21, c[0x0][0x39c] ;  /* 0x00007380ff1577ac */ /* 0x000e260008000800 */
[----:B------:R-:W-:Y:S01]  /*33940*/  STL [R1+0xef0], R32 ;  /* 0x000ef02001007387 */ /* 0x000fe20000100800 */
[----:B------:R-:W0:Y:S03]  /*33950*/  LDCU UR24, c[0x0][0x39c] ;  /* 0x00007380ff1877ac */ /* 0x000e260008000800 */
[----:B------:R-:W-:Y:S01]  /*33960*/  STL.64 [R1+0x918], R34 ;  /* 0x0009182201007387 */ /* 0x000fe20000100a00 */
[----:B------:R-:W0:Y:S03]  /*33970*/  LDCU UR25, c[0x0][0x39c] ;  /* 0x00007380ff1977ac */ /* 0x000e260008000800 */
[----:B------:R-:W-:Y:S01]  /*33980*/  STL.64 [R1+0xee8], R30 ;  /* 0x000ee81e01007387 */ /* 0x000fe20000100a00 */
[----:B------:R-:W0:Y:S03]  /*33990*/  LDCU UR26, c[0x0][0x39c] ;  /* 0x00007380ff1a77ac */ /* 0x000e260008000800 */
[----:B------:R1:W-:Y:S01]  /*339a0*/  STL.64 [R1+0xee0], R28 ;  /* 0x000ee01c01007387 */ /* 0x0003e20000100a00 */
[----:B------:R-:W0:Y:S03]  /*339b0*/  LDCU UR27, c[0x0][0x39c] ;  /* 0x00007380ff1b77ac */ /* 0x000e260008000800 */
[----:B------:R-:W-:Y:S01]  /*339c0*/  STL.64 [R1+0xed8], R26 ;  /* 0x000ed81a01007387 */ /* 0x000fe20000100a00 */
[----:B------:R-:W0:Y:S03]  /*339d0*/  LDCU UR28, c[0x0][0x39c] ;  /* 0x00007380ff1c77ac */ /* 0x000e260008000800 */
[----:B------:R-:W-:Y:S01]  /*339e0*/  STL.64 [R1+0xed0], R24 ;  /* 0x000ed01801007387 */ /* 0x000fe20000100a00 */
[----:B------:R-:W0:Y:S01]  /*339f0*/  LDCU UR33, c[0x0][0x39c] ;  /* 0x00007380ff2177ac */ /* 0x000e220008000800 */
[----:B-1----:R-:W1:Y:S02]  /*33a00*/  LDTM.x64 R28, tmem[UR10] ;  /* 0x0000000a001c79ee */ /* 0x002e640008340000 */
        /* <DEDUP_REMOVED lines=20> */
[----:B-1----:R-:W-:Y:S01]  /*33b50*/  STL [R1+0x604], R29 ;  /* 0x0006041d01007387 */ /* 0x002fe20000100800 */
[----:B------:R-:W1:Y:S03]  /*33b60*/  LDCU UR77, c[0x0][0x39c] ;  /* 0x00007380ff4d77ac */ /* 0x000e660008000800 */
[----:B------:R-:W-:Y:S01]  /*33b70*/  STL.64 [R1+0x608], R30 ;  /* 0x0006081e01007387 */ /* 0x000fe20000100a00 */
[----:B------:R-:W0:Y:S03]  /*33b80*/  LDCU UR76, c[0x0][0x39c] ;  /* 0x00007380ff4c77ac */ /* 0x000e260008000800 */
[----:B------:R-:W-:Y:S01]  /*33b90*/  STL.64 [R1+0x610], R32 ;  /* 0x0006102001007387 */ /* 0x000fe20000100a00 */
[----:B------:R-:W0:Y:S03]  /*33ba0*/  LDCU UR75, c[0x0][0x3b8] ;  /* 0x00007700ff4b77ac */ /* 0x000e260008000800 */
[----:B------:R1:W-:Y:S01]  /*33bb0*/  STL.64 [R1+0x618], R34 ;  /* 0x0006182201007387 */ /* 0x0003e20000100a00 */
[----:B------:R-:W0:Y:S03]  /*33bc0*/  LDCU UR48, c[0x0][0x3b8] ;  /* 0x00007700ff3077ac */ /* 0x000e260008000800 */
[----:B------:R0:W-:Y:S01]  /*33bd0*/  STL.64 [R1+0x620], R36 ;  /* 0x0006202401007387 */ /* 0x0001e20000100a00 */
[----:B------:R-:W0:Y:S03]  /*33be0*/  LDCU UR49, c[0x0][0x3b8] ;  /* 0x00007700ff3177ac */ /* 0x000e260008000800 */
[----:B------:R-:W-:Y:S01]  /*33bf0*/  STL.64 [R1+0x628], R38 ;  /* 0x0006282601007387 */ /* 0x000fe20000100a00 */
[----:B------:R-:W0:Y:S03]  /*33c00*/  LDCU UR32, c[0x0][0x3b8] ;  /* 0x00007700ff2077ac */ /* 0x000e260008000800 */
[----:B------:R-:W-:Y:S01]  /*33c10*/  STL.64 [R1+0x630], R40 ;  /* 0x0006302801007387 */ /* 0x000fe20000100a00 */
[----:B-1----:R-:W-:Y:S01]  /*33c20*/  IMAD.MOV.U32 R34, RZ, RZ, R28 ;  /* 0x000000ffff227224 */ /* 0x002fe200078e001c */
[----:B------:R-:W1:Y:S02]  /*33c30*/  LDCU UR73, c[0x0][0x3b8] ;  /* 0x00007700ff4977ac */ /* 0x000e640008000800 */
        /* <DEDUP_REMOVED lines=43> */
[----:B------:R-:W1:Y:S03]  /*33ef0*/  LDCU UR62, c[0x0][0x3b8] ;  /* 0x00007700ff3e77ac */ /* 0x000e660008000800 */
[----:B------:R-:W-:Y:S01]  /*33f00*/  STL.64 [R1+0x6e8], R86 ;  /* 0x0006e85601007387 */ /* 0x000fe20000100a00 */
[----:B------:R-:W1:Y:S03]  /*33f10*/  LDCU UR61, c[0x0][0x3b8] ;  /* 0x00007700ff3d77ac */ /* 0x000e660008000800 */
[----:B------:R-:W-:Y:S01]  /*33f20*/  STL.64 [R1+0x6f0], R88 ;  /* 0x0006f05801007387 */ /* 0x000fe20000100a00 */
[----:B------:R-:W1:Y:S03]  /*33f30*/  LDCU UR60, c[0x0][0x3b8] ;  /* 0x00007700ff3c77ac */ /* 0x000e660008000800 */
[----:B------:R-:W-:Y:S01]  /*33f40*/  STL.64 [R1+0x6f8], R90 ;  /* 0x0006f85a01007387 */ /* 0x000fe20000100a00 */
[----:B------:R-:W1:Y:S03]  /*33f50*/  LDCU UR59, c[0x0][0x3b8] ;  /* 0x00007700ff3b77ac */ /* 0x000e660008000800 */
[----:B0-----:R-:W2:Y:S01]  /*33f60*/  LDL.LU R36, [R1+0xef4] ;  /* 0x000ef40001247983 */ /* 0x001ea20000300800 */
[----:B------:R-:W0:Y:S03]  /*33f70*/  LDCU UR58, c[0x0][0x3b8] ;  /* 0x00007700ff3a77ac */ /* 0x000e260008000800 */
[----:B------:R-:W2:Y:S01]  /*33f80*/  LDL.LU R32, [R1+0xef0] ;  /* 0x000ef00001207983 */ /* 0x000ea20000300800 */
[----:B------:R-:W0:Y:S03]  /*33f90*/  LDCU UR57, c[0x0][0x3b8] ;  /* 0x00007700ff3977ac */ /* 0x000e260008000800 */
[----:B------:R-:W2:Y:S01]  /*33fa0*/  LDL.LU.64 R30, [R1+0xee8] ;  /* 0x000ee800011e7983 */ /* 0x000ea20000300a00 */
[----:B------:R-:W0:Y:S03]  /*33fb0*/  LDCU UR56, c[0x0][0x3b8] ;  /* 0x00007700ff3877ac */ /* 0x000e260008000800 */
[----:B------:R-:W2:Y:S01]  /*33fc0*/  LDL.LU.64 R28, [R1+0xee0] ;  /* 0x000ee000011c7983 */ /* 0x000ea20000300a00 */
[----:B------:R-:W0:Y:S03]  /*33fd0*/  LDCU UR55, c[0x0][0x3b8] ;  /* 0x00007700ff3777ac */ /* 0x000e260008000800 */
[----:B------:R-:W3:Y:S01]  /*33fe0*/  LDL.LU.64 R26, [R1+0xed8] ;  /* 0x000ed800011a7983 */ /* 0x000ee20000300a00 */
[----:B------:R-:W0:Y:S03]  /*33ff0*/  LDCU UR54, c[0x0][0x3b8] ;  /* 0x00007700ff3677ac */ /* 0x000e260008000800 */
[----:B------:R-:W3:Y:S01]  /*34000*/  LDL.LU.64 R24, [R1+0xed0] ;  /* 0x000ed00001187983 */ /* 0x000ee20000300a00 */
[----:B------:R-:W0:Y:S03]  /*34010*/  LDCU UR53, c[0x0][0x3b8] ;  /* 0x00007700ff3577ac */ /* 0x000e260008000800 */
[----:B------:R-:W3:Y:S04]  /*34020*/  LDL.LU.64 R22, [R1+0xec8] ;  /* 0x000ec80001167983 */ /* 0x000ee80000300a00 */
        /* <DEDUP_REMOVED lines=8> */
[----:B------:R-:W4:Y:S04]  /*340b0*/  LDL.LU.64 R4, [R1+0xe80] ;  /* 0x000e800001047983 */ /* 0x000f280000300a00 */
[----:B------:R-:W5:Y:S01]  /*340c0*/  LDL.LU R33, [R1+0x604] ;  /* 0x0006040001217983 */ /* 0x000f620000300800 */
[----:B--2---:R-:W-:Y:S01]  /*340d0*/  LEA.HI.X.SX32 R37, R29, R2, 0x1, P1 ;  /* 0x000000021d257211 */ /* 0x004fe200008f0eff */
[----:B------:R-:W-:-:S04]  /*340e0*/  VIADD R29, R28, UR5 ;  /* 0x000000051c1d7c36 */ /* 0x000fc80008000000 */
[----:B------:R3:W-:Y:S02]  /*340f0*/  STL.64 [R1+0x910], R36 ;  /* 0x0009102401007387 */ /* 0x0007e40000100a00 */
[-C--:B---3--:R-:W-:Y:S02]  /*34100*/  IADD3 R36, P5, PT, R6, R3.reuse, RZ ;  /* 0x0000000306247210 */ /* 0x088fe40007fbe0ff */
[CC--:B----4-:R-:W-:Y:S02]  /*34110*/  IADD3 R40, P1, PT, R4.reuse, R3.reuse, RZ ;  /* 0x0000000304287210 */ /* 0x0d0fe40007f3e0ff */
[----:B------:R-:W-:Y:S02]  /*34120*/  IADD3 R38, P2, PT, R5, R3, RZ ;  /* 0x0000000305267210 */ /* 0x000fe40007f5e0ff */
[-C--:B------:R-:W-:Y:S01]  /*34130*/  LEA.HI.X.SX32 R41, R4, R2.reuse, 0x1, P1 ;  /* 0x0000000204297211 */ /* 0x080fe200008f0eff */
[----:B------:R-:W-:Y:S01]  /*34140*/  VIADD R4, R29, UR5 ;  /* 0x000000051d047c36 */ /* 0x000fe20008000000 */
[----:B------:R-:W-:-:S02]  /*34150*/  LEA.HI.X.SX32 R39, R5, R2, 0x1, P2 ;  /* 0x0000000205277211 */ /* 0x000fc400010f0eff */
[----:B------:R-:W-:Y:S01]  /*34160*/  LEA.HI.X.SX32 R37, R6, R2, 0x1, P5 ;  /* 0x0000000206257211 */ /* 0x000fe200028f0eff */
[----:B------:R2:W-:Y:S01]  /*34170*/  STL.64 [R1+0x908], R40 ;  /* 0x0009082801007387 */ /* 0x0005e20000100a00 */
[----:B------:R-:W-:-:S03]  /*34180*/  VIADD R5, R4, UR5 ;  /* 0x0000000504057c36 */ /* 0x000fc60008000000 */
[----:B------:R3:W-:Y:S01]  /*34190*/  STL.64 [R1+0x900], R38 ;  /* 0x0009002601007387 */ /* 0x0007e20000100a00 */
[----:B------:R-:W-:-:S03]  /*341a0*/  VIADD R6, R5, UR5 ;  /* 0x0000000505067c36 */ /* 0x000fc60008000000 */
[----:B------:R4:W-:Y:S01]  /*341b0*/  STL.64 [R1+0x8f8], R36 ;  /* 0x0008f82401007387 */ /* 0x0009e20000100a00 */
[CC--:B--2---:R-:W-:Y:S02]  /*341c0*/  IADD3 R40, P1, PT, R7.reuse, R3.reuse, RZ ;  /* 0x0000000307287210 */ /* 0x0c4fe40007f3e0ff */
[-C--:B---3--:R-:W-:Y:S02]  /*341d0*/  IADD3 R38, P2, PT, R8, R3.reuse, RZ ;  /* 0x0000000308267210 */ /* 0x088fe40007f5e0ff */
[-C--:B------:R-:W-:Y:S01]  /*341e0*/  LEA.HI.X.SX32 R41, R7, R2.reuse, 0x1, P1 ;  /* 0x0000000207297211 */ /* 0x080fe200008f0eff */
[----:B------:R-:W-:Y:S01]  /*341f0*/  VIADD R7, R6, UR5 ;  /* 0x0000000506077c36 */ /* 0x000fe20008000000 */
[C---:B----4-:R-:W-:Y:S02]  /*34200*/  IADD3 R36, P5, PT, R9.reuse, R3, RZ ;  /* 0x0000000309247210 */ /* 0x050fe40007fbe0ff */
[-C--:B------:R-:W-:Y:S01]  /*34210*/  LEA.HI.X.SX32 R39, R8, R2.reuse, 0x1, P2 ;  /* 0x0000000208277211 */ /* 0x080fe200010f0eff */
[----:B------:R2:W-:Y:S01]  /*34220*/  STL.64 [R1+0x8f0], R40 ;  /* 0x0008f02801007387 */ /* 0x0005e20000100a00 */
[----:B------:R-:W-:Y:S01]  /*34230*/  LEA.HI.X.SX32 R37, R9, R2, 0x1, P5 ;  /* 0x0000000209257211 */ /* 0x000fe200028f0eff */
[----:B------:R-:W-:-:S02]  /*34240*/  VIADD R8, R7, UR5 ;  /* 0x0000000507087c36 */ /* 0x000fc40008000000 */
[----:B------:R3:W-:Y:S02]  /*34250*/  STL.64 [R1+0x8e8], R38 ;  /* 0x0008e82601007387 */ /* 0x0007e40000100a00 */
[----:B------:R-:W-:Y:S02]  /*34260*/  VIADD R9, R8, UR5 ;  /* 0x0000000508097c36 */ /* 0x000fe40008000000 */
[----:B------:R4:W-:Y:S01]  /*34270*/  STL.64 [R1+0x8e0], R36 ;  /* 0x0008e02401007387 */ /* 0x0009e20000100a00 */
[CC--:B--2---:R-:W-:Y:S02]  /*34280*/  IADD3 R40, P1, PT, R10.reuse, R3.reuse, RZ ;  /* 0x000000030a287210 */ /* 0x0c4fe40007f3e0ff */
[-C--:B---3--:R-:W-:Y:S02]  /*34290*/  IADD3 R38, P2, PT, R11, R3.reuse, RZ ;  /* 0x000000030b267210 */ /* 0x088fe40007f5e0ff */
[----:B------:R-:W-:Y:S02]  /*342a0*/  LEA.HI.X.SX32 R41, R10, R2, 0x1, P1 ;  /* 0x000000020a297211 */ /* 0x000fe400008f0eff */
[----:B----4-:R-:W-:-:S02]  /*342b0*/  IADD3 R36, P5, PT, R12, R3, RZ ;  /* 0x000000030c247210 */ /* 0x010fc40007fbe0ff */
[-C--:B------:R-:W-:Y:S01]  /*342c0*/  LEA.HI.X.SX32 R39, R11, R2.reuse, 0x1, P2 ;  /* 0x000000020b277211 */ /* 0x080fe200010f0eff */
[----:B------:R-:W-:Y:S01]  /*342d0*/  STL.64 [R1+0x8d8], R40 ;  /* 0x0008d82801007387 */ /* 0x000fe20000100a00 */
[-C--:B------:R-:W-:Y:S02]  /*342e0*/  LEA.HI.X.SX32 R37, R12, R2.reuse, 0x1, P5 ;  /* 0x000000020c257211 */ /* 0x080fe400028f0eff */
[CC--:B------:R-:W-:Y:S01]  /*342f0*/  IADD3 R10, P1, PT, R13.reuse, R3.reuse, RZ ;  /* 0x000000030d0a7210 */ /* 0x0c0fe20007f3e0ff */
[----:B------:R2:W-:Y:S03]  /*34300*/  STL.64 [R1+0x8d0], R38 ;  /* 0x0008d02601007387 */ /* 0x0005e60000100a00 */
[----:B------:R-:W-:Y:S01]  /*34310*/  LEA.HI.X.SX32 R11, R13, R2, 0x1, P1 ;  /* 0x000000020d0b7211 */ /* 0x000fe200008f0eff */
[----:B------:R3:W-:Y:S01]  /*34320*/  STL.64 [R1+0x8c8], R36 ;  /* 0x0008c82401007387 */ /* 0x0007e20000100a00 */
[----:B------:R-:W-:-:S03]  /*34330*/  IADD3 R12, P1, PT, R16, R3, RZ ;  /* 0x00000003100c7210 */ /* 0x000fc60007f3e0ff */
[----:B------:R4:W-:Y:S01]  /*34340*/  STL.64 [R1+0x8c0], R10 ;  /* 0x0008c00a01007387 */ /* 0x0009e20000100a00 */
[-C--:B------:R-:W-:Y:S02]  /*34350*/  LEA.HI.X.SX32 R13, R16, R2.reuse, 0x1, P1 ;  /* 0x00000002100d7211 */ /* 0x080fe400008f0eff */
[CC--:B--2---:R-:W-:Y:S02]  /*34360*/  IADD3 R38, P2, PT, R14.reuse, R3.reuse, RZ ;  /* 0x000000030e267210 */ /* 0x0c4fe40007f5e0ff */
[CC--:B---3--:R-:W-:Y:S02]  /*34370*/  IADD3 R36, P5, PT, R15.reuse, R3.reuse, RZ ;  /* 0x000000030f247210 */ /* 0x0c8fe40007fbe0ff */
[-C--:B------:R-:W-:Y:S02]  /*34380*/  LEA.HI.X.SX32 R39, R14, R2.reuse, 0x1, P2 ;  /* 0x000000020e277211 */ /* 0x080fe400010f0eff */
[-C--:B------:R-:W-:Y:S01]  /*34390*/  LEA.HI.X.SX32 R37, R15, R2.reuse, 0x1, P5 ;  /* 0x000000020f257211 */ /* 0x080fe200028f0eff */
[----:B----4-:R-:W-:Y:S01]  /*343a0*/  VIADD R10, R9, UR5 ;  /* 0x00000005090a7c36 */ /* 0x010fe20008000000 */
[CC--:B------:R-:W-:Y:S01]  /*343b0*/  IADD3 R14, P1, PT, R19.reuse, R3.reuse, RZ ;  /* 0x00000003130e7210 */ /* 0x0c0fe20007f3e0ff */
[----:B------:R2:W-:Y:S02]  /*343c0*/  STL.64 [R1+0x8b8], R38 ;  /* 0x0008b82601007387 */ /* 0x0005e40000100a00 */
[----:B------:R-:W-:Y:S01]  /*343d0*/  VIADD R11, R10, UR5 ;  /* 0x000000050a0b7c36 */ /* 0x000fe20008000000 */
[----:B------:R-:W-:Y:S01]  /*343e0*/  LEA.HI.X.SX32 R15, R19, R2, 0x1, P1 ;  /* 0x00000002130f7211 */ /* 0x000fe200008f0eff */
[----:B------:R3:W-:Y:S04]  /*343f0*/  STL.64 [R1+0x8b0], R36 ;  /* 0x0008b02401007387 */ /* 0x0007e80000100a00 */
[----:B------:R4:W-:Y:S01]  /*34400*/  STL.64 [R1+0x8a8], R12 ;  /* 0x0008a80c01007387 */ /* 0x0009e20000100a00 */
[----:B--2---:R-:W-:-:S02]  /*34410*/  IADD3 R38, P2, PT, R17, R3, RZ ;  /* 0x0000000311267210 */ /* 0x004fc40007f5e0ff */
[CC--:B---3--:R-:W-:Y:S02]  /*34420*/  IADD3 R36, P5, PT, R18.reuse, R3.reuse, RZ ;  /* 0x0000000312247210 */ /* 0x0c8fe40007fbe0ff */
[-C--:B------:R-:W-:Y:S02]  /*34430*/  LEA.HI.X.SX32 R39, R17, R2.reuse, 0x1, P2 ;  /* 0x0000000211277211 */ /* 0x080fe400010f0eff */
[-C--:B------:R-:W-:Y:S01]  /*34440*/  LEA.HI.X.SX32 R37, R18, R2.reuse, 0x1, P5 ;  /* 0x0000000212257211 */ /* 0x080fe200028f0eff */
[----:B----4-:R-:W-:Y:S01]  /*34450*/  VIADD R12, R11, UR5 ;  /* 0x000000050b0c7c36 */ /* 0x010fe20008000000 */
[CC--:B------:R-:W-:Y:S01]  /*34460*/  IADD3 R16, P5, PT, R21.reuse, R3.reuse, RZ ;  /* 0x0000000315107210 */ /* 0x0c0fe20007fbe0ff */
[----:B------:R-:W-:Y:S02]  /*34470*/  STL.64 [R1+0x8a0], R38 ;  /* 0x0008a02601007387 */ /* 0x000fe40000100a00 */
[----:B------:R-:W-:Y:S01]  /*34480*/  VIADD R13, R12, UR5 ;  /* 0x000000050c0d7c36 */ /* 0x000fe20008000000 */
[----:B------:R-:W-:Y:S01]  /*34490*/  LEA.HI.X.SX32 R17, R21, R2, 0x1, P5 ;  /* 0x0000000215117211 */ /* 0x000fe200028f0eff */
[----:B------:R2:W-:Y:S01]  /*344a0*/  STL.64 [R1+0x898], R36 ;  /* 0x0008982401007387 */ /* 0x0005e20000100a00 */
[----:B------:R-:W-:-:S03]  /*344b0*/  IADD3 R18, P5, PT, R24, R3, RZ ;  /* 0x0000000318127210 */ /* 0x000fc60007fbe0ff */
[----:B------:R3:W-:Y:S01]  /*344c0*/  STL.64 [R1+0x890], R14 ;  /* 0x0008900e01007387 */ /* 0x0007e20000100a00 */
[----:B------:R-:W-:-:S03]  /*344d0*/  LEA.HI.X.SX32 R19, R24, R2, 0x1, P5 ;  /* 0x0000000218137211 */ /* 0x000fc600028f0eff */
[----:B------:R4:W-:Y:S01]  /*344e0*/  STL.64 [R1+0x880], R16 ;  /* 0x0008801001007387 */ /* 0x0009e20000100a00 */
[----:B--2---:R-:W-:-:S04]  /*344f0*/  IADD3 R36, P2, PT, R20, R3, RZ ;  /* 0x0000000314247210 */ /* 0x004fc80007f5e0ff */
[-C--:B------:R-:W-:Y:S01]  /*34500*/  LEA.HI.X.SX32 R37, R20, R2.reuse, 0x1, P2 ;  /* 0x0000000214257211 */ /* 0x080fe200010f0eff */
[----:B---3--:R-:W-:Y:S01]  /*34510*/  VIADD R14, R13, UR5 ;  /* 0x000000050d0e7c36 */ /* 0x008fe20008000000 */
[CC--:B------:R-:W-:Y:S02]  /*34520*/  IADD3 R20, P5, PT, R25.reuse, R3.reuse, RZ ;  /* 0x0000000319147210 */ /* 0x0c0fe40007fbe0ff */
[----:B----4-:R-:W-:Y:S01]  /*34530*/  IADD3 R16, P1, PT, R22, R3, RZ ;  /* 0x0000000316107210 */ /* 0x010fe20007f3e0ff */
[----:B------:R2:W-:Y:S01]  /*34540*/  STL.64 [R1+0x888], R36 ;  /* 0x0008882401007387 */ /* 0x0005e20000100a00 */
[-C--:B------:R-:W-:Y:S01]  /*34550*/  LEA.HI.X.SX32 R21, R25, R2.reuse, 0x1, P5 ;  /* 0x0000000219157211 */ /* 0x080fe200028f0eff */
[----:B------:R-:W-:Y:S01]  /*34560*/  VIADD R15, R14, UR5 ;  /* 0x000000050e0f7c36 */ /* 0x000fe20008000000 */
[----:B------:R-:W-:-:S05]  /*34570*/  LEA.HI.X.SX32 R17, R22, R2, 0x1, P1 ;  /* 0x0000000216117211 */ /* 0x000fca00008f0eff */
[----:B------:R3:W-:Y:S01]  /*34580*/  STL.64 [R1+0x878], R16 ;  /* 0x0008781001007387 */ /* 0x0007e20000100a00 */
[----:B--2---:R-:W-:-:S03]  /*34590*/  IADD3 R36, P2, PT, R23, R3, RZ ;  /* 0x0000000317247210 */ /* 0x004fc60007f5e0ff */
[----:B------:R2:W-:Y:S01]  /*345a0*/  STL.64 [R1+0x868], R18 ;  /* 0x0008681201007387 */ /* 0x0005e20000100a00 */
[-C--:B------:R-:W-:Y:S02]  /*345b0*/  LEA.HI.X.SX32 R37, R23, R2.reuse, 0x1, P2 ;  /* 0x0000000217257211 */ /* 0x080fe400010f0eff */
[CC--:B------:R-:W-:Y:S01]  /*345c0*/  IADD3 R22, P2, PT, R30.reuse, R3.reuse, RZ ;  /* 0x000000031e167210 */ /* 0x0c0fe20007f5e0ff */
[----:B---3--:R-:W-:Y:S02]  /*345d0*/  VIADD R16, R15, UR5 ;  /* 0x000000050f107c36 */ /* 0x008fe40008000000 */
[----:B------:R-:W-:Y:S01]  /*345e0*/  STL.64 [R1+0x870], R36 ;  /* 0x0008702401007387 */ /* 0x000fe20000100a00 */
[----:B------:R-:W-:Y:S02]  /*345f0*/  LEA.HI.X.SX32 R23, R30, R2, 0x1, P2 ;  /* 0x000000021e177211 */ /* 0x000fe400010f0eff */
[-C--:B------:R-:W-:Y:S01]  /*34600*/  IADD3 R30, P2, PT, R27, R3.reuse, RZ ;  /* 0x000000031b1e7210 */ /* 0x080fe20007f5e0ff */
[----:B------:R-:W-:Y:S01]  /*34610*/  VIADD R17, R16, UR5 ;  /* 0x0000000510117c36 */ /* 0x000fe20008000000 */
[----:B--2---:R-:W-:-:S04]  /*34620*/  IADD3 R18, P1, PT, R31, R3, RZ ;  /* 0x000000031f127210 */ /* 0x004fc80007f3e0ff */
[-C--:B------:R-:W-:Y:S02]  /*34630*/  LEA.HI.X.SX32 R19, R31, R2.reuse, 0x1, P1 ;  /* 0x000000021f137211 */ /* 0x080fe400008f0eff */
[----:B------:R-:W-:-:S03]  /*34640*/  LEA.HI.X.SX32 R31, R27, R2, 0x1, P2 ;  /* 0x000000021b1f7211 */ /* 0x000fc600010f0eff */
[----:B------:R2:W-:Y:S04]  /*34650*/  STL.64 [R1+0x860], R18 ;  /* 0x0008601201007387 */ /* 0x0005e80000100a00 */
[----:B------:R3:W-:Y:S04]  /*34660*/  STL.64 [R1+0x850], R20 ;  /* 0x0008501401007387 */ /* 0x0007e80000100a00 */
[----:B------:R4:W-:Y:S01]  /*34670*/  STL.64 [R1+0x858], R22 ;  /* 0x0008581601007387 */ /* 0x0009e20000100a00 */
[----:B--2---:R-:W-:Y:S01]  /*34680*/  VIADD R18, R17, UR5 ;  /* 0x0000000511127c36 */ /* 0x004fe20008000000 */
[----:B---3--:R-:W-:-:S03]  /*34690*/  IADD3 R20, P1, PT, R26, R3, RZ ;  /* 0x000000031a147210 */ /* 0x008fc60007f3e0ff */
[----:B------:R-:W-:Y:S01]  /*346a0*/  VIADD R19, R18, UR5 ;  /* 0x0000000512137c36 */ /* 0x000fe20008000000 */
[-C--:B----4-:R-:W-:Y:S02]  /*346b0*/  IADD3 R22, P5, PT, R28, R3.reuse, RZ ;  /* 0x000000031c167210 */ /* 0x090fe40007fbe0ff */
[-C--:B------:R-:W-:Y:S02]  /*346c0*/  LEA.HI.X.SX32 R21, R26, R2.reuse, 0x1, P1 ;  /* 0x000000021a157211 */ /* 0x080fe400008f0eff */
[-C--:B------:R-:W-:Y:S02]  /*346d0*/  LEA.HI.X.SX32 R23, R28, R2.reuse, 0x1, P5 ;  /* 0x000000021c177211 */ /* 0x080fe400028f0eff */
[CC--:B------:R-:W-:Y:S01]  /*346e0*/  IADD3 R26, P2, PT, R4.reuse, R3.reuse, RZ ;  /* 0x00000003041a7210 */ /* 0x0c0fe20007f5e0ff */
[----:B------:R2:W-:Y:S01]  /*346f0*/  STL.64 [R1+0x848], R20 ;  /* 0x0008481401007387 */ /* 0x0005e20000100a00 */
[C---:B------:R-:W-:Y:S02]  /*34700*/  IADD3 R24, P5, PT, R5.reuse, R3, RZ ;  /* 0x0000000305187210 */ /* 0x040fe40007fbe0ff */
[-C--:B------:R-:W-:Y:S01]  /*34710*/  LEA.HI.X.SX32 R27, R4, R2.reuse, 0x1, P2 ;  /* 0x00000002041b7211 */ /* 0x080fe200010f0eff */
[----:B------:R3:W-:Y:S01]  /*34720*/  STL.64 [R1+0x838], R22 ;  /* 0x0008381601007387 */ /* 0x0007e20000100a00 */
[----:B------:R-:W-:-:S03]  /*34730*/  LEA.HI.X.SX32 R25, R5, R2, 0x1, P5 ;  /* 0x0000000205197211 */ /* 0x000fc600028f0eff */
[----:B------:R-:W-:Y:S01]  /*34740*/  STL.64 [R1+0x840], R30 ;  /* 0x0008401e01007387 */ /* 0x000fe20000100a00 */
[----:B--2---:R-:W-:Y:S01]  /*34750*/  VIADD R20, R19, UR5 ;  /* 0x0000000513147c36 */ /* 0x004fe20008000000 */
[----:B---3--:R-:W-:-:S03]  /*34760*/  IADD3 R22, P1, PT, R29, R3, RZ ;  /* 0x000000031d167210 */ /* 0x008fc60007f3e0ff */
[----:B------:R-:W-:Y:S01]  /*34770*/  VIADD R21, R20, UR5 ;  /* 0x0000000514157c36 */ /* 0x000fe20008000000 */
[----:B------:R-:W-:Y:S02]  /*34780*/  LEA.HI.X.SX32 R23, R29, R2, 0x1, P1 ;  /* 0x000000021d177211 */ /* 0x000fe400008f0eff */
[----:B------:R-:W-:-:S03]  /*34790*/  IADD3 R28, P1, PT, R6, R3, RZ ;  /* 0x00000003061c7210 */ /* 0x000fc60007f3e0ff */
[----:B------:R2:W-:Y:S01]  /*347a0*/  STL.64 [R1+0x830], R22 ;  /* 0x0008301601007387 */ /* 0x0005e20000100a00 */
[----:B------:R-:W-:-:S03]  /*347b0*/  LEA.HI.X.SX32 R29, R6, R2, 0x1, P1 ;  /* 0x00000002061d7211 */ /* 0x000fc600008f0eff */
[----:B------:R3:W-:Y:S04]  /*347c0*/  STL.64 [R1+0x828], R26 ;  /* 0x0008281a01007387 */ /* 0x0007e80000100a00 */
[----:B------:R4:W-:Y:S04]  /*347d0*/  STL.64 [R1+0x820], R24 ;  /* 0x0008201801007387 */ /* 0x0009e80000100a00 */
[----:B------:R0:W-:Y:S01]  /*347e0*/  STL.64 [R1+0x818], R28 ;  /* 0x0008181c01007387 */ /* 0x0001e20000100a00 */
[----:B--2---:R-:W-:Y:S01]  /*347f0*/  VIADD R22, R21, UR5 ;  /* 0x0000000515167c36 */ /* 0x004fe20008000000 */
[----:B---3--:R-:W-:-:S03]  /*34800*/  IADD3 R26, P2, PT, R7, R3, RZ ;  /* 0x00000003071a7210 */ /* 0x008fc60007f5e0ff */
[----:B------:R-:W-:Y:S01]  /*34810*/  VIADD R23, R22, UR5 ;  /* 0x0000000516177c36 */ /* 0x000fe20008000000 */
[----:B----4-:R-:W-:-:S03]  /*34820*/  IADD3 R24, P5, PT, R8, R3, RZ ;  /* 0x0000000308187210 */ /* 0x010fc60007fbe0ff */
[----:B------:R-:W-:Y:S01]  /*34830*/  VIADD R5, R23, UR5 ;  /* 0x0000000517057c36 */ /* 0x000fe20008000000 */
[-C--:B------:R-:W-:Y:S02]  /*34840*/  LEA.HI.X.SX32 R27, R7, R2.reuse, 0x1, P2 ;  /* 0x00000002071b7211 */ /* 0x080fe400010f0eff */
[----:B------:R-:W-:Y:S01]  /*34850*/  LEA.HI.X.SX32 R25, R8, R2, 0x1, P5 ;  /* 0x0000000208197211 */ /* 0x000fe200028f0eff */
[----:B------:R-:W-:Y:S01]  /*34860*/  VIADD R7, R5, UR5 ;  /* 0x0000000505077c36 */ /* 0x000fe20008000000 */
[----:B0-----:R-:W-:-:S03]  /*34870*/  IADD3 R28, P2, PT, R10, R3, RZ ;  /* 0x000000030a1c7210 */ /* 0x001fc60007f5e0ff */
[----:B------:R0:W-:Y:S01]  /*34880*/  STL.64 [R1+0x808], R24 ;  /* 0x0008081801007387 */ /* 0x0001e20000100a00 */
[----:B------:R-:W-:-:S03]  /*34890*/  LEA.HI.X.SX32 R29, R10, R2, 0x1, P2 ;  /* 0x000000020a1d7211 */ /* 0x000fc600010f0eff */
[----:B------:R2:W-:Y:S01]  /*348a0*/  STL.64 [R1+0x810], R26 ;  /* 0x0008101a01007387 */ /* 0x0005e20000100a00 */
[-C--:B0-----:R-:W-:Y:S02]  /*348b0*/  IADD3 R24, P1, PT, R9, R3.reuse, RZ ;  /* 0x0000000309187210 */ /* 0x081fe40007f3e0ff */
[-C--:B--2---:R-:W-:Y:S02]  /*348c0*/  IADD3 R26, P5, PT, R11, R3.reuse, RZ ;  /* 0x000000030b1a7210 */ /* 0x084fe40007fbe0ff */
[-C--:B------:R-:W-:Y:S02]  /*348d0*/  LEA.HI.X.SX32 R25, R9, R2.reuse, 0x1, P1 ;  /* 0x0000000209197211 */ /* 0x080fe400008f0eff */
[-C--:B------:R-:W-:Y:S02]  /*348e0*/  LEA.HI.X.SX32 R27, R11, R2.reuse, 0x1, P5 ;  /* 0x000000020b1b7211 */ /* 0x080fe400028f0eff */
[CC--:B------:R-:W-:Y:S01]  /*348f0*/  IADD3 R8, P5, PT, R14.reuse, R3.reuse, RZ ;  /* 0x000000030e087210 */ /* 0x0c0fe20007fbe0ff */
[----:B------:R0:W-:Y:S03]  /*34900*/  STL.64 [R1+0x800], R24 ;  /* 0x0008001801007387 */ /* 0x0001e60000100a00 */
[----:B------:R-:W-:Y:S01]  /*34910*/  LEA.HI.X.SX32 R9, R14, R2, 0x1, P5 ;  /* 0x000000020e097211 */ /* 0x000fe200028f0eff */
[----:B------:R2:W-:Y:S04]  /*34920*/  STL.64 [R1+0x7f8], R28 ;  /* 0x0007f81c01007387 */ /* 0x0005e80000100a00 */
[----:B------:R3:W-:Y:S01]  /*34930*/  STL.64 [R1+0x7f0], R26 ;  /* 0x0007f01a01007387 */ /* 0x0007e20000100a00 */
[----:B0-----:R-:W-:Y:S01]  /*34940*/  VIADD R25, R7, UR5 ;  /* 0x0000000507197c36 */ /* 0x001fe20008000000 */
[----:B--2---:R-:W-:-:S03]  /*34950*/  IADD3 R28, P1, PT, R12, R3, RZ ;  /* 0x000000030c1c7210 */ /* 0x004fc60007f3e0ff */
[----:B------:R-:W-:Y:S01]  /*34960*/  VIADD R11, R25, UR5 ;  /* 0x00000005190b7c36 */ /* 0x000fe20008000000 */
[----:B---3--:R-:W-:-:S03]  /*34970*/  IADD3 R26, P2, PT, R13, R3, RZ ;  /* 0x000000030d1a7210 */ /* 0x008fc60007f5e0ff */
[----:B------:R-:W-:Y:S01]  /*34980*/  VIADD R24, R11, UR5 ;  /* 0x000000050b187c36 */ /* 0x000fe20008000000 */
[-C--:B------:R-:W-:Y:S02]  /*34990*/  LEA.HI.X.SX32 R29, R12, R2.reuse, 0x1, P1 ;  /* 0x000000020c1d7211 */ /* 0x080fe400008f0eff */
[-C--:B------:R-:W-:Y:S01]  /*349a0*/  LEA.HI.X.SX32 R27, R13, R2.reuse, 0x1, P2 ;  /* 0x000000020d1b7211 */ /* 0x080fe200010f0eff */
[----:B------:R-:W-:Y:S01]  /*349b0*/  VIADD R14, R24, UR5 ;  /* 0x00000005180e7c36 */ /* 0x000fe20008000000 */
[CC--:B------:R-:W-:Y:S01]  /*349c0*/  IADD3 R12, P5, PT, R17.reuse, R3.reuse, RZ ;  /* 0x00000003110c7210 */ /* 0x0c0fe20007fbe0ff */
[----:B------:R-:W-:Y:S03]  /*349d0*/  STL.64 [R1+0x7e8], R28 ;  /* 0x0007e81c01007387 */ /* 0x000fe60000100a00 */
[----:B------:R-:W-:Y:S01]  /*349e0*/  LEA.HI.X.SX32 R13, R17, R2, 0x1, P5 ;  /* 0x00000002110d7211 */ /* 0x000fe200028f0eff */
[----:B------:R0:W-:Y:S04]  /*349f0*/  STL.64 [R1+0x7d8], R8 ;  /* 0x0007d80801007387 */ /* 0x0001e80000100a00 */
[----:B------:R2:W-:Y:S01]  /*34a00*/  STL.64 [R1+0x7e0], R26 ;  /* 0x0007e01a01007387 */ /* 0x0005e20000100a00 */
[----:B0-----:R-:W-:-:S02]  /*34a10*/  IADD3 R8, P1, PT, R15, R3, RZ ;  /* 0x000000030f087210 */ /* 0x001fc40007f3e0ff */
[CC--:B--2---:R-:W-:Y:S02]  /*34a20*/  IADD3 R26, P2, PT, R16.reuse, R3.reuse, RZ ;  /* 0x00000003101a7210 */ /* 0x0c4fe40007f5e0ff */
        /* <DEDUP_REMOVED lines=10> */
[-C--:B---3--:R-:W-:Y:S02]  /*34ad0*/  IADD3 R26, P5, PT, R20, R3.reuse, RZ ;  /* 0x00000003141a7210 */ /* 0x088fe40007fbe0ff */
        /* <DEDUP_REMOVED lines=9> */
[----:B0-----:R-:W-:Y:S01]  /*34b70*/  VIADD R13, R10, UR5 ;  /* 0x000000050a0d7c36 */ /* 0x001fe20008000000 */
[----:B--2---:R-:W-:-:S03]  /*34b80*/  IADD3 R26, P1, PT, R21, R3, RZ ;  /* 0x00000003151a7210 */ /* 0x004fc60007f3e0ff */
[----:B------:R-:W-:Y:S01]  /*34b90*/  VIADD R6, R13, UR5 ;  /* 0x000000050d067c36 */ /* 0x000fe20008000000 */
[----:B------:R-:W-:-:S03]  /*34ba0*/  LEA.HI.X.SX32 R27, R21, R2, 0x1, P1 ;  /* 0x00000002151b7211 */ /* 0x000fc600008f0eff */
[----:B------:R-:W-:Y:S01]  /*34bb0*/  VIADD R4, R6, UR5 ;  /* 0x0000000506047c36 */ /* 0x000fe20008000000 */
[CC--:B------:R-:W-:Y:S01]  /*34bc0*/  IADD3 R20, P1, PT, R5.reuse, R3.reuse, RZ ;  /* 0x0000000305147210 */ /* 0x0c0fe20007f3e0ff */
[----:B------:R-:W-:Y:S03]  /*34bd0*/  STL.64 [R1+0x7a0], R26 ;  /* 0x0007a01a01007387 */ /* 0x000fe60000100a00 */
[----:B------:R-:W-:Y:S01]  /*34be0*/  LEA.HI.X.SX32 R21, R5, R2, 0x1, P1 ;  /* 0x0000000205157211 */ /* 0x000fe200008f0eff */
[----:B------:R-:W-:Y:S01]  /*34bf0*/  VIADD R12, R4, UR5 ;  /* 0x00000005040c7c36 */ /* 0x000fe20008000000 */
[----:B------:R0:W-:Y:S03]  /*34c00*/  STL.64 [R1+0x798], R18 ;  /* 0x0007981201007387 */ /* 0x0001e60000100a00 */
[----:B------:R-:W-:Y:S01]  /*34c10*/  VIADD R9, R12, UR5 ;  /* 0x000000050c097c36 */ /* 0x000fe20008000000 */
[----:B------:R2:W-:Y:S04]  /*34c20*/  STL.64 [R1+0x790], R16 ;  /* 0x0007901001007387 */ /* 0x0005e80000100a00 */
[----:B------:R3:W-:Y:S01]  /*34c30*/  STL.64 [R1+0x788], R20 ;  /* 0x0007881401007387 */ /* 0x0007e20000100a00 */
[----:B0-----:R-:W-:-:S02]  /*34c40*/  IADD3 R18, P2, PT, R7, R3, RZ ;  /* 0x0000000307127210 */ /* 0x001fc40007f5e0ff */
[-C--:B--2---:R-:W-:Y:S02]  /*34c50*/  IADD3 R16, P5, PT, R25, R3.reuse, RZ ;  /* 0x0000000319107210 */ /* 0x084fe40007fbe0ff */
[-C--:B------:R-:W-:Y:S01]  /*34c60*/  LEA.HI.X.SX32 R19, R7, R2.reuse, 0x1, P2 ;  /* 0x0000000207137211 */ /* 0x080fe200010f0eff */
[----:B------:R-:W-:Y:S01]  /*34c70*/  VIADD R7, R9, UR5 ;  /* 0x0000000509077c36 */ /* 0x000fe20008000000 */
[-C--:B------:R-:W-:Y:S02]  /*34c80*/  LEA.HI.X.SX32 R17, R25, R2.reuse, 0x1, P5 ;  /* 0x0000000219117211 */ /* 0x080fe400028f0eff */
[C---:B---3--:R-:W-:Y:S01]  /*34c90*/  IADD3 R20, P1, PT, R11.reuse, R3, RZ ;  /* 0x000000030b147210 */ /* 0x048fe20007f3e0ff */
[----:B------:R0:W-:Y:S03]  /*34ca0*/  STL.64 [R1+0x780], R18 ;  /* 0x0007801201007387 */ /* 0x0001e60000100a00 */
[----:B------:R-:W-:Y:S01]  /*34cb0*/  LEA.HI.X.SX32 R21, R11, R2, 0x1, P1 ;  /* 0x000000020b157211 */ /* 0x000fe200008f0eff */
[----:B------:R2:W-:Y:S01]  /*34cc0*/  STL.64 [R1+0x778], R16 ;  /* 0x0007781001007387 */ /* 0x0005e20000100a00 */
[----:B------:R-:W-:-:S03]  /*34cd0*/  VIADD R11, R7, UR5 ;  /* 0x00000005070b7c36 */ /* 0x000fc60008000000 */
[----:B------:R3:W-:Y:S01]  /*34ce0*/  STL.64 [R1+0x770], R20 ;  /* 0x0007701401007387 */ /* 0x0007e20000100a00 */
[----:B------:R-:W-:Y:S01]  /*34cf0*/  VIADD R5, R11, UR5 ;  /* 0x000000050b057c36 */ /* 0x000fe20008000000 */
[-C--:B0-----:R-:W-:Y:S02]  /*34d00*/  IADD3 R18, P2, PT, R24, R3.reuse, RZ ;  /* 0x0000000318127210 */ /* 0x081fe40007f5e0ff */
[-C--:B--2---:R-:W-:Y:S02]  /*34d10*/  IADD3 R16, P5, PT, R14, R3.reuse, RZ ;  /* 0x000000030e107210 */ /* 0x084fe40007fbe0ff */
[-C--:B------:R-:W-:Y:S02]  /*34d20*/  LEA.HI.X.SX32 R19, R24, R2.reuse, 0x1, P2 ;  /* 0x0000000218137211 */ /* 0x080fe400010f0eff */
[-C--:B------:R-:W-:Y:S02]  /*34d30*/  LEA.HI.X.SX32 R17, R14, R2.reuse, 0x1, P5 ;  /* 0x000000020e117211 */ /* 0x080fe400028f0eff */
[C---:B---3--:R-:W-:Y:S01]  /*34d40*/  IADD3 R20, P1, PT, R8.reuse, R3, RZ ;  /* 0x0000000308147210 */ /* 0x048fe20007f3e0ff */
[----:B------:R0:W-:Y:S03]  /*34d50*/  STL.64 [R1+0x768], R18 ;  /* 0x0007681201007387 */ /* 0x0001e60000100a00 */
[----:B------:R-:W-:Y:S01]  /*34d60*/  LEA.HI.X.SX32 R21, R8, R2, 0x1, P1 ;  /* 0x0000000208157211 */ /* 0x000fe200008f0eff */
[----:B------:R2:W-:Y:S01]  /*34d70*/  STL.64 [R1+0x760], R16 ;  /* 0x0007601001007387 */ /* 0x0005e20000100a00 */
[----:B------:R-:W-:-:S03]  /*34d80*/  VIADD R8, R5, UR5 ;  /* 0x0000000505087c36 */ /* 0x000fc60008000000 */
[----:B------:R-:W-:Y:S01]  /*34d90*/  STL.64 [R1+0x758], R20 ;  /* 0x0007581401007387 */ /* 0x000fe20000100a00 */
[CC--:B0-----:R-:W-:Y:S02]  /*34da0*/  IADD3 R18, P2, PT, R10.reuse, R3.reuse, RZ ;  /* 0x000000030a127210 */ /* 0x0c1fe40007f5e0ff */
[CC--:B--2---:R-:W-:Y:S02]  /*34db0*/  IADD3 R16, P5, PT, R13.reuse, R3.reuse, RZ ;  /* 0x000000030d107210 */ /* 0x0c4fe40007fbe0ff */
[-C--:B------:R-:W-:Y:S01]  /*34dc0*/  LEA.HI.X.SX32 R19, R10, R2.reuse, 0x1, P2 ;  /* 0x000000020a137211 */ /* 0x080fe200010f0eff */
[----:B------:R-:W-:Y:S01]  /*34dd0*/  VIADD R10, R8, UR5 ;  /* 0x00000005080a7c36 */ /* 0x000fe20008000000 */
[-C--:B------:R-:W-:Y:S02]  /*34de0*/  LEA.HI.X.SX32 R17, R13, R2.reuse, 0x1, P5 ;  /* 0x000000020d117211 */ /* 0x080fe400028f0eff */
[CC--:B------:R-:W-:Y:S01]  /*34df0*/  IADD3 R14, P5, PT, R12.reuse, R3.reuse, RZ ;  /* 0x000000030c0e7210 */ /* 0x0c0fe20007fbe0ff */
[----:B------:R0:W-:Y:S03]  /*34e00*/  STL.64 [R1+0x750], R18 ;  /* 0x0007501201007387 */ /* 0x0001e60000100a00 */
[----:B------:R-:W-:Y:S01]  /*34e10*/  LEA.HI.X.SX32 R15, R12, R2, 0x1, P5 ;  /* 0x000000020c0f7211 */ /* 0x000fe200028f0eff */
[----:B------:R2:W-:Y:S01]  /*34e20*/  STL.64 [R1+0x748], R16 ;  /* 0x0007481001007387 */ /* 0x0005e20000100a00 */
[----:B0-----:R-:W-:-:S02]  /*34e30*/  IADD3 R18, P1, PT, R6, R3, RZ ;  /* 0x0000000306127210 */ /* 0x001fc40007f3e0ff */
[----:B--2---:R-:W-:Y:S02]  /*34e40*/  IADD3 R16, P2, PT, R4, R3, RZ ;  /* 0x0000000304107210 */ /* 0x004fe40007f5e0ff */
[-C--:B------:R-:W-:Y:S01]  /*34e50*/  LEA.HI.X.SX32 R19, R6, R2.reuse, 0x1, P1 ;  /* 0x0000000206137211 */ /* 0x080fe200008f0eff */
[----:B------:R-:W-:Y:S01]  /*34e60*/  VIADD R6, R10, UR5 ;  /* 0x000000050a067c36 */ /* 0x000fe20008000000 */
[----:B------:R-:W-:-:S03]  /*34e70*/  LEA.HI.X.SX32 R17, R4, R2, 0x1, P2 ;  /* 0x0000000204117211 */ /* 0x000fc600010f0eff */
[----:B------:R0:W-:Y:S01]  /*34e80*/  STL.64 [R1+0x740], R18 ;  /* 0x0007401201007387 */ /* 0x0001e20000100a00 */
[----:B------:R-:W-:-:S03]  /*34e90*/  VIADD R4, R6, UR5 ;  /* 0x0000000506047c36 */ /* 0x000fc60008000000 */
[----:B------:R2:W-:Y:S04]  /*34ea0*/  STL.64 [R1+0x738], R16 ;  /* 0x0007381001007387 */ /* 0x0005e80000100a00 */
[----:B------:R3:W-:Y:S01]  /*34eb0*/  STL.64 [R1+0x730], R14 ;  /* 0x0007300e01007387 */ /* 0x0007e20000100a00 */
[-C--:B0-----:R-:W-:Y:S02]  /*34ec0*/  IADD3 R18, P1, PT, R9, R3.reuse, RZ ;  /* 0x0000000309127210 */ /* 0x081fe40007f3e0ff */
[-C--:B--2---:R-:W-:Y:S02]  /*34ed0*/  IADD3 R16, P2, PT, R7, R3.reuse, RZ ;  /* 0x0000000307107210 */ /* 0x084fe40007f5e0ff */
[----:B------:R-:W-:Y:S01]  /*34ee0*/  LEA.HI.X.SX32 R19, R9, R2, 0x1, P1 ;  /* 0x0000000209137211 */ /* 0x000fe200008f0eff */
[----:B------:R-:W-:Y:S01]  /*34ef0*/  VIADD R9, R4, UR5 ;  /* 0x0000000504097c36 */ /* 0x000fe20008000000 */
[----:B---3--:R-:W-:-:S02]  /*34f00*/  IADD3 R14, P5, PT, R11, R3, RZ ;  /* 0x000000030b0e7210 */ /* 0x008fc40007fbe0ff */
[-C--:B------:R-:W-:Y:S01]  /*34f10*/  LEA.HI.X.SX32 R17, R7, R2.reuse, 0x1, P2 ;  /* 0x0000000207117211 */ /* 0x080fe200010f0eff */
[----:B------:R-:W-:Y:S01]  /*34f20*/  STL.64 [R1+0x728], R18 ;  /* 0x0007281201007387 */ /* 0x000fe20000100a00 */
[-C--:B------:R-:W-:Y:S01]  /*34f30*/  LEA.HI.X.SX32 R15, R11, R2.reuse, 0x1, P5 ;  /* 0x000000020b0f7211 */ /* 0x080fe200028f0eff */
[C---:B------:R-:W-:Y:S01]  /*34f40*/  VIADD R7, R9.reuse, UR5 ;  /* 0x0000000509077c36 */ /* 0x040fe20008000000 */
[CC--:B------:R-:W-:Y:S01]  /*34f50*/  IADD3 R12, P5, PT, R10.reuse, R3.reuse, RZ ;  /* 0x000000030a0c7210 */ /* 0x0c0fe20007fbe0ff */
[----:B------:R0:W-:Y:S03]  /*34f60*/  STL.64 [R1+0x720], R16 ;  /* 0x0007201001007387 */ /* 0x0001e60000100a00 */
[----:B------:R-:W-:Y:S01]  /*34f70*/  LEA.HI.X.SX32 R13, R10, R2, 0x1, P5 ;  /* 0x000000020a0d7211 */ /* 0x000fe200028f0eff */
[----:B------:R2:W-:Y:S01]  /*34f80*/  STL.64 [R1+0x718], R14 ;  /* 0x0007180e01007387 */ /* 0x0005e20000100a00 */
[----:B------:R-:W-:-:S04]  /*34f90*/  IADD3 R86, P5, PT, R9, R3, RZ ;  /* 0x0000000309567210 */ /* 0x000fc80007fbe0ff */
[-C--:B------:R-:W-:Y:S02]  /*34fa0*/  LEA.HI.X.SX32 R87, R9, R2.reuse, 0x1, P5 ;  /* 0x0000000209577211 */ /* 0x080fe400028f0eff */
[CC--:B0-----:R-:W-:Y:S02]  /*34fb0*/  IADD3 R16, P1, PT, R5.reuse, R3.reuse, RZ ;  /* 0x0000000305107210 */ /* 0x0c1fe40007f3e0ff */
[CC--:B--2---:R-:W-:Y:S02]  /*34fc0*/  IADD3 R14, P2, PT, R8.reuse, R3.reuse, RZ ;  /* 0x00000003080e7210 */ /* 0x0c4fe40007f5e0ff */
[-C--:B------:R-:W-:Y:S01]  /*34fd0*/  LEA.HI.X.SX32 R17, R5, R2.reuse, 0x1, P1 ;  /* 0x0000000205117211 */ /* 0x080fe200008f0eff */
[----:B------:R-:W-:Y:S01]  /*34fe0*/  VIADD R5, R7, UR5 ;  /* 0x0000000507057c36 */ /* 0x000fe20008000000 */
[-C--:B------:R-:W-:Y:S02]  /*34ff0*/  LEA.HI.X.SX32 R15, R8, R2.reuse, 0x1, P2 ;  /* 0x00000002080f7211 */ /* 0x080fe400010f0eff */
[-C--:B------:R-:W-:Y:S01]  /*35000*/  IADD3 R90, P1, PT, R6, R3.reuse, RZ ;  /* 0x00000003065a7210 */ /* 0x080fe20007f3e0ff */
[----:B------:R-:W-:Y:S01]  /*35010*/  VIADD R8, R5, UR5 ;  /* 0x0000000505087c36 */ /* 0x000fe20008000000 */
[-C--:B------:R-:W-:Y:S01]  /*35020*/  IADD3 R88, P2, PT, R4, R3.reuse, RZ ;  /* 0x0000000304587210 */ /* 0x080fe20007f5e0ff */
[----:B------:R-:W-:Y:S01]  /*35030*/  STL.64 [R1+0x710], R16 ;  /* 0x0007101001007387 */ /* 0x000fe20000100a00 */
[-C--:B------:R-:W-:Y:S01]  /*35040*/  LEA.HI.X.SX32 R91, R6, R2.reuse, 0x1, P1 ;  /* 0x00000002065b7211 */ /* 0x080fe200008f0eff */
[----:B------:R-:W-:Y:S01]  /*35050*/  VIADD R6, R8, UR5 ;  /* 0x0000000508067c36 */ /* 0x000fe20008000000 */
[-C--:B------:R-:W-:Y:S01]  /*35060*/  LEA.HI.X.SX32 R89, R4, R2.reuse, 0x1, P2 ;  /* 0x0000000204597211 */ /* 0x080fe200010f0eff */
[----:B------:R-:W-:Y:S01]  /*35070*/  STL.64 [R1+0x708], R14 ;  /* 0x0007080e01007387 */ /* 0x000fe20000100a00 */
[-C--:B------:R-:W-:Y:S01]  /*35080*/  IADD3 R84, P1, PT, R7, R3.reuse, RZ ;  /* 0x0000000307547210 */ /* 0x080fe20007f3e0ff */
[----:B------:R-:W-:Y:S01]  /*35090*/  VIADD R4, R6, UR5 ;  /* 0x0000000506047c36 */ /* 0x000fe20008000000 */
[-C--:B------:R-:W-:Y:S01]  /*350a0*/  IADD3 R82, P2, PT, R5, R3.reuse, RZ ;  /* 0x0000000305527210 */ /* 0x080fe20007f5e0ff */
[----:B------:R-:W-:Y:S01]  /*350b0*/  STL.64 [R1+0x700], R12 ;  /* 0x0007000c01007387 */ /* 0x000fe20000100a00 */
[-C--:B------:R-:W-:Y:S01]  /*350c0*/  LEA.HI.X.SX32 R85, R7, R2.reuse, 0x1, P1 ;  /* 0x0000000207557211 */ /* 0x080fe200008f0eff */
[----:B------:R-:W-:Y:S01]  /*350d0*/  VIADD R7, R4, UR5 ;  /* 0x0000000504077c36 */ /* 0x000fe20008000000 */
[-C--:B------:R-:W-:Y:S01]  /*350e0*/  IADD3 R80, P5, PT, R8, R3.reuse, RZ ;  /* 0x0000000308507210 */ /* 0x080fe20007fbe0ff */
[----:B------:R-:W-:Y:S01]  /*350f0*/  STL [R1+0xe58], R90 ;  /* 0x000e585a01007387 */ /* 0x000fe20000100800 */
[-C--:B------:R-:W-:Y:S01]  /*35100*/  LEA.HI.X.SX32 R83, R5, R2.reuse, 0x1, P2 ;  /* 0x0000000205537211 */ /* 0x080fe200010f0eff */
[----:B------:R-:W-:Y:S01]  /*35110*/  VIADD R5, R7, UR5 ;  /* 0x0000000507057c36 */ /* 0x000fe20008000000 */
[----:B------:R-:W-:Y:S01]  /*35120*/  IADD3 R78, P1, PT, R6, R3, RZ ;  /* 0x00000003064e7210 */ /* 0x000fe20007f3e0ff */
[----:B------:R-:W-:Y:S01]  /*35130*/  STL [R1+0xe54], R91 ;  /* 0x000e545b01007387 */ /* 0x000fe20000100800 */
[----:B------:R-:W-:-:S02]  /*35140*/  LEA.HI.X.SX32 R81, R8, R2, 0x1, P5 ;  /* 0x0000000208517211 */ /* 0x000fc400028f0eff */
[-C--:B------:R-:W-:Y:S01]  /*35150*/  IADD3 R76, P2, PT, R4, R3.reuse, RZ ;  /* 0x00000003044c7210 */ /* 0x080fe20007f5e0ff */
[----:B------:R-:W-:Y:S01]  /*35160*/  STL [R1+0xe50], R88 ;  /* 0x000e505801007387 */ /* 0x000fe20000100800 */
[-C--:B------:R-:W-:Y:S01]  /*35170*/  LEA.HI.X.SX32 R79, R6, R2.reuse, 0x1, P1 ;  /* 0x00000002064f7211 */ /* 0x080fe200008f0eff */
[----:B------:R-:W-:Y:S01]  /*35180*/  VIADD R6, R5, UR5 ;  /* 0x0000000505067c36 */ /* 0x000fe20008000000 */
        /* <DEDUP_REMOVED lines=11> */
[-C--:B------:R-:W-:Y:S01]  /*35240*/  LEA.HI.X.SX32 R71, R6, R2.reuse, 0x1, P2 ;  /* 0x0000000206477211 */ /* 0x080fe200010f0eff */
[----:B------:R-:W-:Y:S01]  /*35250*/  STL [R1+0xe48], R84 ;  /* 0x000e485401007387 */ /* 0x000fe20000100800 */
[-C--:B------:R-:W-:Y:S02]  /*35260*/  IADD3 R68, P1, PT, R4, R3.reuse, RZ ;  /* 0x0000000304447210 */ /* 0x080fe40007f3e0ff */
[----:B------:R-:W-:Y:S01]  /*35270*/  ISETP.LT.AND P2, PT, R32, UR19, !P0 ;  /* 0x0000001320007c0c */ /* 0x000fe2000c741270 */
[----:B------:R-:W-:Y:S01]  /*35280*/  STL [R1+0xe44], R85 ;  /* 0x000e445501007387 */ /* 0x000fe20000100800 */
[----:B------:R-:W-:Y:S01]  /*35290*/  LEA.HI.X.SX32 R69, R4, R2, 0x1, P1 ;  /* 0x0000000204457211 */ /* 0x000fe200008f0eff */
[----:B------:R-:W0:Y:S01]  /*352a0*/  LDCU UR19, c[0x0][0x39c] ;  /* 0x00007380ff1377ac */ /* 0x000e220008000800 */
[----:B------:R-:W-:Y:S01]  /*352b0*/  IADD3 R92, P1, PT, R11, R3, RZ ;  /* 0x000000030b5c7210 */ /* 0x000fe20007f3e0ff */
[----:B------:R-:W-:Y:S01]  /*352c0*/  STL [R1+0xe68], R82 ;  /* 0x000e685201007387 */ /* 0x000fe20000100800 */
[C---:B------:R-:W-:Y:S01]  /*352d0*/  ISETP.LT.AND P5, PT, R0.reuse, UR13, !P0 ;  /* 0x0000000d00007c0c */ /* 0x040fe2000c7a1270 */
[----:B------:R-:W-:Y:S01]  /*352e0*/  VIADD R4, R0, 0x5 ;  /* 0x0000000500047836 */ /* 0x000fe20000000000 */
[----:B------:R-:W2:Y:S01]  /*352f0*/  LDCU UR13, c[0x0][0x39c] ;  /* 0x00007380ff0d77ac */ /* 0x000ea20008000800 */
        /* <DEDUP_REMOVED lines=15> */
[----:B---3--:R-:W3:Y:S01]  /*353f0*/  LDL.LU R3, [R1+0x940] ;  /* 0x0009400001037983 */ /* 0x008ee20000300800 */
[----:B-----5:R-:W-:-:S02]  /*35400*/  F2FP.SATFINITE.E4M3.F32.PACK_AB_MERGE_C R72, R33, R34, RZ ;  /* 0x000000222148723e */ /* 0x020fc400048070ff */
[----:B---3--:R-:W-:Y:S02]  /*35410*/  LEA.HI.X.SX32 R93, R3, R2, 0x1, P1 ;  /* 0x00000002035d7211 */ /* 0x008fe400008f0eff */
[----:B------:R-:W-:Y:S01]  /*35420*/  ISETP.LT.AND P1, PT, R4, UR20, !P0 ;  /* 0x0000001404007c0c */ /* 0x000fe2000c721270 */
[----:B------:R-:W3:Y:S01]  /*35430*/  LDCU UR20, c[0x0][0x3b8] ;  /* 0x00007700ff1477ac */ /* 0x000ee20008000800 */
[----:B------:R-:W-:Y:S01]  /*35440*/  PRMT R4, R72, 0x9910, RZ ;  /* 0x0000991048047816 */ /* 0x000fe200000000ff */
[----:B------:R-:W-:Y:S04]  /*35450*/  STL [R1+0xe20], R93 ;  /* 0x000e205d01007387 */ /* 0x000fe80000100800 */
[----:B------:R-:W-:Y:S04]  /*35460*/  STL [R1+0xe1c], R2 ;  /* 0x000e1c0201007387 */ /* 0x000fe80000100800 */
[----:B------:R4:W-:Y:S02]  /*35470*/  STL [R1+0xe7c], R4 ;  /* 0x000e7c0401007387 */ /* 0x0009e40000100800 */
[----:B----4-:R-:W4:Y:S02]  /*35480*/  LDTM.x64 R4, tmem[UR10+0x40] ;  /* 0x0000400a000479ee */ /* 0x010f240008340000 */
[----:B----4-:R-:W-:Y:S01]  /*35490*/  STL.64 [R1+0x558], R26 ;  /* 0x0005581a01007387 */ /* 0x010fe20000100a00 */
[----:B------:R-:W-:-:S02]  /*354a0*/  IMAD.MOV.U32 R78, RZ, RZ, R4 ;  /* 0x000000ffff4e7224 */ /* 0x000fc400078e0004 */
[----:B------:R-:W-:Y:S01]  /*354b0*/  IMAD.MOV.U32 R79, RZ, RZ, R5 ;  /* 0x000000ffff4f7224 */ /* 0x000fe200078e0005 */
[----:B------:R-:W-:Y:S01]  /*354c0*/  STL.64 [R1+0x560], R28 ;  /* 0x0005601c01007387 */ /* 0x000fe20000100a00 */
[----:B------:R-:W-:Y:S02]  /*354d0*/  IMAD.MOV.U32 R82, RZ, RZ, R6 ;  /* 0x000000ffff527224 */ /* 0x000fe400078e0006 */
[----:B------:R-:W-:Y:S01]  /*354e0*/  IMAD.MOV.U32 R83, RZ, RZ, R7 ;  /* 0x000000ffff537224 */ /* 0x000fe200078e0007 */
[----:B------:R-:W-:Y:S01]  /*354f0*/  STL.64 [R1+0x568], R30 ;  /* 0x0005681e01007387 */ /* 0x000fe20000100a00 */
[----:B------:R-:W-:Y:S02]  /*35500*/  IMAD.MOV.U32 R86, RZ, RZ, R8 ;  /* 0x000000ffff567224 */ /* 0x000fe400078e0008 */
[----:B------:R-:W-:Y:S01]  /*35510*/  IMAD.MOV.U32 R87, RZ, RZ, R9 ;  /* 0x000000ffff577224 */ /* 0x000fe200078e0009 */
[----:B------:R-:W-:Y:S01]  /*35520*/  STL.64 [R1+0x570], R32 ;  /* 0x0005702001007387 */ /* 0x000fe20000100a00 */
        /* <DEDUP_REMOVED lines=23> */
[----:B------:R-:W-:Y:S04]  /*356a0*/  STL.64 [R1+0x5b0], R48 ;  /* 0x0005b03001007387 */ /* 0x000fe80000100a00 */
        /* <DEDUP_REMOVED lines=8> */
[----:B------:R4:W-:Y:S02]  /*35730*/  STL.64 [R1+0x5f8], R66 ;  /* 0x0005f84201007387 */ /* 0x0009e40000100a00 */
[----:B----4-:R-:W4:Y:S02]  /*35740*/  LDTM.x64 R4, tmem[UR10+0x80] ;  /* 0x0000800a000479ee */ /* 0x010f240008340000 */
[----:B----4-:R4:W-:Y:S04]  /*35750*/  STL.64 [R1+0x400], R4 ;  /* 0x0004000401007387 */ /* 0x0109e80000100a00 */
        /* <DEDUP_REMOVED lines=30> */
[----:B------:R5:W-:Y:S04]  /*35940*/  STL.64 [R1+0x4f8], R66 ;  /* 0x0004f84201007387 */ /* 0x000be80000100a00 */
[----:B----4-:R-:W4:Y:S02]  /*35950*/  LDL.LU R4, [R1+0xe7c] ;  /* 0x000e7c0001047983 */ /* 0x010f240000300800 */
[----:B----4-:R-:W-:-:S02]  /*35960*/  IMAD.MOV.U32 R73, RZ, RZ, R4 ;  /* 0x000000ffff497224 */ /* 0x010fc400078e0004 */
[----:B-----5:R-:W4:Y:S02]  /*35970*/  LDTM.x64 R4, tmem[UR10+0xc0] ;  /* 0x0000c00a000479ee */ /* 0x020f240008340000 */
[----:B----4-:R-:W-:Y:S04]  /*35980*/  STL.64 [R1+0x300], R4 ;  /* 0x0003000401007387 */ /* 0x010fe80000100a00 */
        /* <DEDUP_REMOVED lines=98> */
[----:B----4-:R-:W-:Y:S04]  /*35fb0*/  STL.64 [R1], R4 ;  /* 0x0000000401007387 */ /* 0x010fe80000100a00 */
        /* <DEDUP_REMOVED lines=31> */
[----:B----4-:R-:W4:Y:S01]  /*361b0*/  LDTM.x64 R4, tmem[UR10+0x1c0] ;  /* 0x0001c00a000479ee */ /* 0x010f220008340000 */
[----:B------:R-:W-:Y:S01]  /*361c0*/  NOP ;  /* 0x0000000000007918 */ /* 0x000fe20000000000 */
[----:B------:R-:W5:Y:S01]  /*361d0*/  LDCU UR10, c[0x0][0x39c] ;  /* 0x00007380ff0a77ac */ /* 0x000f620008000800 */
[----:B----4-:R4:W-:Y:S02]  /*361e0*/  STL.64 [R1+0xdd0], R4 ;  /* 0x000dd00401007387 */ /* 0x0109e40000100a00 */
[----:B----4-:R-:W-:-:S02]  /*361f0*/  IMAD.MOV.U32 R4, RZ, RZ, R72 ;  /* 0x000000ffff047224 */ /* 0x010fc400078e0048 */
[----:B------:R-:W4:Y:S04]  /*36200*/  LDL.LU R72, [R1+0xe78] ;  /* 0x000e780001487983 */ /* 0x000f280000300800 */
[----:B------:R-:W2:Y:S04]  /*36210*/  LDL.LU R5, [R1+0x60c] ;  /* 0x00060c0001057983 */ /* 0x000ea80000300800 */
[----:B------:R0:W-:Y:S04]  /*36220*/  STL.64 [R1+0xdc8], R6 ;  /* 0x000dc80601007387 */ /* 0x0001e80000100a00 */
[----:B0-----:R-:W2:Y:S01]  /*36230*/  LDL.LU R7, [R1+0x608] ;  /* 0x0006080001077983 */ /* 0x001ea20000300800 */
[----:B------:R-:W-:-:S03]  /*36240*/  IMAD.MOV.U32 R6, RZ, RZ, R4 ;  /* 0x000000ffff067224 */ /* 0x000fc600078e0004 */
[----:B------:R0:W-:Y:S04]  /*36250*/  STL.64 [R1+0xdc0], R8 ;  /* 0x000dc00801007387 */ /* 0x0001e80000100a00 */
[----:B0-----:R-:W2:Y:S04]  /*36260*/  LDL.LU R8, [R1+0x614] ;  /* 0x0006140001087983 */ /* 0x001ea80000300800 */
[----:B------:R0:W-:Y:S04]  /*36270*/  STL.64 [R1+0xdb8], R10 ;  /* 0x000db80a01007387 */ /* 0x0001e80000100a00 */
[----:B0-----:R-:W2:Y:S04]  /*36280*/  LDL.LU R11, [R1+0x610] ;  /* 0x00061000010b7983 */ /* 0x001ea80000300800 */
[----:B------:R0:W-:Y:S04]  /*36290*/  STL.64 [R1+0xdb0], R12 ;  /* 0x000db00c01007387 */ /* 0x0001e80000100a00 */
[----:B0-----:R-:W2:Y:S04]  /*362a0*/  LDL.LU.64 R12, [R1+0x928] ;  /* 0x00092800010c7983 */ /* 0x001ea80000300a00 */
[----:B------:R0:W-:Y:S04]  /*362b0*/  STL.64 [R1+0xda8], R14 ;  /* 0x000da80e01007387 */ /* 0x0001e80000100a00 */
[----:B0-----:R-:W2:Y:S04]  /*362c0*/  LDL.LU.64 R14, [R1+0x930] ;  /* 0x00093000010e7983 */ /* 0x001ea80000300a00 */
[----:B------:R0:W-:Y:S04]  /*362d0*/  STL.64 [R1+0xda0], R16 ;  /* 0x000da01001007387 */ /* 0x0001e80000100a00 */
[----:B0-----:R-:W2:Y:S04]  /*362e0*/  LDL.LU.64 R16, [R1+0x938] ;  /* 0x0009380001107983 */ /* 0x001ea80000300a00 */
[----:B------:R0:W-:Y:S04]  /*362f0*/  STL.64 [R1+0xd98], R18 ;  /* 0x000d981201007387 */ /* 0x0001e80000100a00 */
[----:B0-----:R-:W3:Y:S04]  /*36300*/  LDL.LU.64 R18, [R1+0x920] ;  /* 0x0009200001127983 */ /* 0x001ee80000300a00 */
        /* <DEDUP_REMOVED lines=13> */
[----:B------:R-:W-:Y:S01]  /*363e0*/  STL.64 [R1+0xd28], R46 ;  /* 0x000d282e01007387 */ /* 0x000fe20000100a00 */
[----:B------:R-:W-:-:S03]  /*363f0*/  VIADD R4, R0, 0x6 ;  /* 0x0000000600047836 */ /* 0x000fc60000000000 */
        /* <DEDUP_REMOVED lines=10> */
[----:B--2---:R0:W-:Y:S01]  /*364a0*/  @P5 STG.E.U8 desc[UR22][R16.64], R6 ;  /* 0x0000000610005986 */ /* 0x0041e2000c101116 */
[----:B------:R-:W-:Y:S01]  /*364b0*/  ISETP.LT.AND P5, PT, R4, UR4, !P0 ;  /* 0x0000000404007c0c */ /* 0x000fe2000c7a1270 */
[----:B------:R-:W2:Y:S01]  /*364c0*/  LDCU UR4, c[0x0][0x39c] ;  /* 0x00007380ff0477ac */ /* 0x000ea20008000800 */
[----:B------:R-:W-:-:S05]  /*364d0*/  SHF.R.S32.HI R4, RZ, 0x8, R73 ;  /* 0x00000008ff047819 */ /* 0x000fca0000011449 */
[----:B------:R1:W-:Y:S04]  /*364e0*/  @P3 STG.E.U8 desc[UR22][R14.64], R4 ;  /* 0x000000040e003986 */ /* 0x0003e8000c101116 */
[----:B0-----:R-:W4:Y:S04]  /*364f0*/  LDL.LU.64 R16, [R1+0x918] ;  /* 0x0009180001107983 */ /* 0x001f280000300a00 */
[----:B------:R-:W5:Y:S04]  /*36500*/  LDL.LU R73, [R1+0xe74] ;  /* 0x000e740001497983 */ /* 0x000f680000300800 */
[----:B------:R-:W5:Y:S04]  /*36510*/  LDL.LU R9, [R1+0x618] ;  /* 0x0006180001097983 */ /* 0x000f680000300800 */
[----:B------:R-:W5:Y:S04]  /*36520*/  LDL.LU R6, [R1+0x61c] ;  /* 0x00061c0001067983 */ /* 0x000f680000300800 */
[----:B-1----:R-:W5:Y:S01]  /*36530*/  LDL.LU.64 R14, [R1+0x910] ;  /* 0x00091000010e7983 */ /* 0x002f620000300a00 */
[----:B------:R-:W-:Y:S01]  /*36540*/  F2FP.SATFINITE.E4M3.F32.PACK_AB_MERGE_C R7, R5, R7, RZ ;  /* 0x000000070507723e */ /* 0x000fe200048070ff */
[----:B------:R-:W-:-:S03]  /*36550*/  VIADD R5, R0, 0x7 ;  /* 0x0000000700057836 */ /* 0x000fc60000000000 */
[----:B------:R-:W-:Y:S01]  /*36560*/  PRMT R4, R7, 0x9910, RZ ;  /* 0x0000991007047816 */ /* 0x000fe200000000ff */
[----:B------:R0:W-:Y:S01]  /*36570*/  @P4 STG.E.U8 desc[UR22][R12.64], R7 ;  /* 0x000000070c004986 */ /* 0x0001e2000c101116 */
[----:B------:R-:W-:Y:S01]  /*36580*/  ISETP.LT.AND P3, PT, R5, UR6, !P0 ;  /* 0x0000000605007c0c */ /* 0x000fe2000c761270 */
[----:B------:R-:W1:Y:S01]  /*36590*/  LDCU UR6, c[0x0][0x39c] ;  /* 0x00007380ff0677ac */ /* 0x000e620008000800 */
[----:B------:R-:W-:Y:S01]  /*365a0*/  VIADD R5, R0, 0x8 ;  /* 0x0000000800057836 */ /* 0x000fe20000000000 */
[----:B------:R-:W-:Y:S02]  /*365b0*/  SHF.R.S32.HI R4, RZ, 0x8, R4 ;  /* 0x00000008ff047819 */ /* 0x000fe40000011404 */
[----:B------:R-:W-:Y:S01]  /*365c0*/  F2FP.SATFINITE.E4M3.F32.PACK_AB_MERGE_C R10, R8, R11, RZ ;  /* 0x0000000b080a723e */ /* 0x000fe200048070ff */
[----:B0-----:R-:W5:Y:S01]  /*365d0*/  LDL.LU.64 R12, [R1+0x908] ;  /* 0x00090800010c7983 */ /* 0x001f620000300a00 */
[----:B------:R-:W-:Y:S01]  /*365e0*/  ISETP.LT.AND P4, PT, R5, UR9, !P0 ;  /* 0x0000000905007c0c */ /* 0x000fe2000c781270 */
[----:B------:R-:W-:Y:S01]  /*365f0*/  VIADD R8, R0, 0x9 ;  /* 0x0000000900087836 */ /* 0x000fe20000000000 */
[----:B------:R-:W0:Y:S01]  /*36600*/  LDCU UR9, c[0x0][0x39c] ;  /* 0x00007380ff0977ac */ /* 0x000e220008000800 */
[----:B------:R-:W5:Y:S04]  /*36610*/  LDL.LU R7, [R1+0x620] ;  /* 0x0006200001077983 */ /* 0x000f680000300800 */
[----:B------:R-:W5:Y:S04]  /*36620*/  LDL.LU R5, [R1+0x624] ;  /* 0x0006240001057983 */ /* 0x000f680000300800 */
[----:B---3--:R3:W-:Y:S01]  /*36630*/  @P6 STG.E.U8 desc[UR22][R18.64], R4 ;  /* 0x0000000412006986 */ /* 0x0087e2000c101116 */
[----:B--2---:R-:W-:Y:S01]  /*36640*/  ISETP.LT.AND P6, PT, R8, UR4, !P0 ;  /* 0x0000000408007c0c */ /* 0x004fe2000c7c1270 */
[----:B------:R-:W-:Y:S01]  /*36650*/  VIADD R8, R0, 0xa ;  /* 0x0000000a00087836 */ /* 0x000fe20000000000 */
[----:B------:R-:W2:Y:S01]  /*36660*/  LDCU UR4, c[0x0][0x39c] ;  /* 0x00007380ff0477ac */ /* 0x000ea20008000800 */
[----:B---3--:R-:W3:Y:S01]  /*36670*/  LDL.LU.64 R18, [R1+0x900] ;  /* 0x0009000001127983 */ /* 0x008ee20000300a00 */
[----:B------:R-:W-:-:S04]  /*36680*/  PRMT R4, R10, 0x9910, RZ ;  /* 0x000099100a047816 */ /* 0x000fc800000000ff */
[----:B------:R-:W-:Y:S01]  /*36690*/  SHF.R.S32.HI R4, RZ, 0x8, R4 ;  /* 0x00000008ff047819 */ /* 0x000fe20000011404 */
[----:B----4-:R4:W-:Y:S01]  /*366a0*/  @P2 STG.E.U8 desc[UR22][R16.64], R10 ;  /* 0x0000000a10002986 */ /* 0x0109e2000c101116 */
[----:B-1----:R-:W-:Y:S01]  /*366b0*/  ISETP.LT.AND P2, PT, R8, UR6, !P0 ;  /* 0x0000000608007c0c */ /* 0x002fe2000c741270 */
[----:B------:R-:W1:Y:S02]  /*366c0*/  LDCU UR6, c[0x0][0x39c] ;  /* 0x00007380ff0677ac */ /* 0x000e640008000800 */
[----:B----4-:R-:W4:Y:S04]  /*366d0*/  LDL.LU.64 R16, [R1+0x8f8] ;  /* 0x0008f80001107983 */ /* 0x010f280000300a00 */
[----:B------:R-:W4:Y:S04]  /*366e0*/  LDL.LU R11, [R1+0x628] ;  /* 0x00062800010b7983 */ /* 0x000f280000300800 */
[----:B------:R-:W4:Y:S04]  /*366f0*/  LDL.LU R8, [R1+0x62c] ;  /* 0x00062c0001087983 */ /* 0x000f280000300800 */
[----:B-----5:R5:W-:Y:S04]  /*36700*/  @P1 STG.E.U8 desc[UR22][R14.64], R4 ;  /* 0x000000040e001986 */ /* 0x020be8000c101116 */
[----:B-----5:R-:W5:Y:S01]  /*36710*/  LDL.LU.64 R14, [R1+0x8f0] ;  /* 0x0008f000010e7983 */ /* 0x020f620000300a00 */
[----:B------:R-:W-:Y:S01]  /*36720*/  F2FP.SATFINITE.E4M3.F32.PACK_AB_MERGE_C R9, R6, R9, RZ ;  /* 0x000000090609723e */ /* 0x000fe200048070ff */
[----:B------:R-:W-:-:S03]  /*36730*/  VIADD R6, R0, 0xb ;  /* 0x0000000b00067836 */ /* 0x000fc60000000000 */
[----:B------:R-:W-:Y:S01]  /*36740*/  PRMT R4, R9, 0x9910, RZ ;  /* 0x0000991009047816 */ /* 0x000fe200000000ff */
[----:B------:R1:W-:Y:S01]  /*36750*/  @P5 STG.E.U8 desc[UR22][R12.64], R9 ;  /* 0x000000090c005986 */ /* 0x0003e2000c101116 */
[----:B0-----:R-:W-:Y:S01]  /*36760*/  ISETP.LT.AND P1, PT, R6, UR9, !P0 ;  /* 0x0000000906007c0c */ /* 0x001fe2000c721270 */
[----:B------:R-:W0:Y:S01]  /*36770*/  LDCU UR9, c[0x0][0x39c] ;  /* 0x00007380ff0977ac */ /* 0x000e220008000800 */
[----:B------:R-:W-:Y:S01]  /*36780*/  VIADD R6, R0, 0xc ;  /* 0x0000000c00067836 */ /* 0x000fe20000000000 */
[----:B------:R-:W-:Y:S02]  /*36790*/  SHF.R.S32.HI R4, RZ, 0x8, R4 ;  /* 0x00000008ff047819 */ /* 0x000fe40000011404 */
[----:B------:R-:W-:Y:S01]  /*367a0*/  F2FP.SATFINITE.E4M3.F32.PACK_AB_MERGE_C R7, R5, R7, RZ ;  /* 0x000000070507723e */ /* 0x000fe200048070ff */
[----:B-1----:R-:W5:Y:S01]  /*367b0*/  LDL.LU.64 R12, [R1+0x8e8] ;  /* 0x0008e800010c7983 */ /* 0x002f620000300a00 */
[----:B--2---:R-:W-:Y:S01]  /*367c0*/  ISETP.LT.AND P5, PT, R6, UR4, !P0 ;  /* 0x0000000406007c0c */ /* 0x004fe2000c7a1270 */
[C---:B------:R-:W-:Y:S01]  /*367d0*/  VIADD R5, R0.reuse, 0xd ;  /* 0x0000000d00057836 */ /* 0x040fe20000000000 */
[----:B------:R-:W1:Y:S01]  /*367e0*/  LDCU UR4, c[0x0][0x39c] ;  /* 0x00007380ff0477ac */ /* 0x000e620008000800 */
[----:B------:R-:W2:Y:S04]  /*367f0*/  LDL.LU R9, [R1+0x630] ;  /* 0x0006300001097983 */ /* 0x000ea80000300800 */
[----:B------:R-:W2:Y:S04]  /*36800*/  LDL.LU R6, [R1+0x634] ;  /* 0x0006340001067983 */ /* 0x000ea80000300800 */
[----:B---3--:R3:W-:Y:S01]  /*36810*/  @P3 STG.E.U8 desc[UR22][R18.64], R4 ;  /* 0x0000000412003986 */ /* 0x0087e2000c101116 */
[----:B------:R-:W-:Y:S01]  /*36820*/  ISETP.LT.AND P3, PT, R5, UR6, !P0 ;  /* 0x0000000605007c0c */ /* 0x000fe2000c761270 */
[----:B------:R-:W-:Y:S01]  /*36830*/  VIADD R5, R0, 0xe ;  /* 0x0000000e00057836 */ /* 0x000fe20000000000 */
[----:B------:R-:W0:Y:S01]  /*36840*/  LDCU UR6, c[0x0][0x39c] ;  /* 0x00007380ff0677ac */ /* 0x000e220008000800 */
[----:B---3--:R-:W3:Y:S01]  /*36850*/  LDL.LU.64 R18, [R1+0x8e0] ;  /* 0x0008e00001127983 */ /* 0x008ee20000300a00 */
[----:B------:R-:W-:-:S04]  /*36860*/  PRMT R4, R7, 0x9910, RZ ;  /* 0x0000991007047816 */ /* 0x000fc800000000ff */
[----:B------:R-:W-:Y:S01]  /*36870*/  SHF.R.S32.HI R4, RZ, 0x8, R4 ;  /* 0x00000008ff047819 */ /* 0x000fe20000011404 */
[----:B----4-:R4:W-:Y:S01]  /*36880*/  @P4 STG.E.U8 desc[UR22][R16.64], R7 ;  /* 0x0000000710004986 */ /* 0x0109e2000c101116 */
[----:B0-----:R-:W-:Y:S01]  /*36890*/  ISETP.LT.AND P4, PT, R5, UR9, !P0 ;  /* 0x0000000905007c0c */ /* 0x001fe2000c781270 */
[----:B------:R-:W0:Y:S02]  /*368a0*/  LDCU UR9, c[0x0][0x39c] ;  /* 0x00007380ff0977ac */ /* 0x000e240008000800 */
        /* <DEDUP_REMOVED lines=9> */
[----:B-1----:R-:W-:Y:S01]  /*36940*/  ISETP.LT.AND P6, PT, R8, UR4, !P0 ;  /* 0x0000000408007c0c */ /* 0x002fe2000c7c1270 */
[----:B------:R-:W1:Y:S01]  /*36950*/  LDCU UR4, c[0x0][0x39c] ;  /* 0x00007380ff0477ac */ /* 0x000e620008000800 */
[----:B------:R-:W-:Y:S01]  /*36960*/  VIADD R8, R0, 0x10 ;  /* 0x0000001000087836 */ /* 0x000fe20000000000 */
[----:B------:R-:W-:Y:S01]  /*36970*/  SHF.R.S32.HI R4, RZ, 0x8, R4 ;  /* 0x00000008ff047819 */ /* 0x000fe20000011404 */
[----:B0-----:R-:W5:Y:S03]  /*36980*/  LDL.LU.64 R12, [R1+0x8c8] ;  /* 0x0008c800010c7983 */ /* 0x001f660000300a00 */
[----:B------:R-:W-:Y:S01]  /*36990*/  ISETP.LT.AND P2, PT, R8, UR6, !P0 ;  /* 0x0000000608007c0c */ /* 0x000fe2000c741270 */
[----:B------:R-:W0:Y:S01]  /*369a0*/  LDCU UR6, c[0x0][0x39c] ;  /* 0x00007380ff0677ac */ /* 0x000e220008000800 */
[----:B--2---:R-:W-:Y:S01]  /*369b0*/  F2FP.SATFINITE.E4M3.F32.PACK_AB_MERGE_C R9, R6, R9, RZ ;  /* 0x000000090609723e */ /* 0x004fe200048070ff */
[----:B------:R-:W2:Y:S01]  /*369c0*/  LDL.LU R11, [R1+0x640] ;  /* 0x00064000010b7983 */ /* 0x000ea20000300800 */
[----:B------:R-:W-:-:S03]  /*369d0*/  VIADD R6, R0, 0x11 ;  /* 0x0000001100067836 */ /* 0x000fc60000000000 */
        /* <DEDUP_REMOVED lines=23> */
[----:B------:R-:W-:Y:S01]  /*36b50*/  SHF.R.S32.HI R4, RZ, 0x8, R4 ;  /* 0x00000008ff047819 */ /* 0x000fe20000011404 */
[----:B-1----:R-:W5:Y:S03]  /*36b60*/  LDL.LU.64 R12, [R1+0x8a8] ;  /* 0x0008a800010c7983 */ /* 0x002f660000300a00 */
[----:B------:R-:W-:Y:S01]  /*36b70*/  ISETP.LT.AND P4, PT, R5, UR9, !P0 ;  /* 0x0000000905007c0c */ /* 0x000fe2000c781270 */
[----:B------:R-:W1:Y:S01]  /*36b80*/  LDCU UR9, c[0x0][0x39c] ;  /* 0x00007380ff0977ac */ /* 0x000e620008000800 */
        /* <DEDUP_REMOVED lines=290> */
[----:B------:R-:W-:-:S02]  /*37db0*/  VIADD R6, R0, 0x3b ;  /* 0x0000003b00067836 */ /* 0x000fc40000000000 */
[----:B------:R-:W5:Y:S03]  /*37dc0*/  LDL.LU.64 R20, [R1+0x768] ;  /* 0x0007680001147983 */ /* 0x000f660000300a00 */
[----:B0-----:R-:W-:Y:S01]  /*37dd0*/  ISETP.LT.AND P1, PT, R6, UR9, !P0 ;  /* 0x0000000906007c0c */ /* 0x001fe2000c721270 */
[----:B------:R-:W-:Y:S01]  /*37de0*/  VIADD R6, R0, 0x3c ;  /* 0x0000003c00067836 */ /* 0x000fe20000000000 */
[----:B------:R-:W-:Y:S01]  /*37df0*/  PRMT R4, R9, 0x9910, RZ ;  /* 0x0000991009047816 */ /* 0x000fe200000000ff */
[----:B------:R0:W-:Y:S01]  /*37e00*/  @P5 STG.E.U8 desc[UR22][R10.64], R9 ;  /* 0x000000090a005986 */ /* 0x0001e2000c101116 */
[----:B------:R-:W1:Y:S02]  /*37e10*/  LDCU UR9, c[0x0][0x39c] ;  /* 0x00007380ff0977ac */ /* 0x000e640008000800 */
[----:B------:R-:W-:Y:S02]  /*37e20*/  ISETP.LT.AND P5, PT, R6, UR4, !P0 ;  /* 0x0000000406007c0c */ /* 0x000fe4000c7a1270 */
[----:B------:R-:W-:Y:S01]  /*37e30*/  SHF.R.S32.HI R4, RZ, 0x8, R4 ;  /* 0x00000008ff047819 */ /* 0x000fe20000011404 */
[----:B------:R-:W1:Y:S01]  /*37e40*/  LDCU UR4, c[0x0][0x39c] ;  /* 0x00007380ff0477ac */ /* 0x000e620008000800 */
[----:B--2---:R-:W-:Y:S01]  /*37e50*/  F2FP.SATFINITE.E4M3.F32.PACK_AB_MERGE_C R5, R5, R7, RZ ;  /* 0x000000070505723e */ /* 0x004fe200048070ff */
[----:B0-----:R-:W2:Y:S04]  /*37e60*/  LDL.LU R9, [R1+0x6f0] ;  /* 0x0006f00001097983 */ /* 0x001ea80000300800 */
[----:B------:R-:W2:Y:S01]  /*37e70*/  LDL.LU R6, [R1+0x6f4] ;  /* 0x0006f40001067983 */ /* 0x000ea20000300800 */
[----:B------:R-:W-:-:S03]  /*37e80*/  VIADD R7, R0, 0x3d ;  /* 0x0000003d00077836 */ /* 0x000fc60000000000 */
[----:B------:R-:W2:Y:S04]  /*37e90*/  LDL.LU.64 R10, [R1+0x760] ;  /* 0x00076000010a7983 */ /* 0x000ea80000300a00 */
[----:B---3--:R0:W-:Y:S01]  /*37ea0*/  @P3 STG.E.U8 desc[UR22][R18.64], R4 ;  /* 0x0000000412003986 */ /* 0x0081e2000c101116 */
[----:B-1----:R-:W-:Y:S01]  /*37eb0*/  ISETP.LT.AND P3, PT, R7, UR6, !P0 ;  /* 0x0000000607007c0c */ /* 0x002fe2000c761270 */
[----:B------:R-:W1:Y:S01]  /*37ec0*/  LDCU UR6, c[0x0][0x39c] ;  /* 0x00007380ff0677ac */ /* 0x000e620008000800 */
[----:B0-----:R-:W-:Y:S01]  /*37ed0*/  PRMT R4, R5, 0x9910, RZ ;  /* 0x0000991005047816 */ /* 0x001fe200000000ff */
[----:B------:R-:W3:Y:S03]  /*37ee0*/  LDL.LU.64 R18, [R1+0x758] ;  /* 0x0007580001127983 */ /* 0x000ee60000300a00 */
[----:B------:R-:W-:Y:S01]  /*37ef0*/  SHF.R.S32.HI R4, RZ, 0x8, R4 ;  /* 0x00000008ff047819 */ /* 0x000fe20000011404 */
[----:B------:R-:W3:Y:S04]  /*37f00*/  LDL.LU R7, [R1+0x6f8] ;  /* 0x0006f80001077983 */ /* 0x000ee80000300800 */
[----:B----4-:R0:W-:Y:S04]  /*37f10*/  @P4 STG.E.U8 desc[UR22][R16.64], R5 ;  /* 0x0000000510004986 */ /* 0x0101e8000c101116 */
[----:B0-----:R-:W4:Y:S04]  /*37f20*/  LDL.LU R5, [R1+0x6fc] ;  /* 0x0006fc0001057983 */ /* 0x001f280000300800 */
[----:B------:R-:W4:Y:S04]  /*37f30*/  LDL.LU.64 R16, [R1+0x750] ;  /* 0x0007500001107983 */ /* 0x000f280000300a00 */
[----:B-----5:R0:W-:Y:S04]  /*37f40*/  @P6 STG.E.U8 desc[UR22][R14.64], R4 ;  /* 0x000000040e006986 */ /* 0x0201e8000c101116 */
[----:B0-----:R-:W5:Y:S01]  /*37f50*/  LDL.LU.64 R14, [R1+0x748] ;  /* 0x00074800010e7983 */ /* 0x001f620000300a00 */
[----:B------:R-:W-:-:S05]  /*37f60*/  VIADD R12, R0, 0x3e ;  /* 0x0000003e000c7836 */ /* 0x000fca0000000000 */
[----:B------:R-:W-:Y:S01]  /*37f70*/  ISETP.LT.AND P4, PT, R12, UR9, !P0 ;  /* 0x000000090c007c0c */ /* 0x000fe2000c781270 */
[----:B------:R-:W0:Y:S01]  /*37f80*/  LDCU UR9, c[0x0][0x39c] ;  /* 0x00007380ff0977ac */ /* 0x000e220008000800 */
[----:B------:R-:W-:Y:S01]  /*37f90*/  F2FP.SATFINITE.E4M3.F32.PACK_AB_MERGE_C R12, R8, R13, RZ ;  /* 0x0000000d080c723e */ /* 0x000fe200048070ff */
[----:B------:R-:W-:-:S05]  /*37fa0*/  VIADD R8, R0, 0x3f ;  /* 0x0000003f00087836 */ /* 0x000fca0000000000 */
[----:B------:R-:W-:Y:S01]  /*37fb0*/  ISETP.LT.AND P6, PT, R8, UR4, !P0 ;  /* 0x0000000408007c0c */ /* 0x000fe2000c7c1270 */
[----:B------:R-:W0:Y:S01]  /*37fc0*/  LDCU UR4, c[0x0][0x39c] ;  /* 0x00007380ff0477ac */ /* 0x000e220008000800 */
[----:B------:R-:W-:Y:S01]  /*37fd0*/  VIADD R8, R0, 0x40 ;  /* 0x0000004000087836 */ /* 0x000fe20000000000 */
[----:B------:R-:W-:Y:S01]  /*37fe0*/  PRMT R4, R12, 0x9910, RZ ;  /* 0x000099100c047816 */ /* 0x000fe200000000ff */
[----:B------:R0:W-:Y:S03]  /*37ff0*/  @P2 STG.E.U8 desc[UR22][R20.64], R12 ;  /* 0x0000000c14002986 */ /* 0x0001e6000c101116 */
[----:B-1----:R-:W-:Y:S01]  /*38000*/  ISETP.LT.AND P2, PT, R8, UR6, !P0 ;  /* 0x0000000608007c0c */ /* 0x002fe2000c741270 */
[----:B------:R-:W1:Y:S01]  /*38010*/  LDCU UR6, c[0x0][0x39c] ;  /* 0x00007380ff0677ac */ /* 0x000e620008000800 */
[----:B------:R-:W-:Y:S02]  /*38020*/  SHF.R.S32.HI R4, RZ, 0x8, R4 ;  /* 0x00000008ff047819 */ /* 0x000fe40000011404 */
[----:B--2---:R-:W-:Y:S01]  /*38030*/  F2FP.SATFINITE.E4M3.F32.PACK_AB_MERGE_C R8, R6, R9, RZ ;  /* 0x000000090608723e */ /* 0x004fe200048070ff */
[----:B------:R-:W-:Y:S01]  /*38040*/  VIADD R6, R0, 0x41 ;  /* 0x0000004100067836 */ /* 0x000fe20000000000 */
[----:B0-----:R-:W2:Y:S04]  /*38050*/  LDL.LU.64 R12, [R1+0x740] ;  /* 0x00074000010c7983 */ /* 0x001ea80000300a00 */
[----:B------:R0:W-:Y:S01]  /*38060*/  @P1 STG.E.U8 desc[UR22][R10.64], R4 ;  /* 0x000000040a001986 */ /* 0x0001e2000c101116 */
[----:B------:R-:W-:Y:S01]  /*38070*/  ISETP.LT.AND P1, PT, R6, UR9, !P0 ;  /* 0x0000000906007c0c */ /* 0x000fe2000c721270 */
[----:B------:R-:W-:Y:S01]  /*38080*/  VIADD R6, R0, 0x42 ;  /* 0x0000004200067836 */ /* 0x000fe20000000000 */
[----:B------:R-:W1:Y:S01]  /*38090*/  LDCU UR9, c[0x0][0x39c] ;  /* 0x00007380ff0977ac */ /* 0x000e620008000800 */
[----:B---3--:R3:W-:Y:S03]  /*380a0*/  @P5 STG.E.U8 desc[UR22][R18.64], R8 ;  /* 0x0000000812005986 */ /* 0x0087e6000c101116 */
[----:B------:R-:W-:Y:S01]  /*380b0*/  ISETP.LT.AND P5, PT, R6, UR4, !P0 ;  /* 0x0000000406007c0c */ /* 0x000fe2000c7a1270 */
[----:B------:R-:W1:Y:S01]  /*380c0*/  LDCU UR4, c[0x0][0x39c] ;  /* 0x00007380ff0477ac */ /* 0x000e620008000800 */
[----:B0-----:R-:W2:Y:S01]  /*380d0*/  LDL.LU.64 R10, [R1+0x738] ;  /* 0x00073800010a7983 */ /* 0x001ea20000300a00 */
[----:B------:R-:W-:-:S03]  /*380e0*/  PRMT R4, R8, 0x9910, RZ ;  /* 0x0000991008047816 */ /* 0x000fc600000000ff */
[----:B---3--:R-:W3:Y:S01]  /*380f0*/  LDL.LU.64 R8, [R1+0x730] ;  /* 0x0007300001087983 */ /* 0x008ee20000300a00 */
[----:B------:R-:W-:-:S03]  /*38100*/  SHF.R.S32.HI R4, RZ, 0x8, R4 ;  /* 0x00000008ff047819 */ /* 0x000fc60000011404 */
[----:B------:R-:W3:Y:S01]  /*38110*/  LDL.LU.64 R18, [R1+0x728] ;  /* 0x0007280001127983 */ /* 0x000ee20000300a00 */
[----:B----4-:R-:W-:-:S03]  /*38120*/  F2FP.SATFINITE.E4M3.F32.PACK_AB_MERGE_C R6, R5, R7, RZ ;  /* 0x000000070506723e */ /* 0x010fc600048070ff */
[----:B------:R0:W-:Y:S02]  /*38130*/  @P3 STG.E.U8 desc[UR22][R16.64], R4 ;  /* 0x0000000410003986 */ /* 0x0001e4000c101116 */
[----:B0-----:R-:W-:Y:S02]  /*38140*/  PRMT R4, R6, 0x9910, RZ ;  /* 0x0000991006047816 */ /* 0x001fe400000000ff */
[----:B------:R-:W4:Y:S04]  /*38150*/  LDL.LU.64 R16, [R1+0x720] ;  /* 0x0007200001107983 */ /* 0x000f280000300a00 */
[----:B-----5:R0:W-:Y:S02]  /*38160*/  @P4 STG.E.U8 desc[UR22][R14.64], R6 ;  /* 0x000000060e004986 */ /* 0x0201e4000c101116 */
[----:B0-----:R-:W-:-:S02]  /*38170*/  F2FP.SATFINITE.E4M3.F32.PACK_AB_MERGE_C R6, R79, R78, RZ ;  /* 0x0000004e4f06723e */ /* 0x001fc400048070ff */
[----:B------:R-:W5:Y:S04]  /*38180*/  LDL.LU R78, [R1+0xe70] ;  /* 0x000e7000014e7983 */ /* 0x000f680000300800 */
[----:B------:R-:W5:Y:S04]  /*38190*/  LDL.LU R79, [R1+0xe6c] ;  /* 0x000e6c00014f7983 */ /* 0x000f680000300800 */
[----:B------:R-:W5:Y:S01]  /*381a0*/  LDL.LU.64 R14, [R1+0x718] ;  /* 0x00071800010e7983 */ /* 0x000f620000300a00 */
[----:B------:R-:W-:Y:S01]  /*381b0*/  SHF.R.S32.HI R4, RZ, 0x8, R4 ;  /* 0x00000008ff047819 */ /* 0x000fe20000011404 */
[----:B------:R-:W-:-:S04]  /*381c0*/  VIADD R5, R0, 0x43 ;  /* 0x0000004300057836 */ /* 0x000fc80000000000 */
[----:B--2---:R0:W-:Y:S01]  /*381d0*/  @P6 STG.E.U8 desc[UR22][R12.64], R4 ;  /* 0x000000040c006986 */ /* 0x0041e2000c101116 */
[----:B-1----:R-:W-:Y:S01]  /*381e0*/  ISETP.LT.AND P3, PT, R5, UR6, !P0 ;  /* 0x0000000605007c0c */ /* 0x002fe2000c761270 */
[----:B------:R-:W-:Y:S01]  /*381f0*/  VIADD R5, R0, 0x44 ;  /* 0x0000004400057836 */ /* 0x000fe20000000000 */
[----:B------:R-:W1:Y:S01]  /*38200*/  LDCU UR6, c[0x0][0x39c] ;  /* 0x00007380ff0677ac */ /* 0x000e620008000800 */
[----:B0-----:R-:W-:Y:S01]  /*38210*/  PRMT R4, R6, 0x9910, RZ ;  /* 0x0000991006047816 */ /* 0x001fe200000000ff */
[----:B------:R-:W2:Y:S03]  /*38220*/  LDL.LU.64 R12, [R1+0x710] ;  /* 0x00071000010c7983 */ /* 0x000ea60000300a00 */
[----:B------:R-:W-:Y:S01]  /*38230*/  SHF.R.S32.HI R4, RZ, 0x8, R4 ;  /* 0x00000008ff047819 */ /* 0x000fe20000011404 */
[----:B------:R0:W-:Y:S01]  /*38240*/  @P2 STG.E.U8 desc[UR22][R10.64], R6 ;  /* 0x000000060a002986 */ /* 0x0001e2000c101116 */
[----:B------:R-:W-:Y:S01]  /*38250*/  ISETP.LT.AND P4, PT, R5, UR9, !P0 ;  /* 0x0000000905007c0c */ /* 0x000fe2000c781270 */
[----:B------:R-:W1:Y:S02]  /*38260*/  LDCU UR9, c[0x0][0x39c] ;  /* 0x00007380ff0977ac */ /* 0x000e640008000800 */
[----:B---3--:R3:W-:Y:S01]  /*38270*/  @P1 STG.E.U8 desc[UR22][R8.64], R4 ;  /* 0x0000000408001986 */ /* 0x0087e2000c101116 */
[----:B0-----:R-:W-:-:S03]  /*38280*/  F2FP.SATFINITE.E4M3.F32.PACK_AB_MERGE_C R6, R83, R82, RZ ;  /* 0x000000525306723e */ /* 0x001fc600048070ff */
[----:B------:R-:W2:Y:S01]  /*38290*/  LDL.LU R82, [R1+0xe68] ;  /* 0x000e680001527983 */ /* 0x000ea20000300800 */
[----:B---3--:R-:W-:-:S03]  /*382a0*/  PRMT R4, R6, 0x9910, RZ ;  /* 0x0000991006047816 */ /* 0x008fc600000000ff */
[----:B------:R-:W3:Y:S04]  /*382b0*/  LDL.LU R83, [R1+0xe64] ;  /* 0x000e640001537983 */ /* 0x000ee80000300800 */
[----:B------:R-:W3:Y:S01]  /*382c0*/  LDL.LU.64 R10, [R1+0x708] ;  /* 0x00070800010a7983 */ /* 0x000ee20000300a00 */
[----:B------:R-:W-:-:S03]  /*382d0*/  SHF.R.S32.HI R4, RZ, 0x8, R4 ;  /* 0x00000008ff047819 */ /* 0x000fc60000011404 */
[----:B------:R0:W-:Y:S04]  /*382e0*/  @P5 STG.E.U8 desc[UR22][R18.64], R6 ;  /* 0x0000000612005986 */ /* 0x0001e8000c101116 */
[----:B------:R-:W3:Y:S01]  /*382f0*/  LDL.LU.64 R8, [R1+0x700] ;  /* 0x0007000001087983 */ /* 0x000ee20000300a00 */
[----:B0-----:R-:W-:-:S03]  /*38300*/  F2FP.SATFINITE.E4M3.F32.PACK_AB_MERGE_C R6, R87, R86, RZ ;  /* 0x000000565706723e */ /* 0x001fc600048070ff */
[----:B------:R-:W3:Y:S04]  /*38310*/  LDL.LU R86, [R1+0xe60] ;  /* 0x000e600001567983 */ /* 0x000ee80000300800 */
[----:B------:R-:W3:Y:S04]  /*38320*/  LDL.LU R87, [R1+0xe5c] ;  /* 0x000e5c0001577983 */ /* 0x000ee80000300800 */
[----:B----4-:R0:W-:Y:S02]  /*38330*/  @P3 STG.E.U8 desc[UR22][R16.64], R4 ;  /* 0x0000000410003986 */ /* 0x0101e4000c101116 */
[----:B0-----:R-:W-:-:S02]  /*38340*/  PRMT R4, R6, 0x9910, RZ ;  /* 0x0000991006047816 */ /* 0x001fc400000000ff */
[----:B-----5:R0:W-:Y:S02]  /*38350*/  @P4 STG.E.U8 desc[UR22][R14.64], R6 ;  /* 0x000000060e004986 */ /* 0x0201e4000c101116 */
[----:B0-----:R-:W-:Y:S02]  /*38360*/  F2FP.SATFINITE.E4M3.F32.PACK_AB_MERGE_C R6, R91, R90, RZ ;  /* 0x0000005a5b06723e */ /* 0x001fe400048070ff */
[----:B------:R-:W4:Y:S04]  /*38370*/  LDL.LU R90, [R1+0xe58] ;  /* 0x000e5800015a7983 */ /* 0x000f280000300800 */
[----:B------:R-:W4:Y:S01]  /*38380*/  LDL.LU R91, [R1+0xe54] ;  /* 0x000e5400015b7983 */ /* 0x000f220000300800 */
[----:B------:R-:W-:-:S05]  /*38390*/  VIADD R5, R0, 0x45 ;  /* 0x0000004500057836 */ /* 0x000fca0000000000 */
[----:B------:R-:W-:Y:S01]  /*383a0*/  ISETP.LT.AND P6, PT, R5, UR4, !P0 ;  /* 0x0000000405007c0c */ /* 0x000fe2000c7c1270 */
[----:B------:R-:W0:Y:S01]  /*383b0*/  LDCU UR4, c[0x0][0x39c] ;  /* 0x00007380ff0477ac */ /* 0x000e220008000800 */
[----:B------:R-:W-:-:S05]  /*383c0*/  VIADD R5, R0, 0x46 ;  /* 0x0000004600057836 */ /* 0x000fca0000000000 */
[----:B-1----:R-:W-:Y:S01]  /*383d0*/  ISETP.LT.AND P2, PT, R5, UR6, !P0 ;  /* 0x0000000605007c0c */ /* 0x002fe2000c741270 */
[C---:B------:R-:W-:Y:S01]  /*383e0*/  VIADD R5, R0.reuse, 0x47 ;  /* 0x0000004700057836 */ /* 0x040fe20000000000 */
[----:B------:R-:W-:Y:S01]  /*383f0*/  SHF.R.S32.HI R4, RZ, 0x8, R4 ;  /* 0x00000008ff047819 */ /* 0x000fe20000011404 */
[----:B------:R-:W1:Y:S03]  /*38400*/  LDCU UR6, c[0x0][0x39c] ;  /* 0x00007380ff0677ac */ /* 0x000e660008000800 */
[----:B------:R-:W-:Y:S01]  /*38410*/  ISETP.LT.AND P1, PT, R5, UR9, !P0 ;  /* 0x0000000905007c0c */ /* 0x000fe2000c721270 */
[----:B------:R-:W-:Y:S01]  /*38420*/  VIADD R5, R0, 0x48 ;  /* 0x0000004800057836 */ /* 0x000fe20000000000 */
[----:B--2---:R2:W-:Y:S01]  /*38430*/  @P6 STG.E.U8 desc[UR22][R12.64], R4 ;  /* 0x000000040c006986 */ /* 0x0045e2000c101116 */
[----:B------:R-:W5:Y:S03]  /*38440*/  LDCU UR9, c[0x0][0x39c] ;  /* 0x00007380ff0977ac */ /* 0x000f660008000800 */
[----:B0-----:R-:W-:Y:S01]  /*38450*/  ISETP.LT.AND P5, PT, R5, UR4, !P0 ;  /* 0x0000000405007c0c */ /* 0x001fe2000c7a1270 */
[----:B------:R-:W0:Y:S01]  /*38460*/  LDCU UR4, c[0x0][0x39c] ;  /* 0x00007380ff0477ac */ /* 0x000e220008000800 */
[----:B---3--:R3:W-:Y:S01]  /*38470*/  @P2 STG.E.U8 desc[UR22][R10.64], R6 ;  /* 0x000000060a002986 */ /* 0x0087e2000c101116 */
[----:B--2---:R-:W-:-:S02]  /*38480*/  PRMT R4, R6, 0x9910, RZ ;  /* 0x0000991006047816 */ /* 0x004fc400000000ff */
[----:B---3--:R-:W-:Y:S02]  /*38490*/  F2FP.SATFINITE.E4M3.F32.PACK_AB_MERGE_C R6, R89, R88, RZ ;  /* 0x000000585906723e */ /* 0x008fe400048070ff */
[----:B------:R-:W2:Y:S01]  /*384a0*/  LDL.LU R88, [R1+0xe50] ;  /* 0x000e500001587983 */ /* 0x000ea20000300800 */
[----:B------:R-:W-:-:S03]  /*384b0*/  SHF.R.S32.HI R4, RZ, 0x8, R4 ;  /* 0x00000008ff047819 */ /* 0x000fc60000011404 */
[----:B------:R-:W2:Y:S04]  /*384c0*/  LDL.LU R89, [R1+0xe4c] ;  /* 0x000e4c0001597983 */ /* 0x000ea80000300800 */
[----:B------:R-:W-:Y:S01]  /*384d0*/  @P1 STG.E.U8 desc[UR22][R8.64], R4 ;  /* 0x0000000408001986 */ /* 0x000fe2000c101116 */
[----:B------:R-:W-:-:S03]  /*384e0*/  VIADD R5, R0, 0x49 ;  /* 0x0000004900057836 */ /* 0x000fc60000000000 */
[----:B----4-:R3:W-:Y:S02]  /*384f0*/  @P5 STG.E.U8 desc[UR22][R90.64], R6 ;  /* 0x000000065a005986 */ /* 0x0107e4000c101116 */
[----:B---3--:R-:W-:Y:S02]  /*38500*/  F2FP.SATFINITE.E4M3.F32.PACK_AB_MERGE_C R91, R85, R84, RZ ;  /* 0x00000054555b723e */ /* 0x008fe400048070ff */
[----:B------:R-:W3:Y:S04]  /*38510*/  LDL.LU R84, [R1+0xe48] ;  /* 0x000e480001547983 */ /* 0x000ee80000300800 */
[----:B------:R-:W3:Y:S01]  /*38520*/  LDL.LU R85, [R1+0xe44] ;  /* 0x000e440001557983 */ /* 0x000ee20000300800 */
[----:B-1----:R-:W-:Y:S01]  /*38530*/  ISETP.LT.AND P3, PT, R5, UR6, !P0 ;  /* 0x0000000605007c0c */ /* 0x002fe2000c761270 */
[----:B------:R-:W1:Y:S01]  /*38540*/  LDCU UR6, c[0x0][0x39c] ;  /* 0x00007380ff0677ac */ /* 0x000e620008000800 */
[----:B------:R-:W-:-:S05]  /*38550*/  VIADD R5, R0, 0x4a ;  /* 0x0000004a00057836 */ /* 0x000fca0000000000 */
[----:B-----5:R-:W-:Y:S01]  /*38560*/  ISETP.LT.AND P4, PT, R5, UR9, !P0 ;  /* 0x0000000905007c0c */ /* 0x020fe2000c781270 */
[----:B------:R-:W4:Y:S01]  /*38570*/  LDCU UR9, c[0x0][0x39c] ;  /* 0x00007380ff0977ac */ /* 0x000f220008000800 */
[----:B------:R-:W-:-:S05]  /*38580*/  VIADD R5, R0, 0x4b ;  /* 0x0000004b00057836 */ /* 0x000fca0000000000 */
[----:B0-----:R-:W-:Y:S01]  /*38590*/  ISETP.LT.AND P6, PT, R5, UR4, !P0 ;  /* 0x0000000405007c0c */ /* 0x001fe2000c7c1270 */
[----:B------:R-:W-:Y:S01]  /*385a0*/  VIADD R5, R0, 0x4c ;  /* 0x0000004c00057836 */ /* 0x000fe20000000000 */
[----:B------:R-:W-:Y:S01]  /*385b0*/  PRMT R4, R6, 0x9910, RZ ;  /* 0x0000991006047816 */ /* 0x000fe200000000ff */
[----:B------:R-:W0:Y:S03]  /*385c0*/  LDCU UR4, c[0x0][0x39c] ;  /* 0x00007380ff0477ac */ /* 0x000e260008000800 */
[----:B-1----:R-:W-:Y:S01]  /*385d0*/  ISETP.LT.AND P2, PT, R5, UR6, !P0 ;  /* 0x0000000605007c0c */ /* 0x002fe2000c741270 */
[C---:B------:R-:W-:Y:S01]  /*385e0*/  VIADD R5, R0.reuse, 0x4d ;  /* 0x0000004d00057836 */ /* 0x040fe20000000000 */
[----:B------:R-:W-:Y:S01]  /*385f0*/  SHF.R.S32.HI R4, RZ, 0x8, R4 ;  /* 0x00000008ff047819 */ /* 0x000fe20000011404 */
[----:B------:R-:W1:Y:S03]  /*38600*/  LDCU UR6, c[0x0][0x39c] ;  /* 0x00007380ff0677ac */ /* 0x000e660008000800 */
[----:B----4-:R-:W-:Y:S01]  /*38610*/  ISETP.LT.AND P1, PT, R5, UR9, !P0 ;  /* 0x0000000905007c0c */ /* 0x010fe2000c721270 */
[----:B------:R-:W4:Y:S01]  /*38620*/  LDCU UR9, c[0x0][0x39c] ;  /* 0x00007380ff0977ac */ /* 0x000f220008000800 */
[----:B--2---:R2:W-:Y:S04]  /*38630*/  @P3 STG.E.U8 desc[UR22][R88.64], R4 ;  /* 0x0000000458003986 */ /* 0x0045e8000c101116 */
[----:B------:R5:W-:Y:S01]  /*38640*/  @P4 STG.E.U8 desc[UR22][R86.64], R91 ;  /* 0x0000005b56004986 */ /* 0x000be2000c101116 */
[----:B--2---:R-:W-:Y:S01]  /*38650*/  VIADD R88, R0, 0x50 ;  /* 0x0000005000587836 */ /* 0x004fe20000000000 */
[----:B------:R-:W-:-:S02]  /*38660*/  PRMT R89, R91, 0x9910, RZ ;  /* 0x000099105b597816 */ /* 0x000fc400000000ff */
[----:B-----5:R-:W-:Y:S02]  /*38670*/  F2FP.SATFINITE.E4M3.F32.PACK_AB_MERGE_C R87, R81, R80, RZ ;  /* 0x000000505157723e */ /* 0x020fe400048070ff */
[----:B------:R-:W2:Y:S01]  /*38680*/  LDL.LU R80, [R1+0xe40] ;  /* 0x000e400001507983 */ /* 0x000ea20000300800 */
[----:B----4-:R-:W-:Y:S01]  /*38690*/  ISETP.LT.AND P4, PT, R88, UR9, !P0 ;  /* 0x0000000958007c0c */ /* 0x010fe2000c781270 */
[C---:B------:R-:W-:Y:S02]  /*386a0*/  VIADD R5, R0.reuse, 0x4e ;  /* 0x0000004e00057836 */ /* 0x040fe40000000000 */
[----:B------:R-:W2:Y:S01]  /*386b0*/  LDL.LU R81, [R1+0xe3c] ;  /* 0x000e3c0001517983 */ /* 0x000ea20000300800 */
[----:B------:R-:W-:Y:S01]  /*386c0*/  SHF.R.S32.HI R88, RZ, 0x8, R89 ;  /* 0x00000008ff587819 */ /* 0x000fe20000011459 */
[----:B------:R-:W-:Y:S01]  /*386d0*/  VIADD R90, R0, 0x4f ;  /* 0x0000004f005a7836 */ /* 0x000fe20000000000 */
[----:B------:R-:W4:Y:S03]  /*386e0*/  LDCU UR9, c[0x0][0x39c] ;  /* 0x00007380ff0977ac */ /* 0x000f260008000800 */
[----:B---3--:R-:W-:Y:S04]  /*386f0*/  @P6 STG.E.U8 desc[UR22][R84.64], R88 ;  /* 0x0000005854006986 */ /* 0x008fe8000c101116 */
[----:B------:R3:W-:Y:S02]  /*38700*/  @P2 STG.E.U8 desc[UR22][R82.64], R87 ;  /* 0x0000005752002986 */ /* 0x0007e4000c101116 */
[----:B---3--:R-:W-:-:S02]  /*38710*/  F2FP.SATFINITE.E4M3.F32.PACK_AB_MERGE_C R83, R77, R76, RZ ;  /* 0x0000004c4d53723e */ /* 0x008fc400048070ff */
[----:B------:R-:W3:Y:S04]  /*38720*/  LDL.LU R76, [R1+0xe38] ;  /* 0x000e3800014c7983 */ /* 0x000ee80000300800 */
[----:B------:R-:W3:Y:S01]  /*38730*/  LDL.LU R77, [R1+0xe34] ;  /* 0x000e3400014d7983 */ /* 0x000ee20000300800 */
[----:B0-----:R-:W-:Y:S01]  /*38740*/  ISETP.LT.AND P5, PT, R5, UR4, !P0 ;  /* 0x0000000405007c0c */ /* 0x001fe2000c7a1270 */
[----:B------:R-:W0:Y:S01]  /*38750*/  LDCU UR4, c[0x0][0x39c] ;  /* 0x00007380ff0477ac */ /* 0x000e220008000800 */
[----:B-1----:R-:W-:Y:S01]  /*38760*/  ISETP.LT.AND P3, PT, R90, UR6, !P0 ;  /* 0x000000065a007c0c */ /* 0x002fe2000c761270 */
[----:B------:R-:W1:Y:S01]  /*38770*/  LDCU UR6, c[0x0][0x39c] ;  /* 0x00007380ff0677ac */ /* 0x000e620008000800 */
[C---:B------:R-:W-:Y:S02]  /*38780*/  VIADD R86, R0.reuse, 0x51 ;  /* 0x0000005100567836 */ /* 0x040fe40000000000 */
[----:B------:R-:W-:Y:S01]  /*38790*/  VIADD R84, R0, 0x52 ;  /* 0x0000005200547836 */ /* 0x000fe20000000000 */
[----:B------:R-:W-:-:S02]  /*387a0*/  PRMT R85, R87, 0x9910, RZ ;  /* 0x0000991057557816 */ /* 0x000fc400000000ff */
[----:B0-----:R-:W-:Y:S01]  /*387b0*/  ISETP.LT.AND P6, PT, R86, UR4, !P0 ;  /* 0x0000000456007c0c */ /* 0x001fe2000c7c1270 */
[----:B------:R-:W0:Y:S01]  /*387c0*/  LDCU UR4, c[0x0][0x39c] ;  /* 0x00007380ff0477ac */ /* 0x000e220008000800 */
[----:B-1----:R-:W-:Y:S01]  /*387d0*/  ISETP.LT.AND P2, PT, R84, UR6, !P0 ;  /* 0x0000000654007c0c */ /* 0x002fe2000c741270 */
[----:B------:R-:W1:Y:S01]  /*387e0*/  LDCU UR6, c[0x0][0x39c] ;  /* 0x00007380ff0677ac */ /* 0x000e620008000800 */
[----:B------:R-:W-:-:S05]  /*387f0*/  SHF.R.S32.HI R84, RZ, 0x8, R85 ;  /* 0x00000008ff547819 */ /* 0x000fca0000011455 */
[----:B--2---:R2:W-:Y:S04]  /*38800*/  @P1 STG.E.U8 desc[UR22][R80.64], R84 ;  /* 0x0000005450001986 */ /* 0x0045e8000c101116 */
[----:B------:R5:W-:Y:S01]  /*38810*/  @P5 STG.E.U8 desc[UR22][R78.64], R83 ;  /* 0x000000534e005986 */ /* 0x000be2000c101116 */
[----:B--2---:R-:W-:Y:S01]  /*38820*/  VIADD R80, R0, 0x54 ;  /* 0x0000005400507836 */ /* 0x004fe20000000000 */
[----:B------:R-:W-:Y:S02]  /*38830*/  PRMT R81, R83, 0x9910, RZ ;  /* 0x0000991053517816 */ /* 0x000fe400000000ff */
[----:B-----5:R-:W-:Y:S02]  /*38840*/  F2FP.SATFINITE.E4M3.F32.PACK_AB_MERGE_C R79, R75, R74, RZ ;  /* 0x0000004a4b4f723e */ /* 0x020fe400048070ff */
[----:B------:R-:W2:Y:S01]  /*38850*/  LDL.LU R74, [R1+0xe30] ;  /* 0x000e3000014a7983 */ /* 0x000ea20000300800 */
[----:B0-----:R-:W-:Y:S01]  /*38860*/  ISETP.LT.AND P5, PT, R80, UR4, !P0 ;  /* 0x0000000450007c0c */ /* 0x001fe2000c7a1270 */
[----:B------:R-:W-:-:S02]  /*38870*/  VIADD R78, R0, 0x55 ;  /* 0x00000055004e7836 */ /* 0x000fc40000000000 */
[----:B------:R-:W2:Y:S01]  /*38880*/  LDL.LU R75, [R1+0xe2c] ;  /* 0x000e2c00014b7983 */ /* 0x000ea20000300800 */
[----:B------:R-:W-:Y:S01]  /*38890*/  SHF.R.S32.HI R80, RZ, 0x8, R81 ;  /* 0x00000008ff507819 */ /* 0x000fe20000011451 */
[----:B------:R-:W0:Y:S04]  /*388a0*/  LDCU UR4, c[0x0][0x39c] ;  /* 0x00007380ff0477ac */ /* 0x000e280008000800 */
[----:B---3--:R3:W-:Y:S02]  /*388b0*/  @P3 STG.E.U8 desc[UR22][R76.64], R80 ;  /* 0x000000504c003986 */ /* 0x0087e4000c101116 */
[----:B---3--:R-:W-:Y:S02]  /*388c0*/  F2FP.SATFINITE.E4M3.F32.PACK_AB_MERGE_C R77, R71, R70, RZ ;  /* 0x00000046474d723e */ /* 0x008fe400048070ff */
[----:B------:R-:W3:Y:S04]  /*388d0*/  LDL.LU R70, [R1+0xe28] ;  /* 0x000e280001467983 */ /* 0x000ee80000300800 */
[----:B------:R-:W3:Y:S01]  /*388e0*/  LDL.LU R71, [R1+0xe24] ;  /* 0x000e240001477983 */ /* 0x000ee20000300800 */
[----:B------:R-:W-:-:S02]  /*388f0*/  PRMT R76, R79, 0x9910, RZ ;  /* 0x000099104f4c7816 */ /* 0x000fc400000000ff */
[----:B-1----:R-:W-:Y:S01]  /*38900*/  ISETP.LT.AND P3, PT, R78, UR6, !P0 ;  /* 0x000000064e007c0c */ /* 0x002fe2000c761270 */
[----:B------:R-:W-:Y:S01]  /*38910*/  VIADD R82, R0, 0x53 ;  /* 0x0000005300527836 */ /* 0x000fe20000000000 */
[----:B------:R-:W1:Y:S01]  /*38920*/  LDCU UR6, c[0x0][0x39c] ;  /* 0x00007380ff0677ac */ /* 0x000e620008000800 */
[----:B------:R-:W-:Y:S01]  /*38930*/  IMAD.MOV.U32 R78, RZ, RZ, R76 ;  /* 0x000000ffff4e7224 */ /* 0x000fe200078e004c */
[----:B--2---:R2:W-:Y:S04]  /*38940*/  @P4 STG.E.U8 desc[UR22][R74.64], R79 ;  /* 0x0000004f4a004986 */ /* 0x0045e8000c101116 */
[----:B--2---:R-:W-:-:S05]  /*38950*/  SHF.R.S32.HI R75, RZ, 0x8, R78 ;  /* 0x00000008ff4b7819 */ /* 0x004fca000001144e */
[----:B------:R2:W-:Y:S02]  /*38960*/  @P6 STG.E.U8 desc[UR22][R72.64], R75 ;  /* 0x0000004b48006986 */ /* 0x0005e4000c101116 */
[----:B--2---:R-:W-:Y:S02]  /*38970*/  VIADD R72, R0, 0x58 ;  /* 0x0000005800487836 */ /* 0x004fe40000000000 */
[----:B---3--:R2:W-:Y:S03]  /*38980*/  @P2 STG.E.U8 desc[UR22][R70.64], R77 ;  /* 0x0000004d46002986 */ /* 0x0085e6000c101116 */
[----:B0-----:R-:W-:Y:S02]  /*38990*/  ISETP.LT.AND P2, PT, R72, UR4, !P0 ;  /* 0x0000000448007c0c */ /* 0x001fe4000c741270 */
[----:B----4-:R-:W-:Y:S01]  /*389a0*/  ISETP.LT.AND P1, PT, R82, UR9, !P0 ;  /* 0x0000000952007c0c */ /* 0x010fe2000c721270 */
[----:B------:R-:W0:Y:S01]  /*389b0*/  LDCU UR9, c[0x0][0x39c] ;  /* 0x00007380ff0977ac */ /* 0x000e220008000800 */
[----:B------:R-:W-:-:S02]  /*389c0*/  F2FP.SATFINITE.E4M3.F32.PACK_AB_MERGE_C R72, R2, R93, RZ ;  /* 0x0000005d0248723e */ /* 0x000fc400048070ff */
[----:B------:R-:W3:Y:S01]  /*389d0*/  LDL.LU R93, [R1+0xe20] ;  /* 0x000e2000015d7983 */ /* 0x000ee20000300800 */
[----:B------:R-:W-:Y:S01]  /*389e0*/  VIADD R76, R0, 0x56 ;  /* 0x00000056004c7836 */ /* 0x000fe20000000000 */
[----:B------:R-:W4:Y:S02]  /*389f0*/  LDCU UR4, c[0x0][0x39c] ;  /* 0x00007380ff0477ac */ /* 0x000f240008000800 */
[----:B------:R-:W5:Y:S01]  /*38a00*/  LDL.LU R2, [R1+0xe1c] ;  /* 0x000e1c0001027983 */ /* 0x000f620000300800 */
[----:B--2---:R-:W-:-:S03]  /*38a10*/  VIADD R71, R3, UR5 ;  /* 0x0000000503477c36 */ /* 0x004fc60008000000 */
[----:B------:R-:W2:Y:S04]  /*38a20*/  LDL.LU R3, [R1+0xe18] ;  /* 0x000e180001037983 */ /* 0x000ea80000300800 */
        /* <DEDUP_REMOVED lines=12> */
[----:B0-----:R-:W-:Y:S01]  /*38af0*/  ISETP.LT.AND P4, PT, R76, UR9, !P0 ;  /* 0x000000094c007c0c */ /* 0x001fe2000c781270 */
[----:B------:R-:W0:Y:S01]  /*38b00*/  LDCU UR9, c[0x0][0x39c] ;  /* 0x00007380ff0977ac */ /* 0x000e220008000800 */
[----:B------:R-:W-:Y:S01]  /*38b10*/  PRMT R76, R77, 0x9910, RZ ;  /* 0x000099104d4c7816 */ /* 0x000fe200000000ff */
[----:B------:R-:W-:Y:S01]  /*38b20*/  VIADD R74, R0, 0x57 ;  /* 0x00000057004a7836 */ /* 0x000fe20000000000 */
[----:B------:R-:W4:Y:S03]  /*38b30*/  LDL.LU R28, [R1+0x590] ;  /* 0x00059000011c7983 */ /* 0x000f260000300800 */
[----:B------:R-:W-:Y:S01]  /*38b40*/  IMAD.MOV.U32 R73, RZ, RZ, R76 ;  /* 0x000000ffff497224 */ /* 0x000fe200078e004c */
[----:B------:R-:W-:Y:S01]  /*38b50*/  ISETP.LT.AND P6, PT, R74, UR10, !P0 ;  /* 0x0000000a4a007c0c */ /* 0x000fe2000c7c1270 */
[----:B------:R-:W4:Y:S01]  /*38b60*/  LDL.LU R29, [R1+0x594] ;  /* 0x00059400011d7983 */ /* 0x000f220000300800 */
[----:B------:R-:W0:Y:S02]  /*38b70*/  LDCU UR10, c[0x0][0x39c] ;  /* 0x00007380ff0a77ac */ /* 0x000e240008000800 */
[----:B------:R-:W-:Y:S01]  /*38b80*/  SHF.R.S32.HI R70, RZ, 0x8, R73 ;  /* 0x00000008ff467819 */ /* 0x000fe20000011449 */
[----:B------:R-:W4:Y:S01]  /*38b90*/  LDL.LU R26, [R1+0x598] ;  /* 0x00059800011a7983 */ /* 0x000f220000300800 */
[----:B------:R-:W-:-:S03]  /*38ba0*/  PRMT R73, R72, 0x9910, RZ ;  /* 0x0000991048497816 */ /* 0x000fc600000000ff */
[----:B------:R0:W-:Y:S04]  /*38bb0*/  @P1 STG.E.U8 desc[UR22][R68.64], R70 ;  /* 0x0000004644001986 */ /* 0x0001e8000c101116 */
[----:B------:R-:W4:Y:S04]  /*38bc0*/  LDL.LU R27, [R1+0x59c] ;  /* 0x00059c00011b7983 */ /* 0x000f280000300800 */
[----:B------:R-:W4:Y:S01]  /*38bd0*/  LDL.LU R24, [R1+0x5a0] ;  /* 0x0005a00001187983 */ /* 0x000f220000300800 */
[----:B0-----:R-:W-:-:S03]  /*38be0*/  VIADD R70, R0, 0x59 ;  /* 0x0000005900467836 */ /* 0x001fc60000000000 */
        /* <DEDUP_REMOVED lines=21> */
[----:B---3--:R0:W-:Y:S01]  /*38d40*/  @P5 STG.E.U8 desc[UR22][R92.64], R72 ;  /* 0x000000485c005986 */ /* 0x0081e2000c101116 */
[----:B--2---:R-:W-:-:S04]  /*38d50*/  IADD3 R68, P1, PT, R71, R3, RZ ;  /* 0x0000000347447210 */ /* 0x004fc80007f3e0ff */
[C---:B-----5:R-:W-:Y:S01]  /*38d60*/  LEA.HI.X.SX32 R69, R71.reuse, R2, 0x1, P1 ;  /* 0x0000000247457211 */ /* 0x060fe200008f0eff */
[----:B------:R-:W-:Y:S01]  /*38d70*/  VIADD R71, R71, UR5 ;  /* 0x0000000547477c36 */ /* 0x000fe20008000000 */
[----:B0-----:R-:W-:Y:S02]  /*38d80*/  SHF.R.S32.HI R72, RZ, 0x8, R73 ;  /* 0x00000008ff487819 */ /* 0x001fe40000011449 */
[----:B------:R-:W-:Y:S01]  /*38d90*/  ISETP.LT.AND P1, PT, R70, UR9, !P0 ;  /* 0x0000000946007c0c */ /* 0x000fe2000c721270 */
[----:B------:R-:W-:Y:S01]  /*38da0*/  VIADD R70, R0, 0x5a ;  /* 0x0000005a00467836 */ /* 0x000fe20000000000 */
[----:B------:R-:W0:Y:S01]  /*38db0*/  LDCU UR9, c[0x0][0x39c] ;  /* 0x00007380ff0977ac */ /* 0x000e220008000800 */
[----:B------:R2:W-:Y:S03]  /*38dc0*/  @P3 STG.E.U8 desc[UR22][R68.64], R72 ;  /* 0x0000004844003986 */ /* 0x0005e6000c101116 */
[----:B-1----:R-:W-:Y:S01]  /*38dd0*/  ISETP.LT.AND P5, PT, R70, UR6, !P0 ;  /* 0x0000000646007c0c */ /* 0x002fe2000c7a1270 */
[----:B------:R-:W-:Y:S01]  /*38de0*/  VIADD R70, R0, 0x5b ;  /* 0x0000005b00467836 */ /* 0x000fe20000000000 */
[----:B------:R-:W1:Y:S01]  /*38df0*/  LDCU UR6, c[0x0][0x39c] ;  /* 0x00007380ff0677ac */ /* 0x000e620008000800 */
[----:B--2---:R-:W-:-:S02]  /*38e00*/  IADD3 R68, P3, PT, R71, R3, RZ ;  /* 0x0000000347447210 */ /* 0x004fc40007f7e0ff */
[----:B----4-:R-:W-:Y:S02]  /*38e10*/  F2FP.SATFINITE.E4M3.F32.PACK_AB_MERGE_C R72, R41, R40, RZ ;  /* 0x000000282948723e */ /* 0x010fe400048070ff */
[C---:B------:R-:W-:Y:S01]  /*38e20*/  LEA.HI.X.SX32 R69, R71.reuse, R2, 0x1, P3 ;  /* 0x0000000247457211 */ /* 0x040fe200018f0eff */
[----:B------:R-:W-:Y:S01]  /*38e30*/  VIADD R71, R71, UR5 ;  /* 0x0000000547477c36 */ /* 0x000fe20008000000 */
[----:B------:R-:W-:Y:S01]  /*38e40*/  ISETP.LT.AND P3, PT, R70, UR4, !P0 ;  /* 0x0000000446007c0c */ /* 0x000fe2000c761270 */
[----:B------:R-:W2:Y:S01]  /*38e50*/  LDCU UR4, c[0x0][0x39c] ;  /* 0x00007380ff0477ac */ /* 0x000ea20008000800 */
[----:B------:R-:W-:Y:S01]  /*38e60*/  PRMT R75, R72, 0x9910, RZ ;  /* 0x00009910484b7816 */ /* 0x000fe200000000ff */
[----:B------:R3:W-:Y:S01]  /*38e70*/  @P4 STG.E.U8 desc[UR22][R68.64], R72 ;  /* 0x0000004844004986 */ /* 0x0007e2000c101116 */
[----:B------:R-:W-:Y:S02]  /*38e80*/  IADD3 R70, P4, PT, R71, R3, RZ ;  /* 0x0000000347467210 */ /* 0x000fe40007f9e0ff */
[----:B------:R-:W-:-:S02]  /*38e90*/  SHF.R.S32.HI R75, RZ, 0x8, R75 ;  /* 0x00000008ff4b7819 */ /* 0x000fc4000001144b */
[----:B------:R-:W-:Y:S01]  /*38ea0*/  F2FP.SATFINITE.E4M3.F32.PACK_AB_MERGE_C R74, R39, R38, RZ ;  /* 0x00000026274a723e */ /* 0x000fe200048070ff */
[C---:B---3--:R-:W-:Y:S01]  /*38eb0*/  VIADD R72, R71.reuse, UR5 ;  /* 0x0000000547487c36 */ /* 0x048fe20008000000 */
[----:B------:R-:W-:-:S04]  /*38ec0*/  LEA.HI.X.SX32 R71, R71, R2, 0x1, P4 ;  /* 0x0000000247477211 */ /* 0x000fc800020f0eff */
[----:B------:R-:W-:Y:S01]  /*38ed0*/  IADD3 R68, P4, PT, R72, R3, RZ ;  /* 0x0000000348447210 */ /* 0x000fe20007f9e0ff */
[----:B------:R3:W-:Y:S01]  /*38ee0*/  @P6 STG.E.U8 desc[UR22][R70.64], R75 ;  /* 0x0000004b46006986 */ /* 0x0007e2000c101116 */
[----:B------:R-:W-:Y:S02]  /*38ef0*/  VIADD R73, R0, 0x5c ;  /* 0x0000005c00497836 */ /* 0x000fe40000000000 */
[----:B------:R-:W-:Y:S02]  /*38f00*/  LEA.HI.X.SX32 R69, R72, R2, 0x1, P4 ;  /* 0x0000000248457211 */ /* 0x000fe400020f0eff */
[----:B---3--:R-:W-:Y:S01]  /*38f10*/  PRMT R70, R74, 0x9910, RZ ;  /* 0x000099104a467816 */ /* 0x008fe200000000ff */
[----:B------:R-:W-:Y:S02]  /*38f20*/  VIADD R71, R72, UR5 ;  /* 0x0000000548477c36 */ /* 0x000fe40008000000 */
[----:B------:R3:W-:Y:S01]  /*38f30*/  @P2 STG.E.U8 desc[UR22][R68.64], R74 ;  /* 0x0000004a44002986 */ /* 0x0007e2000c101116 */
[----:B-1----:R-:W-:Y:S01]  /*38f40*/  ISETP.LT.AND P4, PT, R73, UR6, !P0 ;  /* 0x0000000649007c0c */ /* 0x002fe2000c781270 */
[----:B------:R-:W1:Y:S01]  /*38f50*/  LDCU UR6, c[0x0][0x39c] ;  /* 0x00007380ff0677ac */ /* 0x000e620008000800 */
[----:B------:R-:W-:-:S02]  /*38f60*/  IMAD.MOV.U32 R72, RZ, RZ, R70 ;  /* 0x000000ffff487224 */ /* 0x000fc400078e0046 */
[----:B------:R-:W-:-:S03]  /*38f70*/  VIADD R70, R0, 0x5d ;  /* 0x0000005d00467836 */ /* 0x000fc60000000000 */
[----:B------:R-:W-:Y:S02]  /*38f80*/  SHF.R.S32.HI R72, RZ, 0x8, R72 ;  /* 0x00000008ff487819 */ /* 0x000fe40000011448 */
[----:B---3--:R-:W-:-:S04]  /*38f90*/  IADD3 R68, P2, PT, R71, R3, RZ ;  /* 0x0000000347447210 */ /* 0x008fc80007f5e0ff */
[C---:B------:R-:W-:Y:S01]  /*38fa0*/  LEA.HI.X.SX32 R69, R71.reuse, R2, 0x1, P2 ;  /* 0x0000000247457211 */ /* 0x040fe200010f0eff */
[----:B------:R-:W-:Y:S01]  /*38fb0*/  VIADD R71, R71, UR5 ;  /* 0x0000000547477c36 */ /* 0x000fe20008000000 */
[----:B--2---:R-:W-:Y:S01]  /*38fc0*/  ISETP.LT.AND P2, PT, R70, UR4, !P0 ;  /* 0x0000000446007c0c */ /* 0x004fe2000c741270 */
[----:B------:R-:W2:Y:S02]  /*38fd0*/  LDCU UR4, c[0x0][0x39c] ;  /* 0x00007380ff0477ac */ /* 0x000ea40008000800 */
[----:B------:R3:W-:Y:S01]  /*38fe0*/  @P1 STG.E.U8 desc[UR22][R68.64], R72 ;  /* 0x0000004844001986 */ /* 0x0007e2000c101116 */
[----:B------:R-:W-:Y:S02]  /*38ff0*/  IADD3 R70, P1, PT, R71, R3, RZ ;  /* 0x0000000347467210 */ /* 0x000fe40007f3e0ff */
[----:B------:R-:W-:Y:S01]  /*39000*/  F2FP.SATFINITE.E4M3.F32.PACK_AB_MERGE_C R73, R37, R36, RZ ;  /* 0x000000242549723e */ /* 0x000fe200048070ff */
[C---:B---3--:R-:W-:Y:S02]  /*39010*/  VIADD R68, R0.reuse, 0x5e ;  /* 0x0000005e00447836 */ /* 0x048fe40000000000 */
[C---:B------:R-:W-:Y:S01]  /*39020*/  VIADD R72, R71.reuse, UR5 ;  /* 0x0000000547487c36 */ /* 0x040fe20008000000 */
[----:B------:R-:W-:Y:S01]  /*39030*/  LEA.HI.X.SX32 R71, R71, R2, 0x1, P1 ;  /* 0x0000000247477211 */ /* 0x000fe200008f0eff */
[----:B------:R-:W-:Y:S01]  /*39040*/  VIADD R69, R0, 0x5f ;  /* 0x0000005f00457836 */ /* 0x000fe20000000000 */
[----:B0-----:R-:W-:Y:S01]  /*39050*/  ISETP.LT.AND P1, PT, R68, UR9, !P0 ;  /* 0x0000000944007c0c */ /* 0x001fe2000c721270 */
[----:B------:R-:W0:Y:S01]  /*39060*/  LDCU UR9, c[0x0][0x39c] ;  /* 0x00007380ff0977ac */ /* 0x000e220008000800 */
[----:B------:R-:W-:-:S02]  /*39070*/  PRMT R74, R73, 0x9910, RZ ;  /* 0x00009910494a7816 */ /* 0x000fc400000000ff */
[CC--:B------:R-:W-:Y:S01]  /*39080*/  IADD3 R68, P6, PT, R72.reuse, R3.reuse, RZ ;  /* 0x0000000348447210 */ /* 0x0c0fe20007fde0ff */
[----:B------:R3:W-:Y:S01]  /*39090*/  @P5 STG.E.U8 desc[UR22][R70.64], R73 ;  /* 0x0000004946005986 */ /* 0x0007e2000c101116 */
[----:B-1----:R-:W-:Y:S01]  /*390a0*/  ISETP.LT.AND P5, PT, R69, UR6, !P0 ;  /* 0x0000000645007c0c */ /* 0x002fe2000c7a1270 */
[----:B------:R-:W1:Y:S01]  /*390b0*/  LDCU UR6, c[0x0][0x39c] ;  /* 0x00007380ff0677ac */ /* 0x000e620008000800 */
[C---:B------:R-:W-:Y:S02]  /*390c0*/  LEA.HI.X.SX32 R69, R72.reuse, R2, 0x1, P6 ;  /* 0x0000000248457211 */ /* 0x040fe400030f0eff */
[----:B---3--:R-:W-:Y:S01]  /*390d0*/  SHF.R.S32.HI R73, RZ, 0x8, R74 ;  /* 0x00000008ff497819 */ /* 0x008fe2000001144a */
[----:B------:R-:W-:Y:S02]  /*390e0*/  VIADD R71, R72, UR5 ;  /* 0x0000000548477c36 */ /* 0x000fe40008000000 */
[----:B------:R-:W-:Y:S02]  /*390f0*/  VIADD R70, R0, 0x60 ;  /* 0x0000006000467836 */ /* 0x000fe40000000000 */
[----:B------:R3:W-:Y:S03]  /*39100*/  @P3 STG.E.U8 desc[UR22][R68.64], R73 ;  /* 0x0000004944003986 */ /* 0x0007e6000c101116 */
[----:B--2---:R-:W-:Y:S01]  /*39110*/  ISETP.LT.AND P3, PT, R70, UR4, !P0 ;  /* 0x0000000446007c0c */ /* 0x004fe2000c761270 */
[----:B------:R-:W-:Y:S01]  /*39120*/  VIADD R72, R0, 0x61 ;  /* 0x0000006100487836 */ /* 0x000fe20000000000 */
[----:B------:R-:W-:Y:S01]  /*39130*/  F2FP.SATFINITE.E4M3.F32.PACK_AB_MERGE_C R70, R35, R34, RZ ;  /* 0x000000222346723e */ /* 0x000fe200048070ff */
[----:B------:R-:W2:Y:S01]  /*39140*/  LDCU UR4, c[0x0][0x39c] ;  /* 0x00007380ff0477ac */ /* 0x000ea20008000800 */
[----:B---3--:R-:W-:-:S04]  /*39150*/  IADD3 R68, P6, PT, R71, R3, RZ ;  /* 0x0000000347447210 */ /* 0x008fc80007fde0ff */
[C---:B------:R-:W-:Y:S01]  /*39160*/  LEA.HI.X.SX32 R69, R71.reuse, R2, 0x1, P6 ;  /* 0x0000000247457211 */ /* 0x040fe200030f0eff */
[----:B------:R-:W-:Y:S01]  /*39170*/  VIADD R71, R71, UR5 ;  /* 0x0000000547477c36 */ /* 0x000fe20008000000 */
[----:B------:R-:W-:-:S03]  /*39180*/  PRMT R74, R70, 0x9910, RZ ;  /* 0x00009910464a7816 */ /* 0x000fc600000000ff */
[----:B------:R3:W-:Y:S01]  /*39190*/  @P4 STG.E.U8 desc[UR22][R68.64], R70 ;  /* 0x0000004644004986 */ /* 0x0007e2000c101116 */
[----:B0-----:R-:W-:Y:S01]  /*391a0*/  ISETP.LT.AND P6, PT, R72, UR9, !P0 ;  /* 0x0000000948007c0c */ /* 0x001fe2000c7c1270 */
[C---:B------:R-:W-:Y:S01]  /*391b0*/  VIADD R72, R71.reuse, UR5 ;  /* 0x0000000547487c36 */ /* 0x040fe20008000000 */
[----:B------:R-:W-:Y:S01]  /*391c0*/  SHF.R.S32.HI R74, RZ, 0x8, R74 ;  /* 0x00000008ff4a7819 */ /* 0x000fe2000001144a */
[----:B------:R-:W-:Y:S01]  /*391d0*/  VIADD R73, R0, 0x63 ;  /* 0x0000006300497836 */ /* 0x000fe20000000000 */
[----:B------:R-:W0:Y:S01]  /*391e0*/  LDCU UR9, c[0x0][0x39c] ;  /* 0x00007380ff0977ac */ /* 0x000e220008000800 */
[----:B---3--:R-:W-:-:S04]  /*391f0*/  IADD3 R70, P4, PT, R71, R3, RZ ;  /* 0x0000000347467210 */ /* 0x008fc80007f9e0ff */
[----:B------:R-:W-:-:S05]  /*39200*/  LEA.HI.X.SX32 R71, R71, R2, 0x1, P4 ;  /* 0x0000000247477211 */ /* 0x000fca00020f0eff */
[----:B------:R3:W-:Y:S02]  /*39210*/  @P2 STG.E.U8 desc[UR22][R70.64], R74 ;  /* 0x0000004a46002986 */ /* 0x0007e4000c101116 */
[----:B---3--:R-:W-:Y:S02]  /*39220*/  F2FP.SATFINITE.E4M3.F32.PACK_AB_MERGE_C R74, R31, R30, RZ ;  /* 0x0000001e1f4a723e */ /* 0x008fe400048070ff */
[----:B------:R-:W3:Y:S04]  /*39230*/  LDL.LU R30, [R1+0x588] ;  /* 0x00058800011e7983 */ /* 0x000ee80000300800 */
[----:B------:R-:W3:Y:S01]  /*39240*/  LDL.LU R31, [R1+0x58c] ;  /* 0x00058c00011f7983 */ /* 0x000ee20000300800 */
[----:B------:R-:W-:Y:S01]  /*39250*/  VIADD R69, R0, 0x62 ;  /* 0x0000006200457836 */ /* 0x000fe20000000000 */
[----:B------:R-:W-:-:S02]  /*39260*/  IADD3 R68, P4, PT, R72, R3, RZ ;  /* 0x0000000348447210 */ /* 0x000fc40007f9e0ff */
[----:B------:R-:W-:Y:S01]  /*39270*/  F2FP.SATFINITE.E4M3.F32.PACK_AB_MERGE_C R70, R33, R32, RZ ;  /* 0x000000202146723e */ /* 0x000fe200048070ff */
[C---:B------:R-:W-:Y:S01]  /*39280*/  VIADD R71, R72.reuse, UR5 ;  /* 0x0000000548477c36 */ /* 0x040fe20008000000 */
[----:B-1----:R-:W-:Y:S01]  /*39290*/  ISETP.LT.AND P2, PT, R69, UR6, !P0 ;  /* 0x0000000645007c0c */ /* 0x002fe2000c741270 */
[----:B------:R-:W1:Y:S01]  /*392a0*/  LDCU UR6, c[0x0][0x39c] ;  /* 0x00007380ff0677ac */ /* 0x000e620008000800 */
[----:B------:R-:W-:Y:S02]  /*392b0*/  LEA.HI.X.SX32 R69, R72, R2, 0x1, P4 ;  /* 0x0000000248457211 */ /* 0x000fe400020f0eff */
[----:B--2---:R-:W-:Y:S01]  /*392c0*/  ISETP.LT.AND P4, PT, R73, UR4, !P0 ;  /* 0x0000000449007c0c */ /* 0x004fe2000c781270 */
[----:B------:R-:W2:Y:S01]  /*392d0*/  LDCU UR4, c[0x0][0x39c] ;  /* 0x00007380ff0477ac */ /* 0x000ea20008000800 */
[----:B------:R-:W-:Y:S01]  /*392e0*/  PRMT R72, R70, 0x9910, RZ ;  /* 0x0000991046487816 */ /* 0x000fe200000000ff */
[----:B------:R4:W-:Y:S01]  /*392f0*/  @P1 STG.E.U8 desc[UR22][R68.64], R70 ;  /* 0x0000004644001986 */ /* 0x0009e2000c101116 */
[----:B------:R-:W-:-:S03]  /*39300*/  VIADD R73, R0, 0x64 ;  /* 0x0000006400497836 */ /* 0x000fc60000000000 */
[----:B----4-:R-:W-:Y:S01]  /*39310*/  IMAD.MOV.U32 R69, RZ, RZ, R72 ;  /* 0x000000ffff457224 */ /* 0x010fe200078e0048 */
[C---:B------:R-:W-:Y:S01]  /*39320*/  IADD3 R70, P1, PT, R71.reuse, R3, RZ ;  /* 0x0000000347467210 */ /* 0x040fe20007f3e0ff */
[----:B------:R-:W-:-:S03]  /*39330*/  VIADD R72, R71, UR5 ;  /* 0x0000000547487c36 */ /* 0x000fc60008000000 */
[----:B------:R-:W-:Y:S02]  /*39340*/  LEA.HI.X.SX32 R71, R71, R2, 0x1, P1 ;  /* 0x0000000247477211 */ /* 0x000fe400008f0eff */
[----:B------:R-:W-:Y:S02]  /*39350*/  SHF.R.S32.HI R69, RZ, 0x8, R69 ;  /* 0x00000008ff457819 */ /* 0x000fe40000011445 */
[----:B------:R-:W-:-:S03]  /*39360*/  IADD3 R68, P1, PT, R72, R3, RZ ;  /* 0x0000000348447210 */ /* 0x000fc60007f3e0ff */
[----:B------:R4:W-:Y:S02]  /*39370*/  @P5 STG.E.U8 desc[UR22][R70.64], R69 ;  /* 0x0000004546005986 */ /* 0x0009e4000c101116 */
[C---:B----4-:R-:W-:Y:S01]  /*39380*/  LEA.HI.X.SX32 R69, R72.reuse, R2, 0x1, P1 ;  /* 0x0000000248457211 */ /* 0x050fe200008f0eff */
[----:B------:R-:W-:Y:S01]  /*39390*/  VIADD R71, R72, UR5 ;  /* 0x0000000548477c36 */ /* 0x000fe20008000000 */
[----:B--2---:R-:W-:Y:S01]  /*393a0*/  ISETP.LT.AND P1, PT, R73, UR4, !P0 ;  /* 0x0000000449007c0c */ /* 0x004fe2000c721270 */
[----:B------:R-:W2:Y:S01]  /*393b0*/  LDCU UR4, c[0x0][0x39c] ;  /* 0x00007380ff0477ac */ /* 0x000ea20008000800 */
[----:B------:R-:W-:Y:S01]  /*393c0*/  PRMT R73, R74, 0x9910, RZ ;  /* 0x000099104a497816 */ /* 0x000fe200000000ff */
[----:B------:R4:W-:Y:S01]  /*393d0*/  @P3 STG.E.U8 desc[UR22][R68.64], R74 ;  /* 0x0000004a44003986 */ /* 0x0009e2000c101116 */
[C---:B------:R-:W-:Y:S01]  /*393e0*/  IADD3 R70, P3, PT, R71.reuse, R3, RZ ;  /* 0x0000000347467210 */ /* 0x040fe20007f7e0ff */
[----:B------:R-:W-:Y:S01]  /*393f0*/  VIADD R72, R71, UR5 ;  /* 0x0000000547487c36 */ /* 0x000fe20008000000 */
[----:B------:R-:W-:-:S02]  /*39400*/  SHF.R.S32.HI R73, RZ, 0x8, R73 ;  /* 0x00000008ff497819 */ /* 0x000fc40000011449 */
[----:B------:R-:W-:Y:S01]  /*39410*/  LEA.HI.X.SX32 R71, R71, R2, 0x1, P3 ;  /* 0x0000000247477211 */ /* 0x000fe200018f0eff */
[C---:B----4-:R-:W-:Y:S02]  /*39420*/  VIADD R68, R0.reuse, 0x65 ;  /* 0x0000006500447836 */ /* 0x050fe40000000000 */
[----:B------:R-:W-:-:S03]  /*39430*/  VIADD R69, R0, 0x66 ;  /* 0x0000006600457836 */ /* 0x000fc60000000000 */
[----:B0-----:R-:W-:Y:S01]  /*39440*/  ISETP.LT.AND P3, PT, R68, UR9, !P0 ;  /* 0x0000000944007c0c */ /* 0x001fe2000c761270 */
[----:B------:R0:W-:Y:S01]  /*39450*/  @P6 STG.E.U8 desc[UR22][R70.64], R73 ;  /* 0x0000004946006986 */ /* 0x0001e2000c101116 */
[C---:B------:R-:W-:Y:S01]  /*39460*/  IADD3 R68, P5, PT, R72.reuse, R3, RZ ;  /* 0x0000000348447210 */ /* 0x040fe20007fbe0ff */
[----:B------:R-:W4:Y:S01]  /*39470*/  LDCU UR9, c[0x0][0x39c] ;  /* 0x00007380ff0977ac */ /* 0x000f220008000800 */
[----:B-1----:R-:W-:Y:S02]  /*39480*/  ISETP.LT.AND P6, PT, R69, UR6, !P0 ;  /* 0x0000000645007c0c */ /* 0x002fe4000c7c1270 */
[----:B------:R-:W-:Y:S01]  /*39490*/  LEA.HI.X.SX32 R69, R72, R2, 0x1, P5 ;  /* 0x0000000248457211 */ /* 0x000fe200028f0eff */
[----:B------:R-:W1:Y:S01]  /*394a0*/  LDCU UR6, c[0x0][0x39c] ;  /* 0x00007380ff0677ac */ /* 0x000e620008000800 */
[----:B0-----:R-:W-:Y:S02]  /*394b0*/  VIADD R70, R0, 0x67 ;  /* 0x0000006700467836 */ /* 0x001fe40000000000 */
[----:B------:R-:W-:-:S03]  /*394c0*/  VIADD R71, R72, UR5 ;  /* 0x0000000548477c36 */ /* 0x000fc60008000000 */
[----:B--2---:R-:W-:Y:S01]  /*394d0*/  ISETP.LT.AND P5, PT, R70, UR4, !P0 ;  /* 0x0000000446007c0c */ /* 0x004fe2000c7a1270 */
[----:B------:R-:W-:Y:S01]  /*394e0*/  VIADD R72, R71, UR5 ;  /* 0x0000000547487c36 */ /* 0x000fe20008000000 */
[----:B------:R-:W0:Y:S01]  /*394f0*/  LDCU UR4, c[0x0][0x39c] ;  /* 0x00007380ff0477ac */ /* 0x000e220008000800 */
[----:B------:R-:W-:Y:S02]  /*39500*/  F2FP.SATFINITE.E4M3.F32.PACK_AB_MERGE_C R74, R29, R28, RZ ;  /* 0x0000001c1d4a723e */ /* 0x000fe400048070ff */
[----:B---3--:R-:W-:-:S05]  /*39510*/  F2FP.SATFINITE.E4M3.F32.PACK_AB_MERGE_C R73, R31, R30, RZ ;  /* 0x0000001e1f49723e */ /* 0x008fca00048070ff */
[----:B------:R2:W-:Y:S01]  /*39520*/  @P2 STG.E.U8 desc[UR22][R68.64], R73 ;  /* 0x0000004944002986 */ /* 0x0005e2000c101116 */
[-C--:B------:R-:W-:Y:S02]  /*39530*/  IADD3 R70, P2, PT, R71, R3.reuse, RZ ;  /* 0x0000000347467210 */ /* 0x080fe40007f5e0ff */
[----:B------:R-:W-:Y:S02]  /*39540*/  PRMT R75, R73, 0x9910, RZ ;  /* 0x00009910494b7816 */ /* 0x000fe400000000ff */
[----:B------:R-:W-:Y:S02]  /*39550*/  LEA.HI.X.SX32 R71, R71, R2, 0x1, P2 ;  /* 0x0000000247477211 */ /* 0x000fe400010f0eff */
[----:B------:R-:W-:Y:S02]  /*39560*/  SHF.R.S32.HI R75, RZ, 0x8, R75 ;  /* 0x00000008ff4b7819 */ /* 0x000fe4000001144b */
[----:B--2---:R-:W-:-:S03]  /*39570*/  IADD3 R68, P2, PT, R72, R3, RZ ;  /* 0x0000000348447210 */ /* 0x004fc60007f5e0ff */
[----:B------:R2:W-:Y:S01]  /*39580*/  @P4 STG.E.U8 desc[UR22][R70.64], R75 ;  /* 0x0000004b46004986 */ /* 0x0005e2000c101116 */
[----:B------:R-:W-:-:S05]  /*39590*/  LEA.HI.X.SX32 R69, R72, R2, 0x1, P2 ;  /* 0x0000000248457211 */ /* 0x000fca00010f0eff */
[----:B------:R3:W-:Y:S01]  /*395a0*/  @P1 STG.E.U8 desc[UR22][R68.64], R74 ;  /* 0x0000004a44001986 */ /* 0x0007e2000c101116 */
[----:B--2---:R-:W-:Y:S01]  /*395b0*/  VIADD R70, R72, UR5 ;  /* 0x0000000548467c36 */ /* 0x004fe20008000000 */
[----:B------:R-:W-:Y:S01]  /*395c0*/  PRMT R72, R74, 0x9910, RZ ;  /* 0x000099104a487816 */ /* 0x000fe200000000ff */
[C---:B------:R-:W-:Y:S02]  /*395d0*/  VIADD R71, R0.reuse, 0x6a ;  /* 0x0000006a00477836 */ /* 0x040fe40000000000 */
[----:B---3--:R-:W-:Y:S01]  /*395e0*/  VIADD R69, R0, 0x69 ;  /* 0x0000006900457836 */ /* 0x008fe20000000000 */
[----:B------:R-:W-:Y:S02]  /*395f0*/  IADD3 R68, P1, PT, R70, R3, RZ ;  /* 0x0000000346447210 */ /* 0x000fe40007f3e0ff */
[----:B------:R-:W-:Y:S02]  /*39600*/  SHF.R.S32.HI R72, RZ, 0x8, R72 ;  /* 0x00000008ff487819 */ /* 0x000fe40000011448 */
[----:B-1----:R-:W-:Y:S01]  /*39610*/  ISETP.LT.AND P4, PT, R69, UR6, !P0 ;  /* 0x0000000645007c0c */ /* 0x002fe2000c781270 */
[----:B------:R-:W-:Y:S01]  /*39620*/  VIADD R73, R0, 0x68 ;  /* 0x0000006800497836 */ /* 0x000fe20000000000 */
[C---:B------:R-:W-:Y:S01]  /*39630*/  LEA.HI.X.SX32 R69, R70.reuse, R2, 0x1, P1 ;  /* 0x0000000246457211 */ /* 0x040fe200008f0eff */
[----:B------:R-:W1:Y:S01]  /*39640*/  LDCU UR6, c[0x0][0x39c] ;  /* 0x00007380ff0677ac */ /* 0x000e620008000800 */
[----:B0-----:R-:W-:Y:S01]  /*39650*/  ISETP.LT.AND P1, PT, R71, UR4, !P0 ;  /* 0x0000000447007c0c */ /* 0x001fe2000c721270 */
[----:B------:R-:W-:-:S02]  /*39660*/  VIADD R71, R70, UR5 ;  /* 0x0000000546477c36 */ /* 0x000fc40008000000 */
[----:B------:R0:W-:Y:S01]  /*39670*/  @P3 STG.E.U8 desc[UR22][R68.64], R72 ;  /* 0x0000004844003986 */ /* 0x0001e2000c101116 */
[----:B----4-:R-:W-:Y:S01]  /*39680*/  ISETP.LT.AND P2, PT, R73, UR9, !P0 ;  /* 0x0000000949007c0c */ /* 0x010fe2000c741270 */
[----:B------:R-:W2:Y:S01]  /*39690*/  LDCU UR9, c[0x0][0x39c] ;  /* 0x00007380ff0977ac */ /* 0x000ea20008000800 */
[----:B------:R-:W-:Y:S02]  /*396a0*/  IADD3 R70, P3, PT, R71, R3, RZ ;  /* 0x0000000347467210 */ /* 0x000fe40007f7e0ff */
[----:B------:R-:W-:Y:S01]  /*396b0*/  F2FP.SATFINITE.E4M3.F32.PACK_AB_MERGE_C R74, R27, R26, RZ ;  /* 0x0000001a1b4a723e */ /* 0x000fe200048070ff */
[----:B------:R-:W3:Y:S01]  /*396c0*/  LDCU UR4, c[0x0][0x39c] ;  /* 0x00007380ff0477ac */ /* 0x000ee20008000800 */
[C---:B0-----:R-:W-:Y:S01]  /*396d0*/  VIADD R72, R71.reuse, UR5 ;  /* 0x0000000547487c36 */ /* 0x041fe20008000000 */
[----:B------:R-:W-:Y:S02]  /*396e0*/  LEA.HI.X.SX32 R71, R71, R2, 0x1, P3 ;  /* 0x0000000247477211 */ /* 0x000fe400018f0eff */
[----:B------:R-:W-:-:S02]  /*396f0*/  PRMT R75, R74, 0x9910, RZ ;  /* 0x000099104a4b7816 */ /* 0x000fc400000000ff */
[C---:B------:R-:W-:Y:S01]  /*39700*/  IADD3 R68, P3, PT, R72.reuse, R3, RZ ;  /* 0x0000000348447210 */ /* 0x040fe20007f7e0ff */
[----:B------:R0:W-:Y:S03]  /*39710*/  @P6 STG.E.U8 desc[UR22][R70.64], R74 ;  /* 0x0000004a46006986 */ /* 0x0001e6000c101116 */
[----:B------:R-:W-:Y:S01]  /*39720*/  LEA.HI.X.SX32 R69, R72, R2, 0x1, P3 ;  /* 0x0000000248457211 */ /* 0x000fe200018f0eff */
[----:B------:R-:W-:Y:S01]  /*39730*/  VIADD R73, R0, 0x6b ;  /* 0x0000006b00497836 */ /* 0x000fe20000000000 */
[----:B0-----:R-:W-:Y:S01]  /*39740*/  SHF.R.S32.HI R74, RZ, 0x8, R75 ;  /* 0x00000008ff4a7819 */ /* 0x001fe2000001144b */
[----:B------:R-:W-:Y:S02]  /*39750*/  VIADD R71, R72, UR5 ;  /* 0x0000000548477c36 */ /* 0x000fe40008000000 */
[----:B------:R-:W-:Y:S02]  /*39760*/  VIADD R70, R0, 0x6c ;  /* 0x0000006c00467836 */ /* 0x000fe40000000000 */
[----:B------:R0:W-:Y:S01]  /*39770*/  @P5 STG.E.U8 desc[UR22][R68.64], R74 ;  /* 0x0000004a44005986 */ /* 0x0001e2000c101116 */
[----:B------:R-:W-:-:S02]  /*39780*/  F2FP.SATFINITE.E4M3.F32.PACK_AB_MERGE_C R72, R25, R24, RZ ;  /* 0x000000181948723e */ /* 0x000fc400048070ff */
[----:B--2---:R-:W-:Y:S01]  /*39790*/  ISETP.LT.AND P3, PT, R73, UR9, !P0 ;  /* 0x0000000949007c0c */ /* 0x004fe2000c761270 */
[----:B------:R-:W2:Y:S01]  /*397a0*/  LDCU UR9, c[0x0][0x39c] ;  /* 0x00007380ff0977ac */ /* 0x000ea20008000800 */
[----:B-1----:R-:W-:Y:S01]  /*397b0*/  ISETP.LT.AND P5, PT, R70, UR6, !P0 ;  /* 0x0000000646007c0c */ /* 0x002fe2000c7a1270 */
[----:B------:R-:W-:Y:S01]  /*397c0*/  VIADD R70, R0, 0x6d ;  /* 0x0000006d00467836 */ /* 0x000fe20000000000 */
[----:B------:R-:W-:Y:S01]  /*397d0*/  PRMT R73, R72, 0x9910, RZ ;  /* 0x0000991048497816 */ /* 0x000fe200000000ff */
[----:B------:R-:W1:Y:S01]  /*397e0*/  LDCU UR6, c[0x0][0x39c] ;  /* 0x00007380ff0677ac */ /* 0x000e620008000800 */
[----:B0-----:R-:W-:-:S04]  /*397f0*/  IADD3 R68, P6, PT, R71, R3, RZ ;  /* 0x0000000347447210 */ /* 0x001fc80007fde0ff */
[CC--:B------:R-:W-:Y:S01]  /*39800*/  LEA.HI.X.SX32 R69, R71.reuse, R2.reuse, 0x1, P6 ;  /* 0x0000000247457211 */ /* 0x0c0fe200030f0eff */
[----:B------:R-:W-:Y:S01]  /*39810*/  VIADD R71, R71, UR5 ;  /* 0x0000000547477c36 */ /* 0x000fe20008000000 */
[----:B---3--:R-:W-:Y:S01]  /*39820*/  ISETP.LT.AND P6, PT, R70, UR4, !P0 ;  /* 0x0000000446007c0c */ /* 0x008fe2000c7c1270 */
[----:B------:R-:W0:Y:S02]  /*39830*/  LDCU UR4, c[0x0][0x39c] ;  /* 0x00007380ff0477ac */ /* 0x000e240008000800 */
[----:B------:R3:W-:Y:S01]  /*39840*/  @P2 STG.E.U8 desc[UR22][R68.64], R72 ;  /* 0x0000004844002986 */ /* 0x0007e2000c101116 */
[C---:B------:R-:W-:Y:S01]  /*39850*/  IADD3 R70, P2, PT, R71.reuse, R3, RZ ;  /* 0x0000000347467210 */ /* 0x040fe20007f5e0ff */
[----:B---3--:R-:W-:Y:S02]  /*39860*/  IMAD.MOV.U32 R69, RZ, RZ, R73 ;  /* 0x000000ffff457224 */ /* 0x008fe400078e0049 */
[C---:B------:R-:W-:Y:S01]  /*39870*/  VIADD R72, R71.reuse, UR5 ;  /* 0x0000000547487c36 */ /* 0x040fe20008000000 */
[----:B------:R-:W-:-:S02]  /*39880*/  LEA.HI.X.SX32 R71, R71, R2, 0x1, P2 ;  /* 0x0000000247477211 */ /* 0x000fc400010f0eff */
[----:B------:R-:W-:Y:S02]  /*39890*/  SHF.R.S32.HI R69, RZ, 0x8, R69 ;  /* 0x00000008ff457819 */ /* 0x000fe40000011445 */
[----:B------:R-:W-:Y:S01]  /*398a0*/  IADD3 R68, P2, PT, R72, R3, RZ ;  /* 0x0000000348447210 */ /* 0x000fe20007f5e0ff */
[----:B------:R-:W-:Y:S01]  /*398b0*/  VIADD R73, R0, 0x6e ;  /* 0x0000006e00497836 */ /* 0x000fe20000000000 */
[----:B------:R-:W-:Y:S01]  /*398c0*/  F2FP.SATFINITE.E4M3.F32.PACK_AB_MERGE_C R74, R23, R22, RZ ;  /* 0x00000016174a723e */ /* 0x000fe200048070ff */
[----:B------:R3:W-:Y:S03]  /*398d0*/  @P4 STG.E.U8 desc[UR22][R70.64], R69 ;  /* 0x0000004546004986 */ /* 0x0007e6000c101116 */
[----:B-1----:R-:W-:Y:S01]  /*398e0*/  ISETP.LT.AND P4, PT, R73, UR6, !P0 ;  /* 0x0000000649007c0c */ /* 0x002fe2000c781270 */
[----:B------:R-:W1:Y:S01]  /*398f0*/  LDCU UR6, c[0x0][0x39c] ;  /* 0x00007380ff0677ac */ /* 0x000e620008000800 */
[----:B------:R-:W-:-:S02]  /*39900*/  PRMT R73, R74, 0x9910, RZ ;  /* 0x000099104a497816 */ /* 0x000fc400000000ff */
[C---:B---3--:R-:W-:Y:S01]  /*39910*/  LEA.HI.X.SX32 R69, R72.reuse, R2, 0x1, P2 ;  /* 0x0000000248457211 */ /* 0x048fe200010f0eff */
[----:B------:R-:W-:-:S04]  /*39920*/  VIADD R71, R72, UR5 ;  /* 0x0000000548477c36 */ /* 0x000fc80008000000 */
[----:B------:R3:W-:Y:S01]  /*39930*/  @P1 STG.E.U8 desc[UR22][R68.64], R74 ;  /* 0x0000004a44001986 */ /* 0x0007e2000c101116 */
[C---:B------:R-:W-:Y:S01]  /*39940*/  IADD3 R70, P1, PT, R71.reuse, R3, RZ ;  /* 0x0000000347467210 */ /* 0x040fe20007f3e0ff */
[C---:B------:R-:W-:Y:S01]  /*39950*/  VIADD R72, R71.reuse, UR5 ;  /* 0x0000000547487c36 */ /* 0x040fe20008000000 */
[----:B------:R-:W-:Y:S02]  /*39960*/  SHF.R.S32.HI R73, RZ, 0x8, R73 ;  /* 0x00000008ff497819 */ /* 0x000fe40000011449 */
[----:B------:R-:W-:Y:S01]  /*39970*/  LEA.HI.X.SX32 R71, R71, R2, 0x1, P1 ;  /* 0x0000000247477211 */ /* 0x000fe200008f0eff */
[C---:B---3--:R-:W-:Y:S02]  /*39980*/  VIADD R68, R0.reuse, 0x6f ;  /* 0x0000006f00447836 */ /* 0x048fe40000000000 */
[----:B------:R-:W-:-:S03]  /*39990*/  VIADD R69, R0, 0x70 ;  /* 0x0000007000457836 */ /* 0x000fc60000000000 */
[----:B0-----:R-:W-:Y:S01]  /*399a0*/  ISETP.LT.AND P2, PT, R68, UR4, !P0 ;  /* 0x0000000444007c0c */ /* 0x001fe2000c741270 */
[----:B------:R0:W-:Y:S01]  /*399b0*/  @P3 STG.E.U8 desc[UR22][R70.64], R73 ;  /* 0x0000004946003986 */ /* 0x0001e2000c101116 */
[C---:B------:R-:W-:Y:S01]  /*399c0*/  IADD3 R68, P1, PT, R72.reuse, R3, RZ ;  /* 0x0000000348447210 */ /* 0x040fe20007f3e0ff */
[----:B------:R-:W3:Y:S01]  /*399d0*/  LDCU UR4, c[0x0][0x39c] ;  /* 0x00007380ff0477ac */ /* 0x000ee20008000800 */
[----:B------:R-:W-:Y:S02]  /*399e0*/  ISETP.LT.AND P3, PT, R69, UR7, !P0 ;  /* 0x0000000745007c0c */ /* 0x000fe4000c761270 */
[----:B------:R-:W-:Y:S01]  /*399f0*/  LEA.HI.X.SX32 R69, R72, R2, 0x1, P1 ;  /* 0x0000000248457211 */ /* 0x000fe200008f0eff */
[----:B------:R-:W4:Y:S01]  /*39a00*/  LDCU UR7, c[0x0][0x39c] ;  /* 0x00007380ff0777ac */ /* 0x000f220008000800 */
[----:B0-----:R-:W-:Y:S01]  /*39a10*/  VIADD R70, R0, 0x71 ;  /* 0x0000007100467836 */ /* 0x001fe20000000000 */
[----:B------:R-:W-:Y:S01]  /*39a20*/  F2FP.SATFINITE.E4M3.F32.PACK_AB_MERGE_C R73, R21, R20, RZ ;  /* 0x000000141549723e */ /* 0x000fe200048070ff */
[----:B------:R-:W-:-:S03]  /*39a30*/  VIADD R71, R72, UR5 ;  /* 0x0000000548477c36 */ /* 0x000fc60008000000 */
[----:B-1----:R-:W-:Y:S01]  /*39a40*/  ISETP.LT.AND P1, PT, R70, UR6, !P0 ;  /* 0x0000000646007c0c */ /* 0x002fe2000c721270 */
[----:B------:R0:W-:Y:S01]  /*39a50*/  @P5 STG.E.U8 desc[UR22][R68.64], R73 ;  /* 0x0000004944005986 */ /* 0x0001e2000c101116 */
[CC--:B------:R-:W-:Y:S01]  /*39a60*/  IADD3 R70, P5, PT, R71.reuse, R3.reuse, RZ ;  /* 0x0000000347467210 */ /* 0x0c0fe20007fbe0ff */
[----:B------:R-:W-:Y:S01]  /*39a70*/  VIADD R72, R71, UR5 ;  /* 0x0000000547487c36 */ /* 0x000fe20008000000 */
[----:B------:R-:W-:Y:S01]  /*39a80*/  PRMT R75, R73, 0x9910, RZ ;  /* 0x00009910494b7816 */ /* 0x000fe200000000ff */
[----:B------:R-:W1:Y:S01]  /*39a90*/  LDCU UR6, c[0x0][0x39c] ;  /* 0x00007380ff0677ac */ /* 0x000e620008000800 */
[----:B------:R-:W-:Y:S02]  /*39aa0*/  LEA.HI.X.SX32 R71, R71, R2, 0x1, P5 ;  /* 0x0000000247477211 */ /* 0x000fe400028f0eff */
[----:B------:R-:W-:Y:S02]  /*39ab0*/  SHF.R.S32.HI R75, RZ, 0x8, R75 ;  /* 0x00000008ff4b7819 */ /* 0x000fe4000001144b */
[----:B0-----:R-:W-:-:S02]  /*39ac0*/  IADD3 R68, P5, PT, R72, R3, RZ ;  /* 0x0000000348447210 */ /* 0x001fc40007fbe0ff */
[----:B------:R-:W-:Y:S02]  /*39ad0*/  F2FP.SATFINITE.E4M3.F32.PACK_AB_MERGE_C R74, R19, R18, RZ ;  /* 0x00000012134a723e */ /* 0x000fe400048070ff */
[C---:B------:R-:W-:Y:S01]  /*39ae0*/  LEA.HI.X.SX32 R69, R72.reuse, R2, 0x1, P5 ;  /* 0x0000000248457211 */ /* 0x040fe200028f0eff */
[----:B------:R0:W-:Y:S04]  /*39af0*/  @P6 STG.E.U8 desc[UR22][R70.64], R75 ;  /* 0x0000004b46006986 */ /* 0x0001e8000c101116 */
[----:B------:R5:W-:Y:S01]  /*39b00*/  @P4 STG.E.U8 desc[UR22][R68.64], R74 ;  /* 0x0000004a44004986 */ /* 0x000be2000c101116 */
[----:B0-----:R-:W-:Y:S01]  /*39b10*/  VIADD R70, R72, UR5 ;  /* 0x0000000548467c36 */ /* 0x001fe20008000000 */
[----:B------:R-:W-:Y:S01]  /*39b20*/  PRMT R72, R74, 0x9910, RZ ;  /* 0x000099104a487816 */ /* 0x000fe200000000ff */
[----:B------:R-:W-:-:S02]  /*39b30*/  VIADD R71, R0, 0x74 ;  /* 0x0000007400477836 */ /* 0x000fc40000000000 */
[----:B-----5:R-:W-:Y:S01]  /*39b40*/  VIADD R69, R0, 0x73 ;  /* 0x0000007300457836 */ /* 0x020fe20000000000 */
[----:B------:R-:W-:Y:S02]  /*39b50*/  IADD3 R68, P4, PT, R70, R3, RZ ;  /* 0x0000000346447210 */ /* 0x000fe40007f9e0ff */
[----:B------:R-:W-:Y:S02]  /*39b60*/  SHF.R.S32.HI R72, RZ, 0x8, R72 ;  /* 0x00000008ff487819 */ /* 0x000fe40000011448 */
[----:B-1----:R-:W-:Y:S01]  /*39b70*/  ISETP.LT.AND P6, PT, R69, UR6, !P0 ;  /* 0x0000000645007c0c */ /* 0x002fe2000c7c1270 */
[----:B------:R-:W-:Y:S01]  /*39b80*/  VIADD R73, R0, 0x72 ;  /* 0x0000007200497836 */ /* 0x000fe20000000000 */
[C---:B------:R-:W-:Y:S01]  /*39b90*/  LEA.HI.X.SX32 R69, R70.reuse, R2, 0x1, P4 ;  /* 0x0000000246457211 */ /* 0x040fe200020f0eff */
[----:B------:R-:W0:Y:S01]  /*39ba0*/  LDCU UR6, c[0x0][0x39c] ;  /* 0x00007380ff0677ac */ /* 0x000e220008000800 */
[----:B----4-:R-:W-:Y:S01]  /*39bb0*/  ISETP.LT.AND P4, PT, R71, UR7, !P0 ;  /* 0x0000000747007c0c */ /* 0x010fe2000c781270 */
[----:B------:R-:W-:-:S02]  /*39bc0*/  VIADD R71, R70, UR5 ;  /* 0x0000000546477c36 */ /* 0x000fc40008000000 */
[----:B------:R1:W-:Y:S01]  /*39bd0*/  @P2 STG.E.U8 desc[UR22][R68.64], R72 ;  /* 0x0000004844002986 */ /* 0x0003e2000c101116 */
[----:B---3--:R-:W-:Y:S01]  /*39be0*/  ISETP.LT.AND P5, PT, R73, UR4, !P0 ;  /* 0x0000000449007c0c */ /* 0x008fe2000c7a1270 */
[----:B------:R-:W3:Y:S01]  /*39bf0*/  LDCU UR4, c[0x0][0x39c] ;  /* 0x00007380ff0477ac */ /* 0x000ee20008000800 */
[----:B------:R-:W-:Y:S02]  /*39c00*/  IADD3 R70, P2, PT, R71, R3, RZ ;  /* 0x0000000347467210 */ /* 0x000fe40007f5e0ff */
[----:B------:R-:W-:Y:S01]  /*39c10*/  F2FP.SATFINITE.E4M3.F32.PACK_AB_MERGE_C R74, R17, R16, RZ ;  /* 0x00000010114a723e */ /* 0x000fe200048070ff */
[----:B------:R-:W4:Y:S01]  /*39c20*/  LDCU UR7, c[0x0][0x39c] ;  /* 0x00007380ff0777ac */ /* 0x000f220008000800 */
[C---:B-1----:R-:W-:Y:S01]  /*39c30*/  VIADD R72, R71.reuse, UR5 ;  /* 0x0000000547487c36 */ /* 0x042fe20008000000 */
[----:B------:R-:W-:Y:S02]  /*39c40*/  LEA.HI.X.SX32 R71, R71, R2, 0x1, P2 ;  /* 0x0000000247477211 */ /* 0x000fe400010f0eff */
[----:B------:R-:W-:-:S02]  /*39c50*/  PRMT R75, R74, 0x9910, RZ ;  /* 0x000099104a4b7816 */ /* 0x000fc400000000ff */
[CC--:B------:R-:W-:Y:S01]  /*39c60*/  IADD3 R68, P2, PT, R72.reuse, R3.reuse, RZ ;  /* 0x0000000348447210 */ /* 0x0c0fe20007f5e0ff */
[----:B------:R1:W-:Y:S03]  /*39c70*/  @P3 STG.E.U8 desc[UR22][R70.64], R74 ;  /* 0x0000004a46003986 */ /* 0x0003e6000c101116 */
[----:B------:R-:W-:Y:S01]  /*39c80*/  LEA.HI.X.SX32 R69, R72, R2, 0x1, P2 ;  /* 0x0000000248457211 */ /* 0x000fe200010f0eff */
[----:B------:R-:W-:Y:S01]  /*39c90*/  VIADD R73, R0, 0x75 ;  /* 0x0000007500497836 */ /* 0x000fe20000000000 */
[----:B-1----:R-:W-:Y:S01]  /*39ca0*/  SHF.R.S32.HI R74, RZ, 0x8, R75 ;  /* 0x00000008ff4a7819 */ /* 0x002fe2000001144b */
[----:B------:R-:W-:Y:S02]  /*39cb0*/  VIADD R71, R72, UR5 ;  /* 0x0000000548477c36 */ /* 0x000fe40008000000 */
[----:B------:R-:W-:Y:S02]  /*39cc0*/  VIADD R70, R0, 0x76 ;  /* 0x0000007600467836 */ /* 0x000fe40000000000 */
[----:B------:R1:W-:Y:S01]  /*39cd0*/  @P1 STG.E.U8 desc[UR22][R68.64], R74 ;  /* 0x0000004a44001986 */ /* 0x0003e2000c101116 */
[----:B---3--:R-:W-:Y:S01]  /*39ce0*/  ISETP.LT.AND P2, PT, R73, UR4, !P0 ;  /* 0x0000000449007c0c */ /* 0x008fe2000c741270 */
[----:B------:R-:W3:Y:S01]  /*39cf0*/  LDCU UR4, c[0x0][0x39c] ;  /* 0x00007380ff0477ac */ /* 0x000ee20008000800 */
[----:B0-----:R-:W-:Y:S01]  /*39d00*/  ISETP.LT.AND P3, PT, R70, UR6, !P0 ;  /* 0x0000000646007c0c */ /* 0x001fe2000c761270 */
[----:B------:R-:W-:Y:S01]  /*39d10*/  VIADD R70, R0, 0x77 ;  /* 0x0000007700467836 */ /* 0x000fe20000000000 */
[----:B------:R-:W-:Y:S01]  /*39d20*/  F2FP.SATFINITE.E4M3.F32.PACK_AB_MERGE_C R72, R15, R14, RZ ;  /* 0x0000000e0f48723e */ /* 0x000fe200048070ff */
[----:B------:R-:W0:Y:S01]  /*39d30*/  LDCU UR6, c[0x0][0x39c] ;  /* 0x00007380ff0677ac */ /* 0x000e220008000800 */
[----:B-1----:R-:W-:-:S04]  /*39d40*/  IADD3 R68, P1, PT, R71, R3, RZ ;  /* 0x0000000347447210 */ /* 0x002fc80007f3e0ff */
[C---:B------:R-:W-:Y:S01]  /*39d50*/  LEA.HI.X.SX32 R69, R71.reuse, R2, 0x1, P1 ;  /* 0x0000000247457211 */ /* 0x040fe200008f0eff */
[----:B------:R-:W-:Y:S01]  /*39d60*/  VIADD R71, R71, UR5 ;  /* 0x0000000547477c36 */ /* 0x000fe20008000000 */
[----:B----4-:R-:W-:Y:S02]  /*39d70*/  ISETP.LT.AND P1, PT, R70, UR7, !P0 ;  /* 0x0000000746007c0c */ /* 0x010fe4000c721270 */
[----:B------:R-:W-:Y:S01]  /*39d80*/  F2FP.SATFINITE.E4M3.F32.PACK_AB_MERGE_C R74, R13, R12, RZ ;  /* 0x0000000c0d4a723e */ /* 0x000fe200048070ff */
[----:B------:R1:W-:Y:S01]  /*39d90*/  @P5 STG.E.U8 desc[UR22][R68.64], R72 ;  /* 0x0000004844005986 */ /* 0x0003e2000c101116 */
[----:B------:R-:W-:Y:S01]  /*39da0*/  PRMT R75, R72, 0x9910, RZ ;  /* 0x00009910484b7816 */ /* 0x000fe200000000ff */
[----:B------:R-:W-:Y:S01]  /*39db0*/  VIADD R73, R0, 0x78 ;  /* 0x0000007800497836 */ /* 0x000fe20000000000 */
[C---:B------:R-:W-:Y:S01]  /*39dc0*/  IADD3 R70, P5, PT, R71.reuse, R3, RZ ;  /* 0x0000000347467210 */ /* 0x040fe20007fbe0ff */
[----:B------:R-:W4:Y:S01]  /*39dd0*/  LDCU UR7, c[0x0][0x39c] ;  /* 0x00007380ff0777ac */ /* 0x000f220008000800 */
[----:B------:R-:W-:Y:S01]  /*39de0*/  SHF.R.S32.HI R75, RZ, 0x8, R75 ;  /* 0x00000008ff4b7819 */ /* 0x000fe2000001144b */
[C---:B-1----:R-:W-:Y:S01]  /*39df0*/  VIADD R72, R71.reuse, UR5 ;  /* 0x0000000547487c36 */ /* 0x042fe20008000000 */
[----:B------:R-:W-:-:S04]  /*39e00*/  LEA.HI.X.SX32 R71, R71, R2, 0x1, P5 ;  /* 0x0000000247477211 */ /* 0x000fc800028f0eff */
[C---:B------:R-:W-:Y:S01]  /*39e10*/  IADD3 R68, P5, PT, R72.reuse, R3, RZ ;  /* 0x0000000348447210 */ /* 0x040fe20007fbe0ff */
[----:B------:R1:W-:Y:S03]  /*39e20*/  @P6 STG.E.U8 desc[UR22][R70.64], R75 ;  /* 0x0000004b46006986 */ /* 0x0003e6000c101116 */
[----:B------:R-:W-:Y:S02]  /*39e30*/  LEA.HI.X.SX32 R69, R72, R2, 0x1, P5 ;  /* 0x0000000248457211 */ /* 0x000fe400028f0eff */
[----:B---3--:R-:W-:Y:S01]  /*39e40*/  ISETP.LT.AND P5, PT, R73, UR4, !P0 ;  /* 0x0000000449007c0c */ /* 0x008fe2000c7a1270 */
[----:B------:R-:W3:Y:S01]  /*39e50*/  LDCU UR4, c[0x0][0x39c] ;  /* 0x00007380ff0477ac */ /* 0x000ee20008000800 */
[----:B-1----:R-:W-:Y:S01]  /*39e60*/  PRMT R70, R74, 0x9910, RZ ;  /* 0x000099104a467816 */ /* 0x002fe200000000ff */
[----:B------:R-:W-:Y:S01]  /*39e70*/  VIADD R71, R72, UR5 ;  /* 0x0000000548477c36 */ /* 0x000fe20008000000 */
[----:B------:R1:W-:Y:S03]  /*39e80*/  @P4 STG.E.U8 desc[UR22][R68.64], R74 ;  /* 0x0000004a44004986 */ /* 0x0003e6000c101116 */
[----:B------:R-:W-:-:S02]  /*39e90*/  IMAD.MOV.U32 R72, RZ, RZ, R70 ;  /* 0x000000ffff487224 */ /* 0x000fc400078e0046 */
[----:B------:R-:W-:-:S03]  /*39ea0*/  VIADD R70, R0, 0x79 ;  /* 0x0000007900467836 */ /* 0x000fc60000000000 */
[----:B------:R-:W-:Y:S02]  /*39eb0*/  SHF.R.S32.HI R72, RZ, 0x8, R72 ;  /* 0x00000008ff487819 */ /* 0x000fe40000011448 */
[----:B-1----:R-:W-:-:S04]  /*39ec0*/  IADD3 R68, P4, PT, R71, R3, RZ ;  /* 0x0000000347447210 */ /* 0x002fc80007f9e0ff */
[C---:B------:R-:W-:Y:S01]  /*39ed0*/  LEA.HI.X.SX32 R69, R71.reuse, R2, 0x1, P4 ;  /* 0x0000000247457211 */ /* 0x040fe200020f0eff */
[----:B------:R-:W-:Y:S01]  /*39ee0*/  VIADD R71, R71, UR5 ;  /* 0x0000000547477c36 */ /* 0x000fe20008000000 */
[----:B0-----:R-:W-:Y:S01]  /*39ef0*/  ISETP.LT.AND P4, PT, R70, UR6, !P0 ;  /* 0x0000000646007c0c */ /* 0x001fe2000c781270 */
[----:B------:R-:W0:Y:S02]  /*39f00*/  LDCU UR6, c[0x0][0x39c] ;  /* 0x00007380ff0677ac */ /* 0x000e240008000800 */
[----:B------:R1:W-:Y:S01]  /*39f10*/  @P2 STG.E.U8 desc[UR22][R68.64], R72 ;  /* 0x0000004844002986 */ /* 0x0003e2000c101116 */
[----:B------:R-:W-:Y:S02]  /*39f20*/  IADD3 R70, P2, PT, R71, R3, RZ ;  /* 0x0000000347467210 */ /* 0x000fe40007f5e0ff */
[----:B------:R-:W-:Y:S01]  /*39f30*/  F2FP.SATFINITE.E4M3.F32.PACK_AB_MERGE_C R73, R11, R10, RZ ;  /* 0x0000000a0b49723e */ /* 0x000fe200048070ff */
[C---:B-1----:R-:W-:Y:S02]  /*39f40*/  VIADD R68, R0.reuse, 0x7a ;  /* 0x0000007a00447836 */ /* 0x042fe40000000000 */
[C---:B------:R-:W-:Y:S01]  /*39f50*/  VIADD R72, R71.reuse, UR5 ;  /* 0x0000000547487c36 */ /* 0x040fe20008000000 */
[----:B------:R-:W-:Y:S01]  /*39f60*/  LEA.HI.X.SX32 R71, R71, R2, 0x1, P2 ;  /* 0x0000000247477211 */ /* 0x000fe200010f0eff */
[----:B------:R-:W-:Y:S01]  /*39f70*/  VIADD R69, R0, 0x7b ;  /* 0x0000007b00457836 */ /* 0x000fe20000000000 */
[----:B---3--:R-:W-:Y:S01]  /*39f80*/  ISETP.LT.AND P2, PT, R68, UR4, !P0 ;  /* 0x0000000444007c0c */ /* 0x008fe2000c741270 */
[----:B------:R-:W1:Y:S01]  /*39f90*/  LDCU UR4, c[0x0][0x39c] ;  /* 0x00007380ff0477ac */ /* 0x000e620008000800 */
[----:B------:R-:W-:-:S02]  /*39fa0*/  PRMT R74, R73, 0x9910, RZ ;  /* 0x00009910494a7816 */ /* 0x000fc400000000ff */
[CC--:B------:R-:W-:Y:S01]  /*39fb0*/  IADD3 R68, P6, PT, R72.reuse, R3.reuse, RZ ;  /* 0x0000000348447210 */ /* 0x0c0fe20007fde0ff */
[----:B------:R3:W-:Y:S01]  /*39fc0*/  @P3 STG.E.U8 desc[UR22][R70.64], R73 ;  /* 0x0000004946003986 */ /* 0x0007e2000c101116 */
[----:B----4-:R-:W-:Y:S01]  /*39fd0*/  ISETP.LT.AND P3, PT, R69, UR7, !P0 ;  /* 0x0000000745007c0c */ /* 0x010fe2000c761270 */
[----:B------:R-:W4:Y:S01]  /*39fe0*/  LDCU UR7, c[0x0][0x39c] ;  /* 0x00007380ff0777ac */ /* 0x000f220008000800 */
[C---:B------:R-:W-:Y:S02]  /*39ff0*/  LEA.HI.X.SX32 R69, R72.reuse, R2, 0x1, P6 ;  /* 0x0000000248457211 */ /* 0x040fe400030f0eff */
[----:B---3--:R-:W-:Y:S01]  /*3a000*/  SHF.R.S32.HI R73, RZ, 0x8, R74 ;  /* 0x00000008ff497819 */ /* 0x008fe2000001144a */
[----:B------:R-:W-:Y:S02]  /*3a010*/  VIADD R71, R72, UR5 ;  /* 0x0000000548477c36 */ /* 0x000fe40008000000 */
[----:B------:R-:W-:Y:S02]  /*3a020*/  VIADD R70, R0, 0x7c ;  /* 0x0000007c00467836 */ /* 0x000fe40000000000 */
[----:B------:R3:W-:Y:S03]  /*3a030*/  @P1 STG.E.U8 desc[UR22][R68.64], R73 ;  /* 0x0000004944001986 */ /* 0x0007e6000c101116 */
[----:B0-----:R-:W-:Y:S01]  /*3a040*/  ISETP.LT.AND P1, PT, R70, UR6, !P0 ;  /* 0x0000000646007c0c */ /* 0x001fe2000c721270 */
[----:B------:R-:W-:Y:S01]  /*3a050*/  VIADD R72, R0, 0x7d ;  /* 0x0000007d00487836 */ /* 0x000fe20000000000 */
[----:B------:R-:W-:Y:S01]  /*3a060*/  F2FP.SATFINITE.E4M3.F32.PACK_AB_MERGE_C R70, R9, R8, RZ ;  /* 0x000000080946723e */ /* 0x000fe200048070ff */
[----:B------:R-:W0:Y:S01]  /*3a070*/  LDCU UR6, c[0x0][0x39c] ;  /* 0x00007380ff0677ac */ /* 0x000e220008000800 */
[----:B---3--:R-:W-:-:S04]  /*3a080*/  IADD3 R68, P6, PT, R71, R3, RZ ;  /* 0x0000000347447210 */ /* 0x008fc80007fde0ff */
[C---:B------:R-:W-:Y:S01]  /*3a090*/  LEA.HI.X.SX32 R69, R71.reuse, R2, 0x1, P6 ;  /* 0x0000000247457211 */ /* 0x040fe200030f0eff */
[----:B------:R-:W-:Y:S01]  /*3a0a0*/  VIADD R71, R71, UR5 ;  /* 0x0000000547477c36 */ /* 0x000fe20008000000 */
[----:B------:R-:W-:-:S03]  /*3a0b0*/  PRMT R74, R70, 0x9910, RZ ;  /* 0x00009910464a7816 */ /* 0x000fc600000000ff */
[----:B------:R3:W-:Y:S01]  /*3a0c0*/  @P5 STG.E.U8 desc[UR22][R68.64], R70 ;  /* 0x0000004644005986 */ /* 0x0007e2000c101116 */
[----:B-1----:R-:W-:Y:S01]  /*3a0d0*/  ISETP.LT.AND P5, PT, R72, UR4, !P0 ;  /* 0x0000000448007c0c */ /* 0x002fe2000c7a1270 */
[C---:B------:R-:W-:Y:S01]  /*3a0e0*/  VIADD R72, R71.reuse, UR5 ;  /* 0x0000000547487c36 */ /* 0x040fe20008000000 */
[----:B------:R-:W-:Y:S01]  /*3a0f0*/  SHF.R.S32.HI R74, RZ, 0x8, R74 ;  /* 0x00000008ff4a7819 */ /* 0x000fe2000001144a */
[----:B------:R-:W1:Y:S01]  /*3a100*/  LDCU UR4, c[0x0][0x39c] ;  /* 0x00007380ff0477ac */ /* 0x000e620008000800 */
[----:B---3--:R-:W-:-:S04]  /*3a110*/  IADD3 R70, P6, PT, R71, R3, RZ ;  /* 0x0000000347467210 */ /* 0x008fc80007fde0ff */
[----:B------:R-:W-:-:S05]  /*3a120*/  LEA.HI.X.SX32 R71, R71, R2, 0x1, P6 ;  /* 0x0000000247477211 */ /* 0x000fca00030f0eff */
[----:B------:R3:W-:Y:S02]  /*3a130*/  @P4 STG.E.U8 desc[UR22][R70.64], R74 ;  /* 0x0000004a46004986 */ /* 0x0007e4000c101116 */
[----:B---3--:R-:W-:Y:S02]  /*3a140*/  F2FP.SATFINITE.E4M3.F32.PACK_AB_MERGE_C R74, R5, R4, RZ ;  /* 0x00000004054a723e */ /* 0x008fe400048070ff */
[----:B------:R-:W3:Y:S04]  /*3a150*/  LDL.LU R4, [R1+0x5f8] ;  /* 0x0005f80001047983 */ /* 0x000ee80000300800 */
[----:B------:R-:W3:Y:S04]  /*3a160*/  LDL.LU R5, [R1+0x5fc] ;  /* 0x0005fc0001057983 */ /* 0x000ee80000300800 */
[----:B------:R-:W5:Y:S04]  /*3a170*/  LDL.LU R40, [R1+0x400] ;  /* 0x0004000001287983 */ /* 0x000f680000300800 */
[----:B------:R-:W5:Y:S04]  /*3a180*/  LDL.LU R41, [R1+0x404] ;  /* 0x0004040001297983 */ /* 0x000f680000300800 */
        /* <DEDUP_REMOVED lines=14> */
[----:B------:R-:W-:Y:S01]  /*3a270*/  VIADD R69, R0, 0x7e ;  /* 0x0000007e00457836 */ /* 0x000fe20000000000 */
[----:B------:R-:W-:-:S02]  /*3a280*/  IADD3 R68, P6, PT, R72, R3, RZ ;  /* 0x0000000348447210 */ /* 0x000fc40007fde0ff */
[----:B------:R-:W-:Y:S01]  /*3a290*/  F2FP.SATFINITE.E4M3.F32.PACK_AB_MERGE_C R70, R7, R6, RZ ;  /* 0x000000060746723e */ /* 0x000fe200048070ff */
[----:B------:R-:W-:Y:S01]  /*3a2a0*/  VIADD R71, R72, UR5 ;  /* 0x0000000548477c36 */ /* 0x000fe20008000000 */
[----:B----4-:R-:W-:Y:S01]  /*3a2b0*/  ISETP.LT.AND P4, PT, R69, UR7, !P0 ;  /* 0x0000000745007c0c */ /* 0x010fe2000c781270 */
[----:B------:R-:W-:Y:S01]  /*3a2c0*/  VIADD R73, R0, 0x7f ;  /* 0x0000007f00497836 */ /* 0x000fe20000000000 */
[-C--:B------:R-:W-:Y:S01]  /*3a2d0*/  LEA.HI.X.SX32 R69, R72, R2.reuse, 0x1, P6 ;  /* 0x0000000248457211 */ /* 0x080fe200030f0eff */
[----:B------:R-:W4:Y:S01]  /*3a2e0*/  LDCU UR7, c[0x0][0x39c] ;  /* 0x00007380ff0777ac */ /* 0x000f220008000800 */
[----:B------:R-:W-:Y:S01]  /*3a2f0*/  PRMT R72, R70, 0x9910, RZ ;  /* 0x0000991046487816 */ /* 0x000fe200000000ff */
[----:B------:R-:W2:Y:S04]  /*3a300*/  LDL.LU R24, [R1+0x448] ;  /* 0x0004480001187983 */ /* 0x000ea80000300800 */
[----:B------:R1:W-:Y:S01]  /*3a310*/  @P2 STG.E.U8 desc[UR22][R68.64], R70 ;  /* 0x0000004644002986 */ /* 0x0003e2000c101116 */
[----:B0-----:R-:W-:Y:S01]  /*3a320*/  ISETP.LT.AND P6, PT, R73, UR6, !P0 ;  /* 0x0000000649007c0c */ /* 0x001fe2000c7c1270 */
[----:B------:R-:W0:Y:S01]  /*3a330*/  LDCU UR6, c[0x0][0x39c] ;  /* 0x00007380ff0677ac */ /* 0x000e220008000800 */
[----:B------:R-:W-:Y:S01]  /*3a340*/  VIADD R73, R0, 0x80 ;  /* 0x0000008000497836 */ /* 0x000fe20000000000 */
[----:B------:R-:W2:Y:S04]  /*3a350*/  LDL.LU R25, [R1+0x44c] ;  /* 0x00044c0001197983 */ /* 0x000ea80000300800 */
[----:B------:R-:W2:Y:S01]  /*3a360*/  LDL.LU R22, [R1+0x458] ;  /* 0x0004580001167983 */ /* 0x000ea20000300800 */
[----:B-1----:R-:W-:Y:S01]  /*3a370*/  IMAD.MOV.U32 R69, RZ, RZ, R72 ;  /* 0x000000ffff457224 */ /* 0x002fe200078e0048 */
[C---:B------:R-:W-:Y:S01]  /*3a380*/  IADD3 R70, P2, PT, R71.reuse, R3, RZ ;  /* 0x0000000347467210 */ /* 0x040fe20007f5e0ff */
[C---:B------:R-:W-:Y:S01]  /*3a390*/  VIADD R72, R71.reuse, UR5 ;  /* 0x0000000547487c36 */ /* 0x040fe20008000000 */
[----:B------:R-:W2:Y:S02]  /*3a3a0*/  LDL.LU R23, [R1+0x45c] ;  /* 0x00045c0001177983 */ /* 0x000ea40000300800 */
[----:B------:R-:W-:-:S02]  /*3a3b0*/  LEA.HI.X.SX32 R71, R71, R2, 0x1, P2 ;  /* 0x0000000247477211 */ /* 0x000fc400010f0eff */
[----:B------:R-:W-:Y:S01]  /*3a3c0*/  SHF.R.S32.HI R69, RZ, 0x8, R69 ;  /* 0x00000008ff457819 */ /* 0x000fe20000011445 */
[----:B------:R-:W2:Y:S01]  /*3a3d0*/  LDL.LU R20, [R1+0x468] ;  /* 0x0004680001147983 */ /* 0x000ea20000300800 */
[----:B------:R-:W-:-:S03]  /*3a3e0*/  IADD3 R68, P2, PT, R72, R3, RZ ;  /* 0x0000000348447210 */ /* 0x000fc60007f5e0ff */
[----:B------:R1:W-:Y:S04]  /*3a3f0*/  @P3 STG.E.U8 desc[UR22][R70.64], R69 ;  /* 0x0000004546003986 */ /* 0x0003e8000c101116 */
[----:B------:R-:W2:Y:S04]  /*3a400*/  LDL.LU R21, [R1+0x46c] ;  /* 0x00046c0001157983 */ /* 0x000ea80000300800 */
[----:B------:R-:W2:Y:S01]  /*3a410*/  LDL.LU R18, [R1+0x478] ;  /* 0x0004780001127983 */ /* 0x000ea20000300800 */
[CC--:B-1----:R-:W-:Y:S01]  /*3a420*/  LEA.HI.X.SX32 R69, R72.reuse, R2.reuse, 0x1, P2 ;  /* 0x0000000248457211 */ /* 0x0c2fe200010f0eff */
[----:B------:R-:W-:Y:S01]  /*3a430*/  VIADD R71, R72, UR5 ;  /* 0x0000000548477c36 */ /* 0x000fe20008000000 */
[----:B------:R-:W-:Y:S01]  /*3a440*/  ISETP.LT.AND P2, PT, R73, UR4, !P0 ;  /* 0x0000000449007c0c */ /* 0x000fe2000c741270 */
[----:B------:R-:W1:Y:S01]  /*3a450*/  LDCU UR4, c[0x0][0x39c] ;  /* 0x00007380ff0477ac */ /* 0x000e620008000800 */
[----:B------:R-:W-:Y:S01]  /*3a460*/  PRMT R73, R74, 0x9910, RZ ;  /* 0x000099104a497816 */ /* 0x000fe200000000ff */
[----:B------:R0:W-:Y:S01]  /*3a470*/  @P1 STG.E.U8 desc[UR22][R68.64], R74 ;  /* 0x0000004a44001986 */ /* 0x0001e2000c101116 */
[C---:B------:R-:W-:Y:S01]  /*3a480*/  IADD3 R70, P1, PT, R71.reuse, R3, RZ ;  /* 0x0000000347467210 */ /* 0x040fe20007f3e0ff */
[C---:B------:R-:W-:Y:S01]  /*3a490*/  VIADD R72, R71.reuse, UR5 ;  /* 0x0000000547487c36 */ /* 0x040fe20008000000 */
[----:B------:R-:W-:Y:S01]  /*3a4a0*/  SHF.R.S32.HI R73, RZ, 0x8, R73 ;  /* 0x00000008ff497819 */ /* 0x000fe20000011449 */
[----:B------:R-:W2:Y:S01]  /*3a4b0*/  LDL.LU R19, [R1+0x47c] ;  /* 0x00047c0001137983 */ /* 0x000ea20000300800 */
[----:B------:R-:W-:-:S03]  /*3a4c0*/  LEA.HI.X.SX32 R71, R71, R2, 0x1, P1 ;  /* 0x0000000247477211 */ /* 0x000fc600008f0eff */
[----:B------:R-:W2:Y:S01]  /*3a4d0*/  LDL.LU R16, [R1+0x488] ;  /* 0x0004880001107983 */ /* 0x000ea20000300800 */
[C---:B0-----:R-:W-:Y:S02]  /*3a4e0*/  VIADD R68, R0.reuse, 0x81 ;  /* 0x0000008100447836 */ /* 0x041fe40000000000 */
[----:B------:R-:W-:Y:S01]  /*3a4f0*/  VIADD R69, R0, 0x82 ;  /* 0x0000008200457836 */ /* 0x000fe20000000000 */
[----:B------:R0:W-:Y:S02]  /*3a500*/  @P5 STG.E.U8 desc[UR22][R70.64], R73 ;  /* 0x0000004946005986 */ /* 0x0001e4000c101116 */
[----:B------:R-:W-:Y:S01]  /*3a510*/  ISETP.LT.AND P1, PT, R68, UR6, !P0 ;  /* 0x0000000644007c0c */ /* 0x000fe2000c721270 */
[----:B------:R-:W3:Y:S01]  /*3a520*/  LDCU UR6, c[0x0][0x39c] ;  /* 0x00007380ff0677ac */ /* 0x000ee20008000800 */
[C---:B------:R-:W-:Y:S01]  /*3a530*/  IADD3 R68, P3, PT, R72.reuse, R3, RZ ;  /* 0x0000000348447210 */ /* 0x040fe20007f7e0ff */
[----:B------:R-:W2:Y:S01]  /*3a540*/  LDL.LU R17, [R1+0x48c] ;  /* 0x00048c0001117983 */ /* 0x000ea20000300800 */
[----:B----4-:R-:W-:Y:S01]  /*3a550*/  ISETP.LT.AND P5, PT, R69, UR7, !P0 ;  /* 0x0000000745007c0c */ /* 0x010fe2000c7a1270 */
[----:B------:R-:W4:Y:S01]  /*3a560*/  LDCU UR7, c[0x0][0x39c] ;  /* 0x00007380ff0777ac */ /* 0x000f220008000800 */
[----:B------:R-:W-:Y:S01]  /*3a570*/  LEA.HI.X.SX32 R69, R72, R2, 0x1, P3 ;  /* 0x0000000248457211 */ /* 0x000fe200018f0eff */
[----:B------:R-:W2:Y:S01]  /*3a580*/  LDL.LU R14, [R1+0x498] ;  /* 0x00049800010e7983 */ /* 0x000ea20000300800 */
[----:B0-----:R-:W-:-:S03]  /*3a590*/  VIADD R70, R0, 0x83 ;  /* 0x0000008300467836 */ /* 0x001fc60000000000 */
[----:B------:R-:W2:Y:S01]  /*3a5a0*/  LDL.LU R15, [R1+0x49c] ;  /* 0x00049c00010f7983 */ /* 0x000ea20000300800 */
[----:B------:R-:W-:Y:S01]  /*3a5b0*/  VIADD R71, R72, UR5 ;  /* 0x0000000548477c36 */ /* 0x000fe20008000000 */
[----:B-1----:R-:W-:-:S03]  /*3a5c0*/  ISETP.LT.AND P3, PT, R70, UR4, !P0 ;  /* 0x0000000446007c0c */ /* 0x002fc6000c761270 */
[----:B------:R-:W-:Y:S01]  /*3a5d0*/  VIADD R72, R71, UR5 ;  /* 0x0000000547487c36 */ /* 0x000fe20008000000 */
[----:B------:R-:W0:Y:S01]  /*3a5e0*/  LDCU UR4, c[0x0][0x39c] ;  /* 0x00007380ff0477ac */ /* 0x000e220008000800 */
[----:B------:R-:W2:Y:S04]  /*3a5f0*/  LDL.LU R12, [R1+0x4a0] ;  /* 0x0004a000010c7983 */ /* 0x000ea80000300800 */
[----:B------:R-:W2:Y:S04]  /*3a600*/  LDL.LU R13, [R1+0x4a4] ;  /* 0x0004a400010d7983 */ /* 0x000ea80000300800 */
[----:B------:R-:W2:Y:S04]  /*3a610*/  LDL.LU R10, [R1+0x4a8] ;  /* 0x0004a800010a7983 */ /* 0x000ea80000300800 */
[----:B------:R-:W2:Y:S04]  /*3a620*/  LDL.LU R11, [R1+0x4ac] ;  /* 0x0004ac00010b7983 */ /* 0x000ea80000300800 */
[----:B------:R-:W2:Y:S04]  /*3a630*/  LDL.LU R8, [R1+0x4b0] ;  /* 0x0004b00001087983 */ /* 0x000ea80000300800 */
[----:B------:R-:W2:Y:S01]  /*3a640*/  LDL.LU R9, [R1+0x4b4] ;  /* 0x0004b40001097983 */ /* 0x000ea20000300800 */
[----:B---3--:R-:W-:-:S03]  /*3a650*/  F2FP.SATFINITE.E4M3.F32.PACK_AB_MERGE_C R73, R5, R4, RZ ;  /* 0x000000040549723e */ /* 0x008fc600048070ff */
[----:B------:R-:W3:Y:S04]  /*3a660*/  LDL.LU R4, [R1+0x4b8] ;  /* 0x0004b80001047983 */ /* 0x000ee80000300800 */
[----:B------:R1:W-:Y:S01]  /*3a670*/  @P4 STG.E.U8 desc[UR22][R68.64], R73 ;  /* 0x0000004944004986 */ /* 0x0003e2000c101116 */
[-C--:B------:R-:W-:Y:S02]  /*3a680*/  IADD3 R70, P4, PT, R71, R3.reuse, RZ ;  /* 0x0000000347467210 */ /* 0x080fe40007f9e0ff */
[----:B------:R-:W-:Y:S01]  /*3a690*/  PRMT R75, R73, 0x9910, RZ ;  /* 0x00009910494b7816 */ /* 0x000fe200000000ff */
[----:B------:R-:W3:Y:S01]  /*3a6a0*/  LDL.LU R5, [R1+0x4bc] ;  /* 0x0004bc0001057983 */ /* 0x000ee20000300800 */
[----:B------:R-:W-:Y:S02]  /*3a6b0*/  LEA.HI.X.SX32 R71, R71, R2, 0x1, P4 ;  /* 0x0000000247477211 */ /* 0x000fe400020f0eff */
[----:B------:R-:W-:Y:S01]  /*3a6c0*/  SHF.R.S32.HI R75, RZ, 0x8, R75 ;  /* 0x00000008ff4b7819 */ /* 0x000fe2000001144b */
[----:B------:R-:W3:Y:S01]  /*3a6d0*/  LDL.LU R6, [R1+0x4c0] ;  /* 0x0004c00001067983 */ /* 0x000ee20000300800 */
[----:B-1----:R-:W-:-:S02]  /*3a6e0*/  IADD3 R68, P4, PT, R72, R3, RZ ;  /* 0x0000000348447210 */ /* 0x002fc40007f9e0ff */
[----:B-----5:R-:W-:Y:S01]  /*3a6f0*/  F2FP.SATFINITE.E4M3.F32.PACK_AB_MERGE_C R74, R41, R40, RZ ;  /* 0x00000028294a723e */ /* 0x020fe200048070ff */
[----:B------:R1:W-:Y:S01]  /*3a700*/  @P6 STG.E.U8 desc[UR22][R70.64], R75 ;  /* 0x0000004b46006986 */ /* 0x0003e2000c101116 */
[----:B------:R-:W-:Y:S01]  /*3a710*/  LEA.HI.X.SX32 R69, R72, R2, 0x1, P4 ;  /* 0x0000000248457211 */ /* 0x000fe200020f0eff */
[----:B------:R-:W-:Y:S02]  /*3a720*/  VIADD R73, R0, 0x84 ;  /* 0x0000008400497836 */ /* 0x000fe40000000000 */
[----:B------:R-:W5:Y:S04]  /*3a730*/  LDL.LU R7, [R1+0x4c4] ;  /* 0x0004c40001077983 */ /* 0x000f680000300800 */
[----:B------:R0:W-:Y:S01]  /*3a740*/  @P2 STG.E.U8 desc[UR22][R68.64], R74 ;  /* 0x0000004a44002986 */ /* 0x0001e2000c101116 */
[----:B-1----:R-:W-:Y:S01]  /*3a750*/  VIADD R70, R72, UR5 ;  /* 0x0000000548467c36 */ /* 0x002fe20008000000 */
[----:B------:R-:W-:Y:S01]  /*3a760*/  PRMT R72, R74, 0x9910, RZ ;  /* 0x000099104a487816 */ /* 0x000fe200000000ff */
[----:B------:R-:W-:-:S02]  /*3a770*/  VIADD R71, R0, 0x86 ;  /* 0x0000008600477836 */ /* 0x000fc40000000000 */
[----:B0-----:R-:W-:Y:S01]  /*3a780*/  VIADD R69, R0, 0x85 ;  /* 0x0000008500457836 */ /* 0x001fe20000000000 */
[CC--:B------:R-:W-:Y:S02]  /*3a790*/  IADD3 R68, P2, PT, R70.reuse, R3.reuse, RZ ;  /* 0x0000000346447210 */ /* 0x0c0fe40007f5e0ff */
[----:B------:R-:W-:Y:S02]  /*3a7a0*/  SHF.R.S32.HI R72, RZ, 0x8, R72 ;  /* 0x00000008ff487819 */ /* 0x000fe40000011448 */
[----:B------:R-:W-:Y:S01]  /*3a7b0*/  ISETP.LT.AND P6, PT, R69, UR6, !P0 ;  /* 0x0000000645007c0c */ /* 0x000fe2000c7c1270 */
[----:B------:R-:W0:Y:S01]  /*3a7c0*/  LDCU UR6, c[0x0][0x39c] ;  /* 0x00007380ff0677ac */ /* 0x000e220008000800 */
[C---:B------:R-:W-:Y:S02]  /*3a7d0*/  LEA.HI.X.SX32 R69, R70.reuse, R2, 0x1, P2 ;  /* 0x0000000246457211 */ /* 0x040fe400010f0eff */
[----:B----4-:R-:W-:Y:S01]  /*3a7e0*/  ISETP.LT.AND P2, PT, R71, UR7, !P0 ;  /* 0x0000000747007c0c */ /* 0x010fe2000c741270 */
[----:B------:R-:W-:Y:S01]  /*3a7f0*/  VIADD R71, R70, UR5 ;  /* 0x0000000546477c36 */ /* 0x000fe20008000000 */
[----:B------:R-:W-:Y:S01]  /*3a800*/  ISETP.LT.AND P4, PT, R73, UR4, !P0 ;  /* 0x0000000449007c0c */ /* 0x000fe2000c781270 */
[----:B------:R1:W-:Y:S01]  /*3a810*/  @P1 STG.E.U8 desc[UR22][R68.64], R72 ;  /* 0x0000004844001986 */ /* 0x0003e2000c101116 */
[----:B------:R-:W4:Y:S02]  /*3a820*/  LDCU UR4, c[0x0][0x39c] ;  /* 0x00007380ff0477ac */ /* 0x000f240008000800 */
[----:B------:R-:W-:-:S02]  /*3a830*/  IADD3 R70, P1, PT, R71, R3, RZ ;  /* 0x0000000347467210 */ /* 0x000fc40007f3e0ff */
[----:B--2---:R-:W-:Y:S01]  /*3a840*/  F2FP.SATFINITE.E4M3.F32.PACK_AB_MERGE_C R74, R39, R38, RZ ;  /* 0x00000026274a723e */ /* 0x004fe200048070ff */
[----:B------:R-:W2:Y:S01]  /*3a850*/  LDCU UR7, c[0x0][0x39c] ;  /* 0x00007380ff0777ac */ /* 0x000ea20008000800 */
[C---:B-1----:R-:W-:Y:S01]  /*3a860*/  VIADD R72, R71.reuse, UR5 ;  /* 0x0000000547487c36 */ /* 0x042fe20008000000 */
[-C--:B------:R-:W-:Y:S02]  /*3a870*/  LEA.HI.X.SX32 R71, R71, R2.reuse, 0x1, P1 ;  /* 0x0000000247477211 */ /* 0x080fe400008f0eff */
[----:B------:R-:W-:Y:S02]  /*3a880*/  PRMT R75, R74, 0x9910, RZ ;  /* 0x000099104a4b7816 */ /* 0x000fe400000000ff */
[C---:B------:R-:W-:Y:S01]  /*3a890*/  IADD3 R68, P1, PT, R72.reuse, R3, RZ ;  /* 0x0000000348447210 */ /* 0x040fe20007f3e0ff */
[----:B------:R1:W-:Y:S03]  /*3a8a0*/  @P5 STG.E.U8 desc[UR22][R70.64], R74 ;  /* 0x0000004a46005986 */ /* 0x0003e6000c101116 */
[----:B------:R-:W-:Y:S01]  /*3a8b0*/  LEA.HI.X.SX32 R69, R72, R2, 0x1, P1 ;  /* 0x0000000248457211 */ /* 0x000fe200008f0eff */
[----:B------:R-:W-:Y:S01]  /*3a8c0*/  VIADD R73, R0, 0x87 ;  /* 0x0000008700497836 */ /* 0x000fe20000000000 */
[----:B-1----:R-:W-:Y:S01]  /*3a8d0*/  SHF.R.S32.HI R74, RZ, 0x8, R75 ;  /* 0x00000008ff4a7819 */ /* 0x002fe2000001144b */
[----:B------:R-:W-:-:S02]  /*3a8e0*/  VIADD R71, R72, UR5 ;  /* 0x0000000548477c36 */ /* 0x000fc40008000000 */
[----:B------:R-:W-:Y:S02]  /*3a8f0*/  VIADD R70, R0, 0x88 ;  /* 0x0000008800467836 */ /* 0x000fe40000000000 */
[----:B------:R1:W-:Y:S01]  /*3a900*/  @P3 STG.E.U8 desc[UR22][R68.64], R74 ;  /* 0x0000004a44003986 */ /* 0x0003e2000c101116 */
[----:B----4-:R-:W-:Y:S01]  /*3a910*/  ISETP.LT.AND P1, PT, R73, UR4, !P0 ;  /* 0x0000000449007c0c */ /* 0x010fe2000c721270 */
[----:B------:R-:W4:Y:S01]  /*3a920*/  LDCU UR4, c[0x0][0x39c] ;  /* 0x00007380ff0477ac */ /* 0x000f220008000800 */
[----:B0-----:R-:W-:Y:S01]  /*3a930*/  ISETP.LT.AND P5, PT, R70, UR6, !P0 ;  /* 0x0000000646007c0c */ /* 0x001fe2000c7a1270 */
[----:B------:R-:W-:Y:S01]  /*3a940*/  VIADD R70, R0, 0x89 ;  /* 0x0000008900467836 */ /* 0x000fe20000000000 */
[----:B------:R-:W-:Y:S01]  /*3a950*/  F2FP.SATFINITE.E4M3.F32.PACK_AB_MERGE_C R72, R37, R36, RZ ;  /* 0x000000242548723e */ /* 0x000fe200048070ff */
[----:B------:R-:W0:Y:S01]  /*3a960*/  LDCU UR6, c[0x0][0x39c] ;  /* 0x00007380ff0677ac */ /* 0x000e220008000800 */
[----:B-1----:R-:W-:-:S04]  /*3a970*/  IADD3 R68, P3, PT, R71, R3, RZ ;  /* 0x0000000347447210 */ /* 0x002fc80007f7e0ff */
[C---:B------:R-:W-:Y:S01]  /*3a980*/  LEA.HI.X.SX32 R69, R71.reuse, R2, 0x1, P3 ;  /* 0x0000000247457211 */ /* 0x040fe200018f0eff */
[----:B------:R-:W-:Y:S01]  /*3a990*/  VIADD R71, R71, UR5 ;  /* 0x0000000547477c36 */ /* 0x000fe20008000000 */
[----:B--2---:R-:W-:Y:S02]  /*3a9a0*/  ISETP.LT.AND P3, PT, R70, UR7, !P0 ;  /* 0x0000000746007c0c */ /* 0x004fe4000c761270 */
[----:B------:R-:W-:Y:S01]  /*3a9b0*/  F2FP.SATFINITE.E4M3.F32.PACK_AB_MERGE_C R74, R35, R34, RZ ;  /* 0x00000022234a723e */ /* 0x000fe200048070ff */
[----:B------:R1:W-:Y:S01]  /*3a9c0*/  @P4 STG.E.U8 desc[UR22][R68.64], R72 ;  /* 0x0000004844004986 */ /* 0x0003e2000c101116 */
[----:B------:R-:W-:Y:S01]  /*3a9d0*/  PRMT R75, R72, 0x9910, RZ ;  /* 0x00009910484b7816 */ /* 0x000fe200000000ff */
[----:B------:R-:W-:Y:S01]  /*3a9e0*/  VIADD R73, R0, 0x8a ;  /* 0x0000008a00497836 */ /* 0x000fe20000000000 */
[C---:B------:R-:W-:Y:S01]  /*3a9f0*/  IADD3 R70, P4, PT, R71.reuse, R3, RZ ;  /* 0x0000000347467210 */ /* 0x040fe20007f9e0ff */
[----:B------:R-:W2:Y:S01]  /*3aa00*/  LDCU UR7, c[0x0][0x39c] ;  /* 0x00007380ff0777ac */ /* 0x000ea20008000800 */
[----:B------:R-:W-:Y:S01]  /*3aa10*/  SHF.R.S32.HI R75, RZ, 0x8, R75 ;  /* 0x00000008ff4b7819 */ /* 0x000fe2000001144b */
[C---:B-1----:R-:W-:Y:S01]  /*3aa20*/  VIADD R72, R71.reuse, UR5 ;  /* 0x0000000547487c36 */ /* 0x042fe20008000000 */
[----:B------:R-:W-:-:S04]  /*3aa30*/  LEA.HI.X.SX32 R71, R71, R2, 0x1, P4 ;  /* 0x0000000247477211 */ /* 0x000fc800020f0eff */
[C---:B------:R-:W-:Y:S01]  /*3aa40*/  IADD3 R68, P4, PT, R72.reuse, R3, RZ ;  /* 0x0000000348447210 */ /* 0x040fe20007f9e0ff */
[----:B------:R1:W-:Y:S03]  /*3aa50*/  @P6 STG.E.U8 desc[UR22][R70.64], R75 ;  /* 0x0000004b46006986 */ /* 0x0003e6000c101116 */
[----:B------:R-:W-:Y:S02]  /*3aa60*/  LEA.HI.X.SX32 R69, R72, R2, 0x1, P4 ;  /* 0x0000000248457211 */ /* 0x000fe400020f0eff */
[----:B----4-:R-:W-:Y:S01]  /*3aa70*/  ISETP.LT.AND P4, PT, R73, UR4, !P0 ;  /* 0x0000000449007c0c */ /* 0x010fe2000c781270 */
[----:B------:R-:W4:Y:S01]  /*3aa80*/  LDCU UR4, c[0x0][0x39c] ;  /* 0x00007380ff0477ac */ /* 0x000f220008000800 */
        /* <DEDUP_REMOVED lines=18> */
[----:B----4-:R-:W-:Y:S01]  /*3abb0*/  ISETP.LT.AND P1, PT, R68, UR4, !P0 ;  /* 0x0000000444007c0c */ /* 0x010fe2000c721270 */
[----:B------:R-:W1:Y:S01]  /*3abc0*/  LDCU UR4, c[0x0][0x39c] ;  /* 0x00007380ff0477ac */ /* 0x000e620008000800 */
[----:B------:R-:W-:-:S02]  /*3abd0*/  PRMT R74, R73, 0x9910, RZ ;  /* 0x00009910494a7816 */ /* 0x000fc400000000ff */
[CC--:B------:R-:W-:Y:S01]  /*3abe0*/  IADD3 R68, P6, PT, R72.reuse, R3.reuse, RZ ;  /* 0x0000000348447210 */ /* 0x0c0fe20007fde0ff */
[----:B------:R4:W-:Y:S01]  /*3abf0*/  @P5 STG.E.U8 desc[UR22][R70.64], R73 ;  /* 0x0000004946005986 */ /* 0x0009e2000c101116 */
[----:B--2---:R-:W-:Y:S01]  /*3ac00*/  ISETP.LT.AND P5, PT, R69, UR7, !P0 ;  /* 0x0000000745007c0c */ /* 0x004fe2000c7a1270 */
[----:B------:R-:W2:Y:S01]  /*3ac10*/  LDCU UR7, c[0x0][0x39c] ;  /* 0x00007380ff0777ac */ /* 0x000ea20008000800 */
[C---:B------:R-:W-:Y:S02]  /*3ac20*/  LEA.HI.X.SX32 R69, R72.reuse, R2, 0x1, P6 ;  /* 0x0000000248457211 */ /* 0x040fe400030f0eff */
[----:B----4-:R-:W-:Y:S01]  /*3ac30*/  SHF.R.S32.HI R73, RZ, 0x8, R74 ;  /* 0x00000008ff497819 */ /* 0x010fe2000001144a */
[----:B------:R-:W-:Y:S02]  /*3ac40*/  VIADD R71, R72, UR5 ;  /* 0x0000000548477c36 */ /* 0x000fe40008000000 */
[----:B------:R-:W-:Y:S02]  /*3ac50*/  VIADD R70, R0, 0x8e ;  /* 0x0000008e00467836 */ /* 0x000fe40000000000 */
[----:B------:R4:W-:Y:S03]  /*3ac60*/  @P3 STG.E.U8 desc[UR22][R68.64], R73 ;  /* 0x0000004944003986 */ /* 0x0009e6000c101116 */
[----:B0-----:R-:W-:Y:S01]  /*3ac70*/  ISETP.LT.AND P3, PT, R70, UR6, !P0 ;  /* 0x0000000646007c0c */ /* 0x001fe2000c761270 */
[----:B------:R-:W-:Y:S01]  /*3ac80*/  VIADD R72, R0, 0x8f ;  /* 0x0000008f00487836 */ /* 0x000fe20000000000 */
[----:B------:R-:W-:Y:S01]  /*3ac90*/  F2FP.SATFINITE.E4M3.F32.PACK_AB_MERGE_C R70, R31, R30, RZ ;  /* 0x0000001e1f46723e */ /* 0x000fe200048070ff */
[----:B------:R-:W0:Y:S01]  /*3aca0*/  LDCU UR6, c[0x0][0x39c] ;  /* 0x00007380ff0677ac */ /* 0x000e220008000800 */
[----:B----4-:R-:W-:-:S04]  /*3acb0*/  IADD3 R68, P6, PT, R71, R3, RZ ;  /* 0x0000000347447210 */ /* 0x010fc80007fde0ff */
        /* <DEDUP_REMOVED lines=8> */
[----:B----4-:R-:W-:-:S04]  /*3ad40*/  IADD3 R70, P6, PT, R71, R3, RZ ;  /* 0x0000000347467210 */ /* 0x010fc80007fde0ff */
[----:B------:R-:W-:-:S05]  /*3ad50*/  LEA.HI.X.SX32 R71, R71, R2, 0x1, P6 ;  /* 0x0000000247477211 */ /* 0x000fca00030f0eff */
[----:B------:R4:W-:Y:S02]  /*3ad60*/  @P2 STG.E.U8 desc[UR22][R70.64], R74 ;  /* 0x0000004a46002986 */ /* 0x0009e4000c101116 */
[----:B----4-:R-:W-:Y:S02]  /*3ad70*/  F2FP.SATFINITE.E4M3.F32.PACK_AB_MERGE_C R74, R27, R26, RZ ;  /* 0x0000001a1b4a723e */ /* 0x010fe400048070ff */
[----:B------:R-:W4:Y:S04]  /*3ad80*/  LDL.LU R26, [R1+0x440] ;  /* 0x00044000011a7983 */ /* 0x000f280000300800 */
[----:B------:R-:W4:Y:S01]  /*3ad90*/  LDL.LU R27, [R1+0x444] ;  /* 0x00044400011b7983 */ /* 0x000f220000300800 */
[----:B------:R-:W-:Y:S01]  /*3ada0*/  VIADD R69, R0, 0x90 ;  /* 0x0000009000457836 */ /* 0x000fe20000000000 */
[----:B------:R-:W-:-:S02]  /*3adb0*/  IADD3 R68, P6, PT, R72, R3, RZ ;  /* 0x0000000348447210 */ /* 0x000fc40007fde0ff */
[----:B------:R-:W-:Y:S01]  /*3adc0*/  F2FP.SATFINITE.E4M3.F32.PACK_AB_MERGE_C R70, R29, R28, RZ ;  /* 0x0000001c1d46723e */ /* 0x000fe200048070ff */
[----:B------:R-:W-:Y:S01]  /*3add0*/  VIADD R71, R72, UR5 ;  /* 0x0000000548477c36 */ /* 0x000fe20008000000 */
[----:B--2---:R-:W-:Y:S01]  /*3ade0*/  ISETP.LT.AND P2, PT, R69, UR7, !P0 ;  /* 0x0000000745007c0c */ /* 0x004fe2000c741270 */
[----:B------:R-:W-:Y:S01]  /*3adf0*/  VIADD R73, R0, 0x91 ;  /* 0x0000009100497836 */ /* 0x000fe20000000000 */
[----:B------:R-:W-:Y:S01]  /*3ae00*/  LEA.HI.X.SX32 R69, R72, R2, 0x1, P6 ;  /* 0x0000000248457211 */ /* 0x000fe200030f0eff */
[----:B------:R-:W2:Y:S01]  /*3ae10*/  LDCU UR7, c[0x0][0x39c] ;  /* 0x00007380ff0777ac */ /* 0x000ea20008000800 */
[----:B------:R-:W-:-:S03]  /*3ae20*/  PRMT R72, R70, 0x9910, RZ ;  /* 0x0000991046487816 */ /* 0x000fc600000000ff */
[----:B------:R1:W-:Y:S01]  /*3ae30*/  @P1 STG.E.U8 desc[UR22][R68.64], R70 ;  /* 0x0000004644001986 */ /* 0x0003e2000c101116 */
[----:B0-----:R-:W-:Y:S01]  /*3ae40*/  ISETP.LT.AND P6, PT, R73, UR6, !P0 ;  /* 0x0000000649007c0c */ /* 0x001fe2000c7c1270 */
[----:B------:R-:W0:Y:S01]  /*3ae50*/  LDCU UR6, c[0x0][0x39c] ;  /* 0x00007380ff0677ac */ /* 0x000e220008000800 */
[----:B-1----:R-:W-:Y:S01]  /*3ae60*/  IMAD.MOV.U32 R69, RZ, RZ, R72 ;  /* 0x000000ffff457224 */ /* 0x002fe200078e0048 */
[C---:B------:R-:W-:Y:S01]  /*3ae70*/  IADD3 R70, P1, PT, R71.reuse, R3, RZ ;  /* 0x0000000347467210 */ /* 0x040fe20007f3e0ff */
[----:B------:R-:W-:-:S03]  /*3ae80*/  VIADD R72, R71, UR5 ;  /* 0x0000000547487c36 */ /* 0x000fc60008000000 */
[-C--:B------:R-:W-:Y:S02]  /*3ae90*/  LEA.HI.X.SX32 R71, R71, R2.reuse, 0x1, P1 ;  /* 0x0000000247477211 */ /* 0x080fe400008f0eff */
[----:B------:R-:W-:Y:S02]  /*3aea0*/  SHF.R.S32.HI R69, RZ, 0x8, R69 ;  /* 0x00000008ff457819 */ /* 0x000fe40000011445 */
[----:B------:R-:W-:Y:S01]  /*3aeb0*/  IADD3 R68, P1, PT, R72, R3, RZ ;  /* 0x0000000348447210 */ /* 0x000fe20007f3e0ff */
[----:B------:R-:W-:Y:S02]  /*3aec0*/  VIADD R73, R0, 0x92 ;  /* 0x0000009200497836 */ /* 0x000fe40000000000 */
[----:B------:R1:W-:Y:S02]  /*3aed0*/  @P5 STG.E.U8 desc[UR22][R70.64], R69 ;  /* 0x0000004546005986 */ /* 0x0003e4000c101116 */
[C---:B-1----:R-:W-:Y:S01]  /*3aee0*/  LEA.HI.X.SX32 R69, R72.reuse, R2, 0x1, P1 ;  /* 0x0000000248457211 */ /* 0x042fe200008f0eff */
[----:B------:R-:W-:Y:S01]  /*3aef0*/  VIADD R71, R72, UR5 ;  /* 0x0000000548477c36 */ /* 0x000fe20008000000 */
[----:B------:R-:W-:-:S02]  /*3af00*/  PRMT R70, R74, 0x9910, RZ ;  /* 0x000099104a467816 */ /* 0x000fc400000000ff */
[----:B------:R-:W-:Y:S01]  /*3af10*/  ISETP.LT.AND P1, PT, R73, UR4, !P0 ;  /* 0x0000000449007c0c */ /* 0x000fe2000c721270 */
[----:B------:R-:W1:Y:S01]  /*3af20*/  LDCU UR4, c[0x0][0x39c] ;  /* 0x00007380ff0477ac */ /* 0x000e620008000800 */
[----:B------:R0:W-:Y:S01]  /*3af30*/  @P3 STG.E.U8 desc[UR22][R68.64], R74 ;  /* 0x0000004a44003986 */ /* 0x0001e2000c101116 */
[----:B------:R-:W-:Y:S02]  /*3af40*/  IMAD.MOV.U32 R72, RZ, RZ, R70 ;  /* 0x000000ffff487224 */ /* 0x000fe400078e0046 */
[----:B------:R-:W-:-:S03]  /*3af50*/  VIADD R70, R0, 0x93 ;  /* 0x0000009300467836 */ /* 0x000fc60000000000 */
[----:B------:R-:W-:Y:S02]  /*3af60*/  SHF.R.S32.HI R72, RZ, 0x8, R72 ;  /* 0x00000008ff487819 */ /* 0x000fe40000011448 */
[----:B0-----:R-:W-:Y:S02]  /*3af70*/  IADD3 R68, P3, PT, R71, R3, RZ ;  /* 0x0000000347447210 */ /* 0x001fe40007f7e0ff */
[----:B------:R-:W-:Y:S02]  /*3af80*/  F2FP.SATFINITE.E4M3.F32.PACK_AB_MERGE_C R74, R25, R24, RZ ;  /* 0x00000018194a723e */ /* 0x000fe400048070ff */
[----:B------:R-:W3:Y:S01]  /*3af90*/  LDL.LU R24, [R1+0x450] ;  /* 0x0004500001187983 */ /* 0x000ee20000300800 */
[----:B------:R-:W-:-:S03]  /*3afa0*/  LEA.HI.X.SX32 R69, R71, R2, 0x1, P3 ;  /* 0x0000000247457211 */ /* 0x000fc600018f0eff */
[----:B------:R-:W3:Y:S01]  /*3afb0*/  LDL.LU R25, [R1+0x454] ;  /* 0x0004540001197983 */ /* 0x000ee20000300800 */
[----:B------:R-:W-:Y:S01]  /*3afc0*/  VIADD R71, R71, UR5 ;  /* 0x0000000547477c36 */ /* 0x000fe20008000000 */
[----:B------:R-:W-:Y:S02]  /*3afd0*/  ISETP.LT.AND P3, PT, R70, UR6, !P0 ;  /* 0x0000000646007c0c */ /* 0x000fe4000c761270 */
[----:B------:R0:W-:Y:S01]  /*3afe0*/  @P4 STG.E.U8 desc[UR22][R68.64], R72 ;  /* 0x0000004844004986 */ /* 0x0001e2000c101116 */
[C---:B------:R-:W-:Y:S01]  /*3aff0*/  VIADD R70, R0.reuse, 0x95 ;  /* 0x0000009500467836 */ /* 0x040fe20000000000 */
[----:B------:R-:W1:Y:S01]  /*3b000*/  LDCU UR6, c[0x0][0x39c] ;  /* 0x00007380ff0677ac */ /* 0x000e620008000800 */
[----:B0-----:R-:W-:Y:S01]  /*3b010*/  VIADD R69, R0, 0x94 ;  /* 0x0000009400457836 */ /* 0x001fe20000000000 */
[----:B------:R-:W-:-:S04]  /*3b020*/  IADD3 R68, P5, PT, R71, R3, RZ ;  /* 0x0000000347447210 */ /* 0x000fc80007fbe0ff */
[----:B--2---:R-:W-:Y:S01]  /*3b030*/  ISETP.LT.AND P4, PT, R69, UR7, !P0 ;  /* 0x0000000745007c0c */ /* 0x004fe2000c781270 */
[----:B------:R-:W-:Y:S01]  /*3b040*/  VIADD R73, R0, 0x96 ;  /* 0x0000009600497836 */ /* 0x000fe20000000000 */
[C---:B------:R-:W-:Y:S01]  /*3b050*/  LEA.HI.X.SX32 R69, R71.reuse, R2, 0x1, P5 ;  /* 0x0000000247457211 */ /* 0x040fe200028f0eff */
[----:B------:R-:W0:Y:S01]  /*3b060*/  LDCU UR7, c[0x0][0x39c] ;  /* 0x00007380ff0777ac */ /* 0x000e220008000800 */
[----:B-1----:R-:W-:Y:S01]  /*3b070*/  ISETP.LT.AND P5, PT, R70, UR4, !P0 ;  /* 0x0000000446007c0c */ /* 0x002fe2000c7a1270 */
[----:B------:R-:W-:Y:S01]  /*3b080*/  VIADD R71, R71, UR5 ;  /* 0x0000000547477c36 */ /* 0x000fe20008000000 */
[----:B------:R-:W1:Y:S01]  /*3b090*/  LDCU UR4, c[0x0][0x39c] ;  /* 0x00007380ff0477ac */ /* 0x000e620008000800 */
[----:B----4-:R-:W-:-:S04]  /*3b0a0*/  F2FP.SATFINITE.E4M3.F32.PACK_AB_MERGE_C R70, R27, R26, RZ ;  /* 0x0000001a1b46723e */ /* 0x010fc800048070ff */
[----:B------:R-:W-:Y:S01]  /*3b0b0*/  PRMT R72, R70, 0x9910, RZ ;  /* 0x0000991046487816 */ /* 0x000fe200000000ff */
[----:B------:R2:W-:Y:S04]  /*3b0c0*/  @P2 STG.E.U8 desc[UR22][R68.64], R70 ;  /* 0x0000004644002986 */ /* 0x0005e8000c101116 */
[----:B--2---:R-:W-:Y:S01]  /*3b0d0*/  IMAD.MOV.U32 R69, RZ, RZ, R72 ;  /* 0x000000ffff457224 */ /* 0x004fe200078e0048 */
[C---:B------:R-:W-:Y:S01]  /*3b0e0*/  IADD3 R70, P2, PT, R71.reuse, R3, RZ ;  /* 0x0000000347467210 */ /* 0x040fe20007f5e0ff */
[----:B------:R-:W-:-:S03]  /*3b0f0*/  VIADD R72, R71, UR5 ;  /* 0x0000000547487c36 */ /* 0x000fc60008000000 */
[----:B------:R-:W-:Y:S02]  /*3b100*/  LEA.HI.X.SX32 R71, R71, R2, 0x1, P2 ;  /* 0x0000000247477211 */ /* 0x000fe400010f0eff */
[----:B------:R-:W-:Y:S02]  /*3b110*/  SHF.R.S32.HI R69, RZ, 0x8, R69 ;  /* 0x00000008ff457819 */ /* 0x000fe40000011445 */
[----:B------:R-:W-:-:S03]  /*3b120*/  IADD3 R68, P2, PT, R72, R3, RZ ;  /* 0x0000000348447210 */ /* 0x000fc60007f5e0ff */
[----:B------:R2:W-:Y:S02]  /*3b130*/  @P6 STG.E.U8 desc[UR22][R70.64], R69 ;  /* 0x0000004546006986 */ /* 0x0005e4000c101116 */
[----:B--2---:R-:W-:Y:S02]  /*3b140*/  LEA.HI.X.SX32 R69, R72, R2, 0x1, P2 ;  /* 0x0000000248457211 */ /* 0x004fe400010f0eff */
[----:B------:R-:W-:-:S03]  /*3b150*/  PRMT R70, R74, 0x9910, RZ ;  /* 0x000099104a467816 */ /* 0x000fc600000000ff */
[----:B------:R2:W-:Y:S02]  /*3b160*/  @P1 STG.E.U8 desc[UR22][R68.64], R74 ;  /* 0x0000004a44001986 */ /* 0x0005e4000c101116 */
[----:B--2---:R-:W-:Y:S02]  /*3b170*/  F2FP.SATFINITE.E4M3.F32.PACK_AB_MERGE_C R74, R23, R22, RZ ;  /* 0x00000016174a723e */ /* 0x004fe400048070ff */
[----:B------:R-:W2:Y:S04]  /*3b180*/  LDL.LU R22, [R1+0x460] ;  /* 0x0004600001167983 */ /* 0x000ea80000300800 */
[----:B------:R-:W2:Y:S01]  /*3b190*/  LDL.LU R23, [R1+0x464] ;  /* 0x0004640001177983 */ /* 0x000ea20000300800 */
[----:B------:R-:W-:Y:S02]  /*3b1a0*/  VIADD R71, R72, UR5 ;  /* 0x0000000548477c36 */ /* 0x000fe40008000000 */
[----:B------:R-:W-:-:S03]  /*3b1b0*/  IMAD.MOV.U32 R72, RZ, RZ, R70 ;  /* 0x000000ffff487224 */ /* 0x000fc600078e0046 */
[CC--:B------:R-:W-:Y:S02]  /*3b1c0*/  IADD3 R68, P1, PT, R71.reuse, R3.reuse, RZ ;  /* 0x0000000347447210 */ /* 0x0c0fe40007f3e0ff */
[----:B------:R-:W-:Y:S02]  /*3b1d0*/  SHF.R.S32.HI R72, RZ, 0x8, R72 ;  /* 0x00000008ff487819 */ /* 0x000fe40000011448 */
[C---:B------:R-:W-:Y:S01]  /*3b1e0*/  LEA.HI.X.SX32 R69, R71.reuse, R2, 0x1, P1 ;  /* 0x0000000247457211 */ /* 0x040fe200008f0eff */
[----:B------:R-:W-:Y:S02]  /*3b1f0*/  VIADD R70, R0, 0x97 ;  /* 0x0000009700467836 */ /* 0x000fe40000000000 */
[----:B------:R-:W-:Y:S02]  /*3b200*/  VIADD R71, R71, UR5 ;  /* 0x0000000547477c36 */ /* 0x000fe40008000000 */
[----:B------:R4:W-:Y:S01]  /*3b210*/  @P3 STG.E.U8 desc[UR22][R68.64], R72 ;  /* 0x0000004844003986 */ /* 0x0009e2000c101116 */
[----:B------:R-:W-:Y:S01]  /*3b220*/  ISETP.LT.AND P1, PT, R70, UR10, !P0 ;  /* 0x0000000a46007c0c */ /* 0x000fe2000c721270 */
[C---:B------:R-:W-:Y:S01]  /*3b230*/  VIADD R70, R0.reuse, 0x99 ;  /* 0x0000009900467836 */ /* 0x040fe20000000000 */
[----:B------:R-:W-:Y:S01]  /*3b240*/  ISETP.LT.AND P2, PT, R73, UR9, !P0 ;  /* 0x0000000949007c0c */ /* 0x000fe2000c741270 */
[C---:B----4-:R-:W-:Y:S01]  /*3b250*/  VIADD R69, R0.reuse, 0x98 ;  /* 0x0000009800457836 */ /* 0x050fe20000000000 */
[----:B------:R-:W-:Y:S01]  /*3b260*/  IADD3 R68, P6, PT, R71, R3, RZ ;  /* 0x0000000347447210 */ /* 0x000fe20007fde0ff */
[----:B------:R-:W-:Y:S01]  /*3b270*/  VIADD R73, R0, 0x9a ;  /* 0x0000009a00497836 */ /* 0x000fe20000000000 */
[----:B------:R-:W-:Y:S01]  /*3b280*/  F2FP.SATFINITE.E4M3.F32.PACK_AB_MERGE_C R75, R17, R16, RZ ;  /* 0x00000010114b723e */ /* 0x000fe200048070ff */
[----:B------:R-:W4:Y:S01]  /*3b290*/  LDCU UR10, c[0x0][0x39c] ;  /* 0x00007380ff0a77ac */ /* 0x000f220008000800 */
[----:B------:R-:W-:-:S02]  /*3b2a0*/  ISETP.LT.AND P3, PT, R69, UR6, !P0 ;  /* 0x0000000645007c0c */ /* 0x000fc4000c761270 */
[----:B------:R-:W-:Y:S01]  /*3b2b0*/  LEA.HI.X.SX32 R69, R71, R2, 0x1, P6 ;  /* 0x0000000247457211 */ /* 0x000fe200030f0eff */
[----:B------:R-:W0:Y:S01]  /*3b2c0*/  LDCU UR9, c[0x0][0x39c] ;  /* 0x00007380ff0977ac */ /* 0x000e220008000800 */
[----:B------:R-:W-:Y:S02]  /*3b2d0*/  ISETP.LT.AND P6, PT, R70, UR11, !P0 ;  /* 0x0000000b46007c0c */ /* 0x000fe4000c7c1270 */
[----:B---3--:R-:W-:Y:S01]  /*3b2e0*/  F2FP.SATFINITE.E4M3.F32.PACK_AB_MERGE_C R70, R25, R24, RZ ;  /* 0x000000181946723e */ /* 0x008fe200048070ff */
[----:B------:R-:W-:Y:S01]  /*3b2f0*/  VIADD R71, R71, UR5 ;  /* 0x0000000547477c36 */ /* 0x000fe20008000000 */
[----:B------:R-:W3:Y:S02]  /*3b300*/  LDCU UR6, c[0x0][0x39c] ;  /* 0x00007380ff0677ac */ /* 0x000ee40008000800 */
[----:B------:R-:W-:Y:S01]  /*3b310*/  PRMT R72, R70, 0x9910, RZ ;  /* 0x0000991046487816 */ /* 0x000fe200000000ff */
[----:B------:R0:W-:Y:S01]  /*3b320*/  @P4 STG.E.U8 desc[UR22][R68.64], R70 ;  /* 0x0000004644004986 */ /* 0x0001e2000c101116 */
[----:B------:R-:W-:Y:S01]  /*3b330*/  F2FP.SATFINITE.E4M3.F32.PACK_AB_MERGE_C R77, R15, R14, RZ ;  /* 0x0000000e0f4d723e */ /* 0x000fe200048070ff */
[C---:B------:R-:W-:Y:S01]  /*3b340*/  VIADD R78, R0.reuse, 0xac ;  /* 0x000000ac004e7836 */ /* 0x040fe20000000000 */
[----:B------:R-:W-:Y:S01]  /*3b350*/  F2FP.SATFINITE.E4M3.F32.PACK_AB_MERGE_C R81, R13, R12, RZ ;  /* 0x0000000c0d51723e */ /* 0x000fe200048070ff */
[C---:B------:R-:W-:Y:S01]  /*3b360*/  VIADD R82, R0.reuse, 0xae ;  /* 0x000000ae00527836 */ /* 0x040fe20000000000 */
[----:B------:R-:W-:Y:S01]  /*3b370*/  F2FP.SATFINITE.E4M3.F32.PACK_AB_MERGE_C R90, R9, R8, RZ ;  /* 0x00000008095a723e */ /* 0x000fe200048070ff */
[----:B------:R-:W-:Y:S01]  /*3b380*/  VIADD R88, R0, 0xb0 ;  /* 0x000000b000587836 */ /* 0x000fe20000000000 */
[----:B------:R-:W-:Y:S01]  /*3b390*/  F2FP.SATFINITE.E4M3.F32.PACK_AB_MERGE_C R4, R5, R4, RZ ;  /* 0x000000040504723e */ /* 0x000fe200048070ff */
[----:B------:R-:W1:Y:S01]  /*3b3a0*/  LDCU UR11, c[0x0][0x39c] ;  /* 0x00007380ff0b77ac */ /* 0x000e620008000800 */
[----:B0-----:R-:W-:Y:S01]  /*3b3b0*/  IMAD.MOV.U32 R69, RZ, RZ, R72 ;  /* 0x000000ffff457224 */ /* 0x001fe200078e0048 */
[C---:B------:R-:W-:Y:S01]  /*3b3c0*/  IADD3 R70, P4, PT, R71.reuse, R3, RZ ;  /* 0x0000000347467210 */ /* 0x040fe20007f9e0ff */
[----:B------:R-:W-:-:S03]  /*3b3d0*/  VIADD R72, R71, UR5 ;  /* 0x0000000547487c36 */ /* 0x000fc60008000000 */
[----:B------:R-:W-:Y:S02]  /*3b3e0*/  LEA.HI.X.SX32 R71, R71, R2, 0x1, P4 ;  /* 0x0000000247477211 */ /* 0x000fe400020f0eff */
[----:B------:R-:W-:Y:S02]  /*3b3f0*/  SHF.R.S32.HI R69, RZ, 0x8, R69 ;  /* 0x00000008ff457819 */ /* 0x000fe40000011445 */
[----:B------:R-:W-:-:S03]  /*3b400*/  IADD3 R68, P4, PT, R72, R3, RZ ;  /* 0x0000000348447210 */ /* 0x000fc60007f9e0ff */
[----:B------:R0:W-:Y:S02]  /*3b410*/  @P5 STG.E.U8 desc[UR22][R70.64], R69 ;  /* 0x0000004546005986 */ /* 0x0001e4000c101116 */
[C---:B0-----:R-:W-:Y:S01]  /*3b420*/  LEA.HI.X.SX32 R69, R72.reuse, R2, 0x1, P4 ;  /* 0x0000000248457211 */ /* 0x041fe200020f0eff */
[----:B------:R-:W-:Y:S01]  /*3b430*/  VIADD R71, R72, UR5 ;  /* 0x0000000548477c36 */ /* 0x000fe20008000000 */
[----:B------:R-:W-:-:S03]  /*3b440*/  PRMT R70, R74, 0x9910, RZ ;  /* 0x000099104a467816 */ /* 0x000fc600000000ff */
[----:B------:R0:W-:Y:S02]  /*3b450*/  @P2 STG.E.U8 desc[UR22][R68.64], R74 ;  /* 0x0000004a44002986 */ /* 0x0001e4000c101116 */
        /* <DEDUP_REMOVED lines=9> */
[----:B-1----:R-:W-:Y:S02]  /*3b4f0*/  ISETP.LT.AND P2, PT, R70, UR4, !P0 ;  /* 0x0000000446007c0c */ /* 0x002fe4000c741270 */
[----:B------:R0:W-:Y:S01]  /*3b500*/  @P1 STG.E.U8 desc[UR22][R68.64], R72 ;  /* 0x0000004844001986 */ /* 0x0001e2000c101116 */
[C---:B------:R-:W-:Y:S01]  /*3b510*/  VIADD R70, R0.reuse, 0x9d ;  /* 0x0000009d00467836 */ /* 0x040fe20000000000 */
[----:B------:R-:W-:Y:S01]  /*3b520*/  ISETP.LT.AND P4, PT, R73, UR7, !P0 ;  /* 0x0000000749007c0c */ /* 0x000fe2000c781270 */
[----:B------:R-:W1:Y:S01]  /*3b530*/  LDCU UR4, c[0x0][0x39c] ;  /* 0x00007380ff0477ac */ /* 0x000e620008000800 */
[C---:B0-----:R-:W-:Y:S01]  /*3b540*/  VIADD R69, R0.reuse, 0x9c ;  /* 0x0000009c00457836 */ /* 0x041fe20000000000 */
[----:B------:R-:W-:Y:S01]  /*3b550*/  IADD3 R68, P5, PT, R71, R3, RZ ;  /* 0x0000000347447210 */ /* 0x000fe20007fbe0ff */
[----:B------:R-:W-:Y:S01]  /*3b560*/  VIADD R73, R0, 0x9e ;  /* 0x0000009e00497836 */ /* 0x000fe20000000000 */
[----:B------:R-:W0:Y:S02]  /*3b570*/  LDCU UR7, c[0x0][0x39c] ;  /* 0x00007380ff0777ac */ /* 0x000e240008000800 */
[----:B------:R-:W-:-:S02]  /*3b580*/  ISETP.LT.AND P1, PT, R69, UR12, !P0 ;  /* 0x0000000c45007c0c */ /* 0x000fc4000c721270 */
[C---:B------:R-:W-:Y:S01]  /*3b590*/  LEA.HI.X.SX32 R69, R71.reuse, R2, 0x1, P5 ;  /* 0x0000000247457211 */ /* 0x040fe200028f0eff */
[----:B------:R-:W0:Y:S01]  /*3b5a0*/  LDCU UR12, c[0x0][0x39c] ;  /* 0x00007380ff0c77ac */ /* 0x000e220008000800 */
[----:B------:R-:W-:Y:S01]  /*3b5b0*/  ISETP.LT.AND P5, PT, R70, UR13, !P0 ;  /* 0x0000000d46007c0c */ /* 0x000fe2000c7a1270 */
[----:B------:R-:W-:Y:S01]  /*3b5c0*/  VIADD R71, R71, UR5 ;  /* 0x0000000547477c36 */ /* 0x000fe20008000000 */
[----:B------:R-:W-:Y:S01]  /*3b5d0*/  PRMT R79, R77, 0x9910, RZ ;  /* 0x000099104d4f7816 */ /* 0x000fe200000000ff */
[----:B------:R-:W0:Y:S01]  /*3b5e0*/  LDCU UR13, c[0x0][0x3b8] ;  /* 0x00007700ff0d77ac */ /* 0x000e220008000800 */
[----:B--2---:R-:W-:-:S04]  /*3b5f0*/  F2FP.SATFINITE.E4M3.F32.PACK_AB_MERGE_C R70, R23, R22, RZ ;  /* 0x000000161746723e */ /* 0x004fc800048070ff */
        /* <DEDUP_REMOVED lines=14> */
[----:B------:R-:W2:Y:S04]  /*3b6e0*/  LDL.LU R19, [R1+0x484] ;  /* 0x0004840001137983 */ /* 0x000ea80000300800 */
[----:B------:R-:W2:Y:S04]  /*3b6f0*/  LDL.LU R16, [R1+0x490] ;  /* 0x0004900001107983 */ /* 0x000ea80000300800 */
[----:B------:R-:W2:Y:S01]  /*3b700*/  LDL.LU R17, [R1+0x494] ;  /* 0x0004940001117983 */ /* 0x000ea20000300800 */
[----:B------:R-:W-:-:S02]  /*3b710*/  VIADD R71, R72, UR5 ;  /* 0x0000000548477c36 */ /* 0x000fc40008000000 */
        /* <DEDUP_REMOVED lines=10> */
[C---:B0-----:R-:W-:Y:S01]  /*3b7c0*/  VIADD R69, R0.reuse, 0xa0 ;  /* 0x000000a000457836 */ /* 0x041fe20000000000 */
[----:B------:R-:W-:Y:S01]  /*3b7d0*/  IADD3 R68, P6, PT, R71, R3, RZ ;  /* 0x0000000347447210 */ /* 0x000fe20007fde0ff */
[----:B------:R-:W-:Y:S01]  /*3b7e0*/  VIADD R73, R0, 0xa2 ;  /* 0x000000a200497836 */ /* 0x000fe20000000000 */
[----:B------:R-:W-:Y:S01]  /*3b7f0*/  PRMT R84, R81, 0x9910, RZ ;  /* 0x0000991051547816 */ /* 0x000fe200000000ff */
[----:B------:R-:W0:Y:S01]  /*3b800*/  LDCU UR14, c[0x0][0x39c] ;  /* 0x00007380ff0e77ac */ /* 0x000e220008000800 */
[----:B------:R-:W-:-:S02]  /*3b810*/  ISETP.LT.AND P2, PT, R69, UR15, !P0 ;  /* 0x0000000f45007c0c */ /* 0x000fc4000c741270 */
[----:B------:R-:W-:Y:S01]  /*3b820*/  LEA.HI.X.SX32 R69, R71, R2, 0x1, P6 ;  /* 0x0000000247457211 */ /* 0x000fe200030f0eff */
[----:B------:R-:W0:Y:S01]  /*3b830*/  LDCU UR15, c[0x0][0x39c] ;  /* 0x00007380ff0f77ac */ /* 0x000e220008000800 */
[----:B----4-:R-:W-:Y:S02]  /*3b840*/  ISETP.LT.AND P6, PT, R70, UR10, !P0 ;  /* 0x0000000a46007c0c */ /* 0x010fe4000c7c1270 */
[----:B---3--:R-:W-:Y:S01]  /*3b850*/  F2FP.SATFINITE.E4M3.F32.PACK_AB_MERGE_C R70, R21, R20, RZ ;  /* 0x000000141546723e */ /* 0x008fe200048070ff */
[----:B------:R-:W-:Y:S01]  /*3b860*/  VIADD R71, R71, UR5 ;  /* 0x0000000547477c36 */ /* 0x000fe20008000000 */
[----:B------:R-:W-:Y:S01]  /*3b870*/  SHF.R.S32.HI R84, RZ, 0x8, R84 ;  /* 0x00000008ff547819 */ /* 0x000fe20000011454 */
[----:B------:R-:W3:Y:S01]  /*3b880*/  LDCU UR9, c[0x0][0x39c] ;  /* 0x00007380ff0977ac */ /* 0x000ee20008000800 */
[----:B------:R-:W-:Y:S01]  /*3b890*/  PRMT R72, R70, 0x9910, RZ ;  /* 0x0000991046487816 */ /* 0x000fe200000000ff */
[----:B------:R4:W-:Y:S01]  /*3b8a0*/  @P1 STG.E.U8 desc[UR22][R68.64], R70 ;  /* 0x0000004644001986 */ /* 0x0009e2000c101116 */
[----:B------:R-:W-:Y:S01]  /*3b8b0*/  PRMT R93, R90, 0x9910, RZ ;  /* 0x000099105a5d7816 */ /* 0x000fe200000000ff */
[----:B------:R-:W0:Y:S02]  /*3b8c0*/  LDCU UR10, c[0x0][0x3b8] ;  /* 0x00007700ff0a77ac */ /* 0x000e240008000800 */
        /* <DEDUP_REMOVED lines=9> */
[----:B------:R-:W-:-:S03]  /*3b960*/  PRMT R70, R74, 0x9910, RZ ;  /* 0x000099104a467816 */ /* 0x000fc600000000ff */
[----:B------:R4:W-:Y:S02]  /*3b970*/  @P3 STG.E.U8 desc[UR22][R68.64], R74 ;  /* 0x0000004a44003986 */ /* 0x0009e4000c101116 */
[----:B------:R-:W-:Y:S02]  /*3b980*/  IMAD.MOV.U32 R72, RZ, RZ, R70 ;  /* 0x000000ffff487224 */ /* 0x000fe400078e0046 */
[----:B------:R-:W-:-:S03]  /*3b990*/  VIADD R70, R0, 0xa3 ;  /* 0x000000a300467836 */ /* 0x000fc60000000000 */
[----:B------:R-:W-:Y:S02]  /*3b9a0*/  SHF.R.S32.HI R72, RZ, 0x8, R72 ;  /* 0x00000008ff487819 */ /* 0x000fe40000011448 */
[----:B----4-:R-:W-:-:S04]  /*3b9b0*/  IADD3 R68, P3, PT, R71, R3, RZ ;  /* 0x0000000347447210 */ /* 0x010fc80007f7e0ff */
[C---:B------:R-:W-:Y:S01]  /*3b9c0*/  LEA.HI.X.SX32 R69, R71.reuse, R2, 0x1, P3 ;  /* 0x0000000247457211 */ /* 0x040fe200018f0eff */
[----:B------:R-:W-:Y:S01]  /*3b9d0*/  VIADD R71, R71, UR5 ;  /* 0x0000000547477c36 */ /* 0x000fe20008000000 */
[----:B------:R-:W-:-:S03]  /*3b9e0*/  ISETP.LT.AND P3, PT, R70, UR6, !P0 ;  /* 0x0000000646007c0c */ /* 0x000fc6000c761270 */
[----:B------:R4:W-:Y:S01]  /*3b9f0*/  @P4 STG.E.U8 desc[UR22][R68.64], R72 ;  /* 0x0000004844004986 */ /* 0x0009e2000c101116 */
[C---:B------:R-:W-:Y:S01]  /*3ba00*/  VIADD R70, R0.reuse, 0xa5 ;  /* 0x000000a500467836 */ /* 0x040fe20000000000 */
[----:B------:R-:W-:Y:S01]  /*3ba10*/  ISETP.LT.AND P1, PT, R73, UR16, !P0 ;  /* 0x0000001049007c0c */ /* 0x000fe2000c721270 */
[----:B------:R-:W0:Y:S01]  /*3ba20*/  LDCU UR6, c[0x0][0x3b8] ;  /* 0x00007700ff0677ac */ /* 0x000e220008000800 */
[C---:B----4-:R-:W-:Y:S01]  /*3ba30*/  VIADD R69, R0.reuse, 0xa4 ;  /* 0x000000a400457836 */ /* 0x050fe20000000000 */
[----:B------:R-:W-:Y:S01]  /*3ba40*/  IADD3 R68, P5, PT, R71, R3, RZ ;  /* 0x0000000347447210 */ /* 0x000fe20007fbe0ff */
[----:B------:R-:W-:Y:S01]  /*3ba50*/  VIADD R73, R0, 0xa6 ;  /* 0x000000a600497836 */ /* 0x000fe20000000000 */
[----:B------:R-:W-:Y:S01]  /*3ba60*/  SHF.R.S32.HI R93, RZ, 0x8, R93 ;  /* 0x00000008ff5d7819 */ /* 0x000fe2000001145d */
[----:B------:R-:W4:Y:S01]  /*3ba70*/  LDCU UR16, c[0x0][0x39c] ;  /* 0x00007380ff1077ac */ /* 0x000f220008000800 */
[----:B------:R-:W-:Y:S02]  /*3ba80*/  ISETP.LT.AND P4, PT, R69, UR17, !P0 ;  /* 0x0000001145007c0c */ /* 0x000fe4000c781270 */
[C---:B------:R-:W-:Y:S01]  /*3ba90*/  LEA.HI.X.SX32 R69, R71.reuse, R2, 0x1, P5 ;  /* 0x0000000247457211 */ /* 0x040fe200028f0eff */
[----:B------:R-:W0:Y:S01]  /*3baa0*/  LDCU UR17, c[0x0][0x3b8] ;  /* 0x00007700ff1177ac */ /* 0x000e220008000800 */
[----:B------:R-:W-:Y:S01]  /*3bab0*/  ISETP.LT.AND P5, PT, R70, UR18, !P0 ;  /* 0x0000001246007c0c */ /* 0x000fe2000c7a1270 */
[----:B------:R-:W-:Y:S01]  /*3bac0*/  VIADD R71, R71, UR5 ;  /* 0x0000000547477c36 */ /* 0x000fe20008000000 */
[----:B-----5:R-:W-:Y:S01]  /*3bad0*/  F2FP.SATFINITE.E4M3.F32.PACK_AB_MERGE_C R6, R7, R6, RZ ;  /* 0x000000060706723e */ /* 0x020fe200048070ff */
[----:B------:R-:W5:Y:S02]  /*3bae0*/  LDCU UR18, c[0x0][0x3b8] ;  /* 0x00007700ff1277ac */ /* 0x000f640008000800 */
[----:B------:R-:W-:Y:S01]  /*3baf0*/  VIADD R72, R71, UR5 ;  /* 0x0000000547487c36 */ /* 0x000fe20008000000 */
[----:B--2---:R-:W-:-:S04]  /*3bb00*/  F2FP.SATFINITE.E4M3.F32.PACK_AB_MERGE_C R70, R19, R18, RZ ;  /* 0x000000121346723e */ /* 0x004fc800048070ff */
[----:B------:R-:W-:Y:S01]  /*3bb10*/  PRMT R74, R70, 0x9910, RZ ;  /* 0x00009910464a7816 */ /* 0x000fe200000000ff */
[----:B------:R2:W-:Y:S03]  /*3bb20*/  @P2 STG.E.U8 desc[UR22][R68.64], R70 ;  /* 0x0000004644002986 */ /* 0x0005e6000c101116 */
[----:B------:R-:W-:Y:S02]  /*3bb30*/  SHF.R.S32.HI R74, RZ, 0x8, R74 ;  /* 0x00000008ff4a7819 */ /* 0x000fe4000001144a */
[----:B--2---:R-:W-:-:S04]  /*3bb40*/  IADD3 R70, P2, PT, R71, R3, RZ ;  /* 0x0000000347467210 */ /* 0x004fc80007f5e0ff */
[----:B------:R-:W-:Y:S02]  /*3bb50*/  LEA.HI.X.SX32 R71, R71, R2, 0x1, P2 ;  /* 0x0000000247477211 */ /* 0x000fe400010f0eff */
[----:B------:R-:W-:-:S04]  /*3bb60*/  IADD3 R68, P2, PT, R72, R3, RZ ;  /* 0x0000000348447210 */ /* 0x000fc80007f5e0ff */
[C---:B------:R-:W-:Y:S01]  /*3bb70*/  LEA.HI.X.SX32 R69, R72.reuse, R2, 0x1, P2 ;  /* 0x0000000248457211 */ /* 0x040fe200010f0eff */
[----:B------:R2:W-:Y:S04]  /*3bb80*/  @P6 STG.E.U8 desc[UR22][R70.64], R74 ;  /* 0x0000004a46006986 */ /* 0x0005e8000c101116 */
[----:B------:R0:W-:Y:S01]  /*3bb90*/  @P1 STG.E.U8 desc[UR22][R68.64], R75 ;  /* 0x0000004b44001986 */ /* 0x0001e2000c101116 */
[----:B--2---:R-:W-:Y:S01]  /*3bba0*/  VIADD R70, R72, UR5 ;  /* 0x0000000548467c36 */ /* 0x004fe20008000000 */
[----:B------:R-:W-:Y:S01]  /*3bbb0*/  PRMT R72, R75, 0x9910, RZ ;  /* 0x000099104b487816 */ /* 0x000fe200000000ff */
[----:B0-----:R-:W-:-:S03]  /*3bbc0*/  VIADD R69, R0, 0xa7 ;  /* 0x000000a700457836 */ /* 0x001fc60000000000 */
[----:B------:R-:W-:Y:S01]  /*3bbd0*/  IADD3 R68, P6, PT, R70, R3, RZ ;  /* 0x0000000346447210 */ /* 0x000fe20007fde0ff */
[----:B------:R-:W-:Y:S01]  /*3bbe0*/  VIADD R71, R0, 0xa8 ;  /* 0x000000a800477836 */ /* 0x000fe20000000000 */
[----:B------:R-:W-:Y:S02]  /*3bbf0*/  SHF.R.S32.HI R72, RZ, 0x8, R72 ;  /* 0x00000008ff487819 */ /* 0x000fe40000011448 */
[----:B------:R-:W-:Y:S01]  /*3bc00*/  ISETP.LT.AND P1, PT, R69, UR7, !P0 ;  /* 0x0000000745007c0c */ /* 0x000fe2000c721270 */
[----:B------:R-:W0:Y:S01]  /*3bc10*/  LDCU UR7, c[0x0][0x3b8] ;  /* 0x00007700ff0777ac */ /* 0x000e220008000800 */
[C---:B------:R-:W-:Y:S01]  /*3bc20*/  LEA.HI.X.SX32 R69, R70.reuse, R2, 0x1, P6 ;  /* 0x0000000246457211 */ /* 0x040fe200030f0eff */
[----:B------:R-:W-:-:S04]  /*3bc30*/  VIADD R70, R70, UR5 ;  /* 0x0000000546467c36 */ /* 0x000fc80008000000 */
[----:B------:R2:W-:Y:S01]  /*3bc40*/  @P3 STG.E.U8 desc[UR22][R68.64], R72 ;  /* 0x0000004844003986 */ /* 0x0005e2000c101116 */
[----:B------:R-:W-:Y:S01]  /*3bc50*/  ISETP.LT.AND P3, PT, R71, UR21, !P0 ;  /* 0x0000001547007c0c */ /* 0x000fe2000c761270 */
[----:B------:R-:W-:Y:S01]  /*3bc60*/  VIADD R71, R0, 0xa9 ;  /* 0x000000a900477836 */ /* 0x000fe20000000000 */
[----:B------:R-:W-:Y:S02]  /*3bc70*/  ISETP.LT.AND P2, PT, R73, UR19, !P0 ;  /* 0x0000001349007c0c */ /* 0x000fe4000c741270 */
[-C--:B--2---:R-:W-:Y:S02]  /*3bc80*/  IADD3 R68, P6, PT, R70, R3.reuse, RZ ;  /* 0x0000000346447210 */ /* 0x084fe40007fde0ff */
[----:B------:R-:W-:Y:S01]  /*3bc90*/  F2FP.SATFINITE.E4M3.F32.PACK_AB_MERGE_C R72, R17, R16, RZ ;  /* 0x000000101148723e */ /* 0x000fe200048070ff */
[----:B------:R-:W-:Y:S01]  /*3bca0*/  VIADD R73, R0, 0xaa ;  /* 0x000000aa00497836 */ /* 0x000fe20000000000 */
[C---:B------:R-:W-:Y:S01]  /*3bcb0*/  LEA.HI.X.SX32 R69, R70.reuse, R2, 0x1, P6 ;  /* 0x0000000246457211 */ /* 0x040fe200030f0eff */
[----:B------:R-:W2:Y:S01]  /*3bcc0*/  LDCU UR19, c[0x0][0x3b8] ;  /* 0x00007700ff1377ac */ /* 0x000ea20008000800 */
[----:B------:R-:W-:Y:S01]  /*3bcd0*/  ISETP.LT.AND P6, PT, R71, UR24, !P0 ;  /* 0x0000001847007c0c */ /* 0x000fe2000c7c1270 */
[----:B------:R-:W-:Y:S01]  /*3bce0*/  VIADD R71, R70, UR5 ;  /* 0x0000000546477c36 */ /* 0x000fe20008000000 */
[----:B------:R-:W-:Y:S01]  /*3bcf0*/  PRMT R75, R72, 0x9910, RZ ;  /* 0x00009910484b7816 */ /* 0x000fe200000000ff */
[----:B------:R0:W-:Y:S01]  /*3bd00*/  @P4 STG.E.U8 desc[UR22][R68.64], R72 ;  /* 0x0000004844004986 */ /* 0x0001e2000c101116 */
[----:B------:R-:W1:Y:S01]  /*3bd10*/  LDCU UR24, c[0x0][0x3b8] ;  /* 0x00007700ff1877ac */ /* 0x000e620008000800 */
[C---:B------:R-:W-:Y:S01]  /*3bd20*/  VIADD R70, R71.reuse, UR5 ;  /* 0x0000000547467c36 */ /* 0x040fe20008000000 */
[----:B------:R-:W-:Y:S01]  /*3bd30*/  SHF.R.S32.HI R75, RZ, 0x8, R75 ;  /* 0x00000008ff4b7819 */ /* 0x000fe2000001144b */
[----:B------:R-:W1:Y:S01]  /*3bd40*/  LDCU UR21, c[0x0][0x3b8] ;  /* 0x00007700ff1577ac */ /* 0x000e620008000800 */
[----:B0-----:R-:W-:-:S04]  /*3bd50*/  IADD3 R68, P4, PT, R71, R3, RZ ;  /* 0x0000000347447210 */ /* 0x001fc80007f9e0ff */
[----:B------:R-:W-:-:S05]  /*3bd60*/  LEA.HI.X.SX32 R69, R71, R2, 0x1, P4 ;  /* 0x0000000247457211 */ /* 0x000fca00020f0eff */
[----:B------:R0:W-:Y:S01]  /*3bd70*/  @P5 STG.E.U8 desc[UR22][R68.64], R75 ;  /* 0x0000004b44005986 */ /* 0x0001e2000c101116 */
[C---:B------:R-:W-:Y:S01]  /*3bd80*/  VIADD R72, R70.reuse, UR5 ;  /* 0x0000000546487c36 */ /* 0x040fe20008000000 */
[----:B0-----:R-:W-:-:S04]  /*3bd90*/  IADD3 R68, P5, PT, R70, R3, RZ ;  /* 0x0000000346447210 */ /* 0x001fc80007fbe0ff */
[----:B------:R-:W-:-:S05]  /*3bda0*/  LEA.HI.X.SX32 R69, R70, R2, 0x1, P5 ;  /* 0x0000000246457211 */ /* 0x000fca00028f0eff */
[----:B------:R0:W-:Y:S01]  /*3bdb0*/  @P2 STG.E.U8 desc[UR22][R68.64], R77 ;  /* 0x0000004d44002986 */ /* 0x0001e2000c101116 */
[C---:B------:R-:W-:Y:S01]  /*3bdc0*/  VIADD R71, R72.reuse, UR5 ;  /* 0x0000000548477c36 */ /* 0x040fe20008000000 */
[----:B0-----:R-:W-:-:S04]  /*3bdd0*/  IADD3 R68, P2, PT, R72, R3, RZ ;  /* 0x0000000348447210 */ /* 0x001fc80007f5e0ff */
[----:B------:R-:W-:Y:S02]  /*3bde0*/  LEA.HI.X.SX32 R69, R72, R2, 0x1, P2 ;  /* 0x0000000248457211 */ /* 0x000fe400010f0eff */
[----:B------:R-:W-:-:S05]  /*3bdf0*/  SHF.R.S32.HI R72, RZ, 0x8, R79 ;  /* 0x00000008ff487819 */ /* 0x000fca000001144f */
[----:B------:R0:W-:Y:S01]  /*3be00*/  @P1 STG.E.U8 desc[UR22][R68.64], R72 ;  /* 0x0000004844001986 */ /* 0x0001e2000c101116 */
[C---:B------:R-:W-:Y:S01]  /*3be10*/  VIADD R74, R71.reuse, UR5 ;  /* 0x00000005474a7c36 */ /* 0x040fe20008000000 */
[----:B0-----:R-:W-:-:S04]  /*3be20*/  IADD3 R68, P1, PT, R71, R3, RZ ;  /* 0x0000000347447210 */ /* 0x001fc80007f3e0ff */
[----:B------:R-:W-:-:S05]  /*3be30*/  LEA.HI.X.SX32 R69, R71, R2, 0x1, P1 ;  /* 0x0000000247457211 */ /* 0x000fca00008f0eff */
[----:B------:R0:W-:Y:S01]  /*3be40*/  @P3 STG.E.U8 desc[UR22][R68.64], R81 ;  /* 0x0000005144003986 */ /* 0x0001e2000c101116 */
[----:B------:R-:W-:Y:S01]  /*3be50*/  ISETP.LT.AND P4, PT, R73, UR25, !P0 ;  /* 0x0000001949007c0c */ /* 0x000fe2000c781270 */
[----:B------:R-:W-:Y:S02]  /*3be60*/  VIADD R73, R74, UR5 ;  /* 0x000000054a497c36 */ /* 0x000fe40008000000 */
[----:B------:R-:W-:Y:S01]  /*3be70*/  VIADD R75, R0, 0xab ;  /* 0x000000ab004b7836 */ /* 0x000fe20000000000 */
[----:B------:R-:W-:Y:S02]  /*3be80*/  ISETP.LT.AND P2, PT, R78, UR12, !P0 ;  /* 0x0000000c4e007c0c */ /* 0x000fe4000c741270 */
[-C--:B0-----:R-:W-:Y:S01]  /*3be90*/  IADD3 R68, P3, PT, R74, R3.reuse, RZ ;  /* 0x000000034a447210 */ /* 0x081fe20007f7e0ff */
[----:B------:R-:W-:Y:S01]  /*3bea0*/  VIADD R70, R73, UR5 ;  /* 0x0000000549467c36 */ /* 0x000fe20008000000 */
[----:B------:R-:W-:Y:S01]  /*3beb0*/  ISETP.LT.AND P5, PT, R75, UR26, !P0 ;  /* 0x0000001a4b007c0c */ /* 0x000fe2000c7a1270 */
[----:B------:R-:W-:Y:S01]  /*3bec0*/  VIADD R79, R0, 0xad ;  /* 0x000000ad004f7836 */ /* 0x000fe20000000000 */
[----:B------:R-:W-:Y:S01]  /*3bed0*/  LEA.HI.X.SX32 R69, R74, R2, 0x1, P3 ;  /* 0x000000024a457211 */ /* 0x000fe200018f0eff */
[----:B------:R-:W-:Y:S01]  /*3bee0*/  VIADD R76, R70, UR5 ;  /* 0x00000005464c7c36 */ /* 0x000fe20008000000 */
[----:B------:R-:W0:Y:S03]  /*3bef0*/  LDCU UR12, c[0x0][0x3b8] ;  /* 0x00007700ff0c77ac */ /* 0x000e260008000800 */
[----:B------:R1:W-:Y:S01]  /*3bf00*/  @P6 STG.E.U8 desc[UR22][R68.64], R84 ;  /* 0x0000005444006986 */ /* 0x0003e2000c101116 */
[----:B------:R-:W0:Y:S01]  /*3bf10*/  LDCU UR26, c[0x0][0x3b8] ;  /* 0x00007700ff1a77ac */ /* 0x000e220008000800 */
[----:B------:R-:W0:Y:S01]  /*3bf20*/  LDCU UR25, c[0x0][0x3b8] ;  /* 0x00007700ff1977ac */ /* 0x000e220008000800 */
[----:B-1----:R-:W-:-:S04]  /*3bf30*/  IADD3 R68, P6, PT, R73, R3, RZ ;  /* 0x0000000349447210 */ /* 0x002fc80007fde0ff */
[----:B------:R-:W-:Y:S02]  /*3bf40*/  LEA.HI.X.SX32 R69, R73, R2, 0x1, P6 ;  /* 0x0000000249457211 */ /* 0x000fe400030f0eff */
[----:B------:R-:W-:-:S05]  /*3bf50*/  F2FP.SATFINITE.E4M3.F32.PACK_AB_MERGE_C R73, R11, R10, RZ ;  /* 0x0000000a0b49723e */ /* 0x000fca00048070ff */
[----:B------:R1:W-:Y:S01]  /*3bf60*/  @P4 STG.E.U8 desc[UR22][R68.64], R73 ;  /* 0x0000004944004986 */ /* 0x0003e2000c101116 */
[----:B------:R-:W-:Y:S02]  /*3bf70*/  PRMT R87, R73, 0x9910, RZ ;  /* 0x0000991049577816 */ /* 0x000fe400000000ff */
[----:B-1----:R-:W-:-:S04]  /*3bf80*/  IADD3 R68, P4, PT, R70, R3, RZ ;  /* 0x0000000346447210 */ /* 0x002fc80007f9e0ff */
[----:B------:R-:W-:Y:S02]  /*3bf90*/  LEA.HI.X.SX32 R69, R70, R2, 0x1, P4 ;  /* 0x0000000246457211 */ /* 0x000fe400020f0eff */
[----:B------:R-:W-:-:S05]  /*3bfa0*/  SHF.R.S32.HI R70, RZ, 0x8, R87 ;  /* 0x00000008ff467819 */ /* 0x000fca0000011457 */
[----:B------:R1:W-:Y:S01]  /*3bfb0*/  @P5 STG.E.U8 desc[UR22][R68.64], R70 ;  /* 0x0000004644005986 */ /* 0x0003e2000c101116 */
[----:B------:R-:W-:Y:S01]  /*3bfc0*/  VIADD R75, R76, UR5 ;  /* 0x000000054c4b7c36 */ /* 0x000fe20008000000 */
[----:B------:R-:W-:Y:S02]  /*3bfd0*/  ISETP.LT.AND P1, PT, R79, UR27, !P0 ;  /* 0x0000001b4f007c0c */ /* 0x000fe4000c721270 */
[----:B------:R-:W-:Y:S02]  /*3bfe0*/  ISETP.LT.AND P3, PT, R82, UR28, !P0 ;  /* 0x0000001c52007c0c */ /* 0x000fe4000c761270 */
[----:B-1----:R-:W-:Y:S01]  /*3bff0*/  IADD3 R68, P5, PT, R76, R3, RZ ;  /* 0x000000034c447210 */ /* 0x002fe20007fbe0ff */
[----:B------:R-:W-:Y:S02]  /*3c000*/  VIADD R77, R75, UR5 ;  /* 0x000000054b4d7c36 */ /* 0x000fe40008000000 */
[----:B------:R-:W-:Y:S01]  /*3c010*/  VIADD R84, R0, 0xaf ;  /* 0x000000af00547836 */ /* 0x000fe20000000000 */
[----:B------:R-:W-:-:S02]  /*3c020*/  LEA.HI.X.SX32 R69, R76, R2, 0x1, P5 ;  /* 0x000000024c457211 */ /* 0x000fc400028f0eff */
[----:B------:R-:W-:Y:S01]  /*3c030*/  ISETP.LT.AND P4, PT, R88, UR34, !P0 ;  /* 0x0000002258007c0c */ /* 0x000fe2000c781270 */
[----:B------:R-:W-:Y:S01]  /*3c040*/  VIADD R78, R77, UR5 ;  /* 0x000000054d4e7c36 */ /* 0x000fe20008000000 */
[----:B------:R-:W-:Y:S01]  /*3c050*/  ISETP.LT.AND P6, PT, R84, UR33, !P0 ;  /* 0x0000002154007c0c */ /* 0x000fe2000c7c1270 */
[----:B------:R1:W-:Y:S01]  /*3c060*/  @P2 STG.E.U8 desc[UR22][R68.64], R90 ;  /* 0x0000005a44002986 */ /* 0x0003e2000c101116 */
[----:B------:R-:W-:Y:S01]  /*3c070*/  VIADD R70, R0, 0xb1 ;  /* 0x000000b100467836 */ /* 0x000fe20000000000 */
[----:B------:R-:W0:Y:S01]  /*3c080*/  LDCU UR33, c[0x0][0x39c] ;  /* 0x00007380ff2177ac */ /* 0x000e220008000800 */
[----:B------:R-:W0:Y:S01]  /*3c090*/  LDCU UR28, c[0x0][0x3b8] ;  /* 0x00007700ff1c77ac */ /* 0x000e220008000800 */
[----:B------:R-:W0:Y:S01]  /*3c0a0*/  LDCU UR27, c[0x0][0x3b8] ;  /* 0x00007700ff1b77ac */ /* 0x000e220008000800 */
[C---:B-1----:R-:W-:Y:S01]  /*3c0b0*/  IADD3 R68, P2, PT, R75.reuse, R3, RZ ;  /* 0x000000034b447210 */ /* 0x042fe20007f5e0ff */
[----:B------:R-:W1:Y:S03]  /*3c0c0*/  LDCU UR34, c[0x0][0x3b8] ;  /* 0x00007700ff2277ac */ /* 0x000e660008000800 */
[----:B------:R-:W-:-:S05]  /*3c0d0*/  LEA.HI.X.SX32 R69, R75, R2, 0x1, P2 ;  /* 0x000000024b457211 */ /* 0x000fca00010f0eff */
[----:B------:R0:W-:Y:S02]  /*3c0e0*/  @P1 STG.E.U8 desc[UR22][R68.64], R93 ;  /* 0x0000005d44001986 */ /* 0x0001e4000c101116 */
[----:B0-----:R-:W-:-:S04]  /*3c0f0*/  IADD3 R68, P1, PT, R77, R3, RZ ;  /* 0x000000034d447210 */ /* 0x001fc80007f3e0ff */
[----:B------:R-:W-:-:S05]  /*3c100*/  LEA.HI.X.SX32 R69, R77, R2, 0x1, P1 ;  /* 0x000000024d457211 */ /* 0x000fca00008f0eff */
[----:B------:R0:W-:Y:S02]  /*3c110*/  @P3 STG.E.U8 desc[UR22][R68.64], R4 ;  /* 0x0000000444003986 */ /* 0x0001e4000c101116 */
[----:B0-----:R-:W-:Y:S02]  /*3c120*/  PRMT R69, R4, 0x9910, RZ ;  /* 0x0000991004457816 */ /* 0x001fe400000000ff */
[----:B------:R-:W-:-:S03]  /*3c130*/  IADD3 R68, P3, PT, R78, R3, RZ ;  /* 0x000000034e447210 */ /* 0x000fc60007f7e0ff */
[----:B------:R-:W-:Y:S01]  /*3c140*/  IMAD.MOV.U32 R4, RZ, RZ, R69 ;  /* 0x000000ffff047224 */ /* 0x000fe200078e0045 */
[----:B------:R-:W-:-:S04]  /*3c150*/  LEA.HI.X.SX32 R69, R78, R2, 0x1, P3 ;  /* 0x000000024e457211 */ /* 0x000fc800018f0eff */
[----:B------:R-:W-:-:S05]  /*3c160*/  SHF.R.S32.HI R4, RZ, 0x8, R4 ;  /* 0x00000008ff047819 */ /* 0x000fca0000011404 */
[----:B------:R0:W-:Y:S04]  /*3c170*/  @P6 STG.E.U8 desc[UR22][R68.64], R4 ;  /* 0x0000000444006986 */ /* 0x0001e8000c101116 */
[----:B0-----:R-:W2:Y:S04]  /*3c180*/  LDL.LU R4, [R1+0x4c8] ;  /* 0x0004c80001047983 */ /* 0x001ea80000300800 */
[----:B------:R-:W2:Y:S01]  /*3c190*/  LDL.LU R5, [R1+0x4cc] ;  /* 0x0004cc0001057983 */ /* 0x000ea20000300800 */
[----:B------:R-:W-:Y:S01]  /*3c1a0*/  VIADD R72, R78, UR5 ;  /* 0x000000054e487c36 */ /* 0x000fe20008000000 */
[----:B------:R-:W-:-:S02]  /*3c1b0*/  ISETP.LT.AND P5, PT, R70, UR35, !P0 ;  /* 0x0000002346007c0c */ /* 0x000fc4000c7a1270 */
[----:B------:R-:W3:Y:S01]  /*3c1c0*/  LDL.LU R11, [R1+0x4d0] ;  /* 0x0004d000010b7983 */ /* 0x000ee20000300800 */
[C---:B------:R-:W-:Y:S01]  /*3c1d0*/  VIADD R80, R72.reuse, UR5 ;  /* 0x0000000548507c36 */ /* 0x040fe20008000000 */
[----:B------:R-:W-:Y:S01]  /*3c1e0*/  IADD3 R68, P6, PT, R72, R3, RZ ;  /* 0x0000000348447210 */ /* 0x000fe20007fde0ff */
[----:B------:R-:W-:Y:S01]  /*3c1f0*/  VIADD R70, R0, 0xb2 ;  /* 0x000000b200467836 */ /* 0x000fe20000000000 */
[----:B------:R-:W0:Y:S01]  /*3c200*/  LDCU UR35, c[0x0][0x3b8] ;  /* 0x00007700ff2377ac */ /* 0x000e220008000800 */
        /* <DEDUP_REMOVED lines=26> */
[----:B------:R-:W-:-:S03]  /*3c3b0*/  LEA.HI.X.SX32 R69, R72, R2, 0x1, P6 ;  /* 0x0000000248457211 */ /* 0x000fc600030f0eff */
[----:B------:R-:W-:-:S04]  /*3c3c0*/  VIADD R13, R8, UR5 ;  /* 0x00000005080d7c36 */ /* 0x000fc80008000000 */
[----:B------:R-:W-:Y:S01]  /*3c3d0*/  VIADD R72, R13, UR5 ;  /* 0x000000050d487c36 */ /* 0x000fe20008000000 */
[----:B------:R0:W-:Y:S03]  /*3c3e0*/  @P4 STG.E.U8 desc[UR22][R68.64], R6 ;  /* 0x0000000644004986 */ /* 0x0001e6000c101116 */
[----:B------:R-:W-:-:S04]  /*3c3f0*/  VIADD R12, R72, UR5 ;  /* 0x00000005480c7c36 */ /* 0x000fc80008000000 */
[----:B------:R-:W-:Y:S01]  /*3c400*/  VIADD R21, R12, UR5 ;  /* 0x000000050c157c36 */ /* 0x000fe20008000000 */
[----:B0-----:R-:W-:-:S03]  /*3c410*/  PRMT R69, R6, 0x9910, RZ ;  /* 0x0000991006457816 */ /* 0x001fc600000000ff */
[----:B------:R-:W-:Y:S01]  /*3c420*/  VIADD R20, R21, UR5 ;  /* 0x0000000515147c36 */ /* 0x000fe20008000000 */
[----:B------:R-:W-:Y:S01]  /*3c430*/  IADD3 R68, P4, PT, R80, R3, RZ ;  /* 0x0000000350447210 */ /* 0x000fe20007f9e0ff */
[----:B------:R-:W-:-:S03]  /*3c440*/  IMAD.MOV.U32 R6, RZ, RZ, R69 ;  /* 0x000000ffff067224 */ /* 0x000fc600078e0045 */
[----:B------:R-:W-:Y:S01]  /*3c450*/  LEA.HI.X.SX32 R69, R80, R2, 0x1, P4 ;  /* 0x0000000250457211 */ /* 0x000fe200020f0eff */
[----:B------:R-:W-:Y:S01]  /*3c460*/  VIADD R60, R20, UR5 ;  /* 0x00000005143c7c36 */ /* 0x000fe20008000000 */
[----:B------:R-:W-:-:S03]  /*3c470*/  SHF.R.S32.HI R80, RZ, 0x8, R6 ;  /* 0x00000008ff507819 */ /* 0x000fc60000011406 */
[----:B------:R-:W-:Y:S01]  /*3c480*/  VIADD R57, R60, UR5 ;  /* 0x000000053c397c36 */ /* 0x000fe20008000000 */
[----:B------:R-:W3:Y:S04]  /*3c490*/  LDL.LU R6, [R1+0x4d4] ;  /* 0x0004d40001067983 */ /* 0x000ee80000300800 */
[----:B------:R0:W-:Y:S01]  /*3c4a0*/  @P5 STG.E.U8 desc[UR22][R68.64], R80 ;  /* 0x0000005044005986 */ /* 0x0001e2000c101116 */
[----:B------:R-:W-:Y:S01]  /*3c4b0*/  VIADD R56, R57, UR5 ;  /* 0x0000000539387c36 */ /* 0x000fe20008000000 */
[----:B0-----:R-:W-:-:S04]  /*3c4c0*/  IADD3 R68, P5, PT, R79, R3, RZ ;  /* 0x000000034f447210 */ /* 0x001fc80007fbe0ff */
[----:B------:R-:W-:Y:S02]  /*3c4d0*/  LEA.HI.X.SX32 R69, R79, R2, 0x1, P5 ;  /* 0x000000024f457211 */ /* 0x000fe400028f0eff */
[----:B--2---:R-:W-:Y:S01]  /*3c4e0*/  F2FP.SATFINITE.E4M3.F32.PACK_AB_MERGE_C R79, R5, R4, RZ ;  /* 0x00000004054f723e */ /* 0x004fe200048070ff */
[----:B------:R-:W-:-:S05]  /*3c4f0*/  VIADD R4, R56, UR5 ;  /* 0x0000000538047c36 */ /* 0x000fca0008000000 */
[----:B------:R0:W-:Y:S02]  /*3c500*/  STL [R1+0x54c], R4 ;  /* 0x00054c0401007387 */ /* 0x0001e40000100800 */
[----:B0-----:R-:W-:-:S05]  /*3c510*/  VIADD R4, R4, UR5 ;  /* 0x0000000504047c36 */ /* 0x001fca0008000000 */
[----:B------:R0:W-:Y:S02]  /*3c520*/  STL [R1+0x540], R4 ;  /* 0x0005400401007387 */ /* 0x0001e40000100800 */
[----:B0-----:R-:W-:-:S05]  /*3c530*/  VIADD R4, R4, UR5 ;  /* 0x0000000504047c36 */ /* 0x001fca0008000000 */
[----:B------:R0:W-:Y:S02]  /*3c540*/  STL [R1+0x544], R4 ;  /* 0x0005440401007387 */ /* 0x0001e40000100800 */
[----:B0-----:R-:W-:-:S05]  /*3c550*/  VIADD R4, R4, UR5 ;  /* 0x0000000504047c36 */ /* 0x001fca0008000000 */
[----:B------:R0:W-:Y:S04]  /*3c560*/  STL [R1+0x53c], R4 ;  /* 0x00053c0401007387 */ /* 0x0001e80000100800 */
[----:B------:R-:W2:Y:S04]  /*3c570*/  LDL.LU R7, [R1+0x4d8] ;  /* 0x0004d80001077983 */ /* 0x000ea80000300800 */
[----:B------:R-:W2:Y:S01]  /*3c580*/  LDL.LU R5, [R1+0x4dc] ;  /* 0x0004dc0001057983 */ /* 0x000ea20000300800 */
[----:B0-----:R-:W-:Y:S01]  /*3c590*/  VIADD R4, R4, UR5 ;  /* 0x0000000504047c36 */ /* 0x001fe20008000000 */
[----:B------:R-:W-:-:S04]  /*3c5a0*/  ISETP.LT.AND P2, PT, R70, UR36, !P0 ;  /* 0x0000002446007c0c */ /* 0x000fc8000c741270 */
[----:B------:R0:W-:Y:S01]  /*3c5b0*/  STL [R1+0x538], R4 ;  /* 0x0005380401007387 */ /* 0x0001e20000100800 */
[----:B------:R-:W-:Y:S01]  /*3c5c0*/  VIADD R70, R0, 0xb3 ;  /* 0x000000b300467836 */ /* 0x000fe20000000000 */
[----:B------:R-:W1:Y:S01]  /*3c5d0*/  LDCU UR36, c[0x0][0x3b8] ;  /* 0x00007700ff2477ac */ /* 0x000e620008000800 */
[----:B0-----:R-:W-:-:S05]  /*3c5e0*/  VIADD R4, R4, UR5 ;  /* 0x0000000504047c36 */ /* 0x001fca0008000000 */
[----:B------:R0:W-:Y:S01]  /*3c5f0*/  STL [R1+0x534], R4 ;  /* 0x0005340401007387 */ /* 0x0001e20000100800 */
[----:B------:R-:W-:Y:S01]  /*3c600*/  ISETP.LT.AND P1, PT, R70, UR37, !P0 ;  /* 0x0000002546007c0c */ /* 0x000fe2000c721270 */
[----:B0-----:R-:W-:Y:S02]  /*3c610*/  VIADD R4, R4, UR5 ;  /* 0x0000000504047c36 */ /* 0x001fe40008000000 */
[----:B------:R0:W-:Y:S01]  /*3c620*/  @P2 STG.E.U8 desc[UR22][R68.64], R79 ;  /* 0x0000004f44002986 */ /* 0x0001e2000c101116 */
[----:B------:R-:W-:Y:S01]  /*3c630*/  VIADD R70, R0, 0xb4 ;  /* 0x000000b400467836 */ /* 0x000fe20000000000 */
[----:B------:R-:W1:Y:S02]  /*3c640*/  LDCU UR37, c[0x0][0x3b8] ;  /* 0x00007700ff2577ac */ /* 0x000e640008000800 */
[----:B------:R4:W-:Y:S01]  /*3c650*/  STL [R1+0x530], R4 ;  /* 0x0005300401007387 */ /* 0x0009e20000100800 */
[----:B0-----:R-:W-:Y:S01]  /*3c660*/  IADD3 R68, P2, PT, R71, R3, RZ ;  /* 0x0000000347447210 */ /* 0x001fe20007f5e0ff */
[----:B----4-:R-:W-:Y:S01]  /*3c670*/  VIADD R4, R4, UR5 ;  /* 0x0000000504047c36 */ /* 0x010fe20008000000 */
[----:B------:R-:W-:-:S02]  /*3c680*/  PRMT R79, R79, 0x9910, RZ ;  /* 0x000099104f4f7816 */ /* 0x000fc400000000ff */
[----:B------:R-:W-:Y:S02]  /*3c690*/  LEA.HI.X.SX32 R69, R71, R2, 0x1, P2 ;  /* 0x0000000247457211 */ /* 0x000fe400010f0eff */
[----:B------:R0:W-:Y:S01]  /*3c6a0*/  STL [R1+0x524], R4 ;  /* 0x0005240401007387 */ /* 0x0001e20000100800 */
[----:B------:R-:W-:Y:S02]  /*3c6b0*/  SHF.R.S32.HI R71, RZ, 0x8, R79 ;  /* 0x00000008ff477819 */ /* 0x000fe4000001144f */
[----:B------:R-:W-:Y:S01]  /*3c6c0*/  ISETP.LT.AND P3, PT, R70, UR38, !P0 ;  /* 0x0000002646007c0c */ /* 0x000fe2000c761270 */
[----:B0-----:R-:W-:Y:S02]  /*3c6d0*/  VIADD R4, R4, UR5 ;  /* 0x0000000504047c36 */ /* 0x001fe40008000000 */
[----:B------:R0:W-:Y:S01]  /*3c6e0*/  @P1 STG.E.U8 desc[UR22][R68.64], R71 ;  /* 0x0000004744001986 */ /* 0x0001e2000c101116 */
[----:B------:R-:W-:Y:S01]  /*3c6f0*/  VIADD R70, R0, 0xb5 ;  /* 0x000000b500467836 */ /* 0x000fe20000000000 */
[----:B------:R-:W4:Y:S02]  /*3c700*/  LDCU UR38, c[0x0][0x3b8] ;  /* 0x00007700ff2677ac */ /* 0x000f240008000800 */
[----:B------:R1:W-:Y:S02]  /*3c710*/  STL [R1+0x52c], R4 ;  /* 0x00052c0401007387 */ /* 0x0003e40000100800 */
[----:B------:R-:W-:-:S02]  /*3c720*/  ISETP.LT.AND P6, PT, R70, UR39, !P0 ;  /* 0x0000002746007c0c */ /* 0x000fc4000c7c1270 */
[C---:B0-----:R-:W-:Y:S01]  /*3c730*/  IADD3 R68, P1, PT, R81.reuse, R3, RZ ;  /* 0x0000000351447210 */ /* 0x041fe20007f3e0ff */
[----:B-1----:R-:W-:Y:S01]  /*3c740*/  VIADD R4, R4, UR5 ;  /* 0x0000000504047c36 */ /* 0x002fe20008000000 */
[----:B------:R-:W0:Y:S02]  /*3c750*/  LDCU UR39, c[0x0][0x3b8] ;  /* 0x00007700ff2777ac */ /* 0x000e240008000800 */
[----:B------:R-:W-:Y:S02]  /*3c760*/  LEA.HI.X.SX32 R69, R81, R2, 0x1, P1 ;  /* 0x0000000251457211 */ /* 0x000fe400008f0eff */
[----:B------:R1:W-:Y:S01]  /*3c770*/  STL [R1+0x520], R4 ;  /* 0x0005200401007387 */ /* 0x0003e20000100800 */
[----:B---3--:R-:W-:-:S05]  /*3c780*/  F2FP.SATFINITE.E4M3.F32.PACK_AB_MERGE_C R71, R6, R11, RZ ;  /* 0x0000000b0647723e */ /* 0x008fca00048070ff */
[----:B------:R3:W-:Y:S01]  /*3c790*/  @P3 STG.E.U8 desc[UR22][R68.64], R71 ;  /* 0x0000004744003986 */ /* 0x0007e2000c101116 */
[----:B-1----:R-:W-:-:S05]  /*3c7a0*/  VIADD R4, R4, UR5 ;  /* 0x0000000504047c36 */ /* 0x002fca0008000000 */
[----:B------:R1:W-:Y:S01]  /*3c7b0*/  STL [R1+0x528], R4 ;  /* 0x0005280401007387 */ /* 0x0003e20000100800 */
[----:B---3--:R-:W-:-:S03]  /*3c7c0*/  PRMT R71, R71, 0x9910, RZ ;  /* 0x0000991047477816 */ /* 0x008fc600000000ff */
[----:B------:R-:W3:Y:S01]  /*3c7d0*/  LDL.LU R17, [R1+0x4e0] ;  /* 0x0004e00001117983 */ /* 0x000ee20000300800 */
[----:B------:R-:W-:Y:S02]  /*3c7e0*/  IADD3 R68, P3, PT, R74, R3, RZ ;  /* 0x000000034a447210 */ /* 0x000fe40007f7e0ff */
[----:B------:R-:W-:Y:S01]  /*3c7f0*/  SHF.R.S32.HI R71, RZ, 0x8, R71 ;  /* 0x00000008ff477819 */ /* 0x000fe20000011447 */
[----:B------:R-:W3:Y:S01]  /*3c800*/  LDL.LU R15, [R1+0x4e4] ;  /* 0x0004e400010f7983 */ /* 0x000ee20000300800 */
[----:B-1----:R-:W-:Y:S01]  /*3c810*/  VIADD R4, R4, UR5 ;  /* 0x0000000504047c36 */ /* 0x002fe20008000000 */
[----:B------:R-:W-:-:S04]  /*3c820*/  LEA.HI.X.SX32 R69, R74, R2, 0x1, P3 ;  /* 0x000000024a457211 */ /* 0x000fc800018f0eff */
[----:B------:R1:W-:Y:S04]  /*3c830*/  STL [R1+0x51c], R4 ;  /* 0x00051c0401007387 */ /* 0x0003e80000100800 */
[----:B------:R2:W-:Y:S01]  /*3c840*/  @P6 STG.E.U8 desc[UR22][R68.64], R71 ;  /* 0x0000004744006986 */ /* 0x0005e2000c101116 */
[----:B-1----:R-:W-:-:S05]  /*3c850*/  VIADD R4, R4, UR5 ;  /* 0x0000000504047c36 */ /* 0x002fca0008000000 */
[----:B------:R1:W-:Y:S01]  /*3c860*/  STL [R1+0x518], R4 ;  /* 0x0005180401007387 */ /* 0x0003e20000100800 */
[----:B--2---:R-:W-:Y:S01]  /*3c870*/  F2FP.SATFINITE.E4M3.F32.PACK_AB_MERGE_C R71, R5, R7, RZ ;  /* 0x000000070547723e */ /* 0x004fe200048070ff */
[----:B------:R-:W-:-:S04]  /*3c880*/  VIADD R5, R4, UR5 ;  /* 0x0000000504057c36 */ /* 0x000fc80008000000 */
[----:B-1----:R-:W-:-:S04]  /*3c890*/  VIADD R4, R5, UR5 ;  /* 0x0000000505047c36 */ /* 0x002fc80008000000 */
[----:B------:R-:W-:-:S05]  /*3c8a0*/  VIADD R6, R4, UR5 ;  /* 0x0000000504067c36 */ /* 0x000fca0008000000 */
[----:B------:R1:W-:Y:S02]  /*3c8b0*/  STL [R1+0x50c], R6 ;  /* 0x00050c0601007387 */ /* 0x0003e40000100800 */
[----:B-1----:R-:W-:-:S05]  /*3c8c0*/  VIADD R6, R6, UR5 ;  /* 0x0000000506067c36 */ /* 0x002fca0008000000 */
[----:B------:R1:W-:Y:S02]  /*3c8d0*/  STL [R1+0x508], R6 ;  /* 0x0005080601007387 */ /* 0x0003e40000100800 */
[----:B-1----:R-:W-:-:S04]  /*3c8e0*/  VIADD R6, R6, UR5 ;  /* 0x0000000506067c36 */ /* 0x002fc80008000000 */
[----:B------:R-:W-:Y:S01]  /*3c8f0*/  VIADD R14, R6, UR5 ;  /* 0x00000005060e7c36 */ /* 0x000fe20008000000 */
[----:B------:R1:W-:Y:S04]  /*3c900*/  STL [R1+0x504], R6 ;  /* 0x0005040601007387 */ /* 0x0003e80000100800 */
[----:B------:R-:W2:Y:S04]  /*3c910*/  LDL.LU R10, [R1+0x4e8] ;  /* 0x0004e800010a7983 */ /* 0x000ea80000300800 */
[----:B------:R-:W2:Y:S04]  /*3c920*/  LDL.LU R11, [R1+0x4ec] ;  /* 0x0004ec00010b7983 */ /* 0x000ea80000300800 */
[----:B-1----:R-:W2:Y:S04]  /*3c930*/  LDL.LU R6, [R1+0x4f0] ;  /* 0x0004f00001067983 */ /* 0x002ea80000300800 */
[----:B------:R1:W-:Y:S04]  /*3c940*/  STL [R1+0x500], R14 ;  /* 0x0005000e01007387 */ /* 0x0003e80000100800 */
[----:B------:R-:W2:Y:S01]  /*3c950*/  LDL.LU R7, [R1+0x4f4] ;  /* 0x0004f40001077983 */ /* 0x000ea20000300800 */
[----:B-1----:R-:W-:-:S05]  /*3c960*/  VIADD R14, R14, UR5 ;  /* 0x000000050e0e7c36 */ /* 0x002fca0008000000 */
[----:B------:R1:W-:Y:S02]  /*3c970*/  STL [R1+0x4dc], R14 ;  /* 0x0004dc0e01007387 */ /* 0x0003e40000100800 */
[----:B-1----:R-:W-:-:S05]  /*3c980*/  VIADD R14, R14, UR5 ;  /* 0x000000050e0e7c36 */ /* 0x002fca0008000000 */
[----:B------:R1:W-:Y:S02]  /*3c990*/  STL [R1+0x4e0], R14 ;  /* 0x0004e00e01007387 */ /* 0x0003e40000100800 */
[----:B-1----:R-:W-:-:S05]  /*3c9a0*/  VIADD R14, R14, UR5 ;  /* 0x000000050e0e7c36 */ /* 0x002fca0008000000 */
[----:B------:R1:W-:Y:S04]  /*3c9b0*/  STL [R1+0x4d4], R14 ;  /* 0x0004d40e01007387 */ /* 0x0003e80000100800 */
[----:B------:R-:W-:Y:S01]  /*3c9c0*/  STL.64 [R1+0xe10], R4 ;  /* 0x000e100401007387 */ /* 0x000fe20000100a00 */
[----:B-1----:R-:W-:-:S05]  /*3c9d0*/  VIADD R14, R14, UR5 ;  /* 0x000000050e0e7c36 */ /* 0x002fca0008000000 */
[----:B------:R1:W-:Y:S02]  /*3c9e0*/  STL [R1+0x4d8], R14 ;  /* 0x0004d80e01007387 */ /* 0x0003e40000100800 */
[----:B-1----:R-:W-:-:S04]  /*3c9f0*/  VIADD R14, R14, UR5 ;  /* 0x000000050e0e7c36 */ /* 0x002fc80008000000 */
[----:B------:R-:W-:Y:S01]  /*3ca00*/  VIADD R4, R14, UR5 ;  /* 0x000000050e047c36 */ /* 0x000fe20008000000 */
[----:B------:R-:W-:Y:S04]  /*3ca10*/  STL [R1+0x4d0], R14 ;  /* 0x0004d00e01007387 */ /* 0x000fe80000100800 */
[----:B------:R1:W-:Y:S02]  /*3ca20*/  STL [R1+0x4cc], R4 ;  /* 0x0004cc0401007387 */ /* 0x0003e40000100800 */
[----:B-1----:R-:W-:-:S05]  /*3ca30*/  VIADD R4, R4, UR5 ;  /* 0x0000000504047c36 */ /* 0x002fca0008000000 */
[----:B------:R-:W-:Y:S01]  /*3ca40*/  STL [R1+0x4c8], R4 ;  /* 0x0004c80401007387 */ /* 0x000fe20000100800 */
[----:B------:R-:W-:Y:S01]  /*3ca50*/  VIADD R70, R0, 0xb6 ;  /* 0x000000b600467836 */ /* 0x000fe20000000000 */
[----:B--2---:R-:W-:Y:S02]  /*3ca60*/  F2FP.SATFINITE.E4M3.F32.PACK_AB_MERGE_C R79, R7, R6, RZ ;  /* 0x00000006074f723e */ /* 0x004fe400048070ff */
[----:B------:R-:W2:Y:S04]  /*3ca70*/  LDL.LU R6, [R1+0x4f8] ;  /* 0x0004f80001067983 */ /* 0x000ea80000300800 */
[----:B------:R-:W2:Y:S01]  /*3ca80*/  LDL.LU R7, [R1+0x4fc] ;  /* 0x0004fc0001077983 */ /* 0x000ea20000300800 */
[----:B------:R-:W-:Y:S01]  /*3ca90*/  ISETP.LT.AND P4, PT, R70, UR40, !P0 ;  /* 0x0000002846007c0c */ /* 0x000fe2000c781270 */
[----:B------:R-:W-:Y:S01]  /*3caa0*/  VIADD R70, R0, 0xb7 ;  /* 0x000000b700467836 */ /* 0x000fe20000000000 */
[C---:B------:R-:W-:Y:S01]  /*3cab0*/  IADD3 R68, P6, PT, R83.reuse, R3, RZ ;  /* 0x0000000353447210 */ /* 0x040fe20007fde0ff */
[----:B------:R-:W-:Y:S01]  /*3cac0*/  VIADD R67, R4, UR5 ;  /* 0x0000000504437c36 */ /* 0x000fe20008000000 */
[----:B------:R-:W1:Y:S02]  /*3cad0*/  LDCU UR40, c[0x0][0x3b8] ;  /* 0x00007700ff2877ac */ /* 0x000e640008000800 */
[----:B------:R-:W-:Y:S01]  /*3cae0*/  ISETP.LT.AND P5, PT, R70, UR50, !P0 ;  /* 0x0000003246007c0c */ /* 0x000fe2000c7a1270 */
[C---:B------:R-:W-:Y:S01]  /*3caf0*/  VIADD R70, R0.reuse, 0xb8 ;  /* 0x000000b800467836 */ /* 0x040fe20000000000 */
[----:B------:R-:W-:Y:S01]  /*3cb00*/  LEA.HI.X.SX32 R69, R83, R2, 0x1, P6 ;  /* 0x0000000253457211 */ /* 0x000fe200030f0eff */
[----:B------:R-:W-:Y:S01]  /*3cb10*/  VIADD R5, R0, 0xc3 ;  /* 0x000000c300057836 */ /* 0x000fe20000000000 */
[----:B------:R-:W0:Y:S02]  /*3cb20*/  LDCU UR50, c[0x0][0x3b8] ;  /* 0x00007700ff3277ac */ /* 0x000e240008000800 */
[----:B------:R-:W-:Y:S01]  /*3cb30*/  ISETP.LT.AND P2, PT, R70, UR51, !P0 ;  /* 0x0000003346007c0c */ /* 0x000fe2000c741270 */
[----:B------:R-:W-:Y:S01]  /*3cb40*/  VIADD R70, R0, 0xb9 ;  /* 0x000000b900467836 */ /* 0x000fe20000000000 */
[----:B------:R1:W-:Y:S01]  /*3cb50*/  @P4 STG.E.U8 desc[UR22][R68.64], R71 ;  /* 0x0000004744004986 */ /* 0x0003e2000c101116 */
[----:B------:R-:W-:Y:S01]  /*3cb60*/  VIADD R66, R67, UR5 ;  /* 0x0000000543427c36 */ /* 0x000fe20008000000 */
[----:B------:R-:W0:Y:S02]  /*3cb70*/  LDCU UR51, c[0x0][0x3b8] ;  /* 0x00007700ff3377ac */ /* 0x000e240008000800 */
[----:B------:R-:W-:Y:S01]  /*3cb80*/  ISETP.LT.AND P1, PT, R70, UR52, !P0 ;  /* 0x0000003446007c0c */ /* 0x000fe2000c721270 */
[----:B------:R-:W-:Y:S01]  /*3cb90*/  VIADD R70, R0, 0xba ;  /* 0x000000ba00467836 */ /* 0x000fe20000000000 */
[----:B------:R-:W0:Y:S01]  /*3cba0*/  LDCU UR52, c[0x0][0x3b8] ;  /* 0x00007700ff3477ac */ /* 0x000e220008000800 */
[----:B-1----:R-:W-:-:S02]  /*3cbb0*/  PRMT R71, R71, 0x9910, RZ ;  /* 0x0000991047477816 */ /* 0x002fc400000000ff */
[CC--:B------:R-:W-:Y:S02]  /*3cbc0*/  IADD3 R68, P4, PT, R82.reuse, R3.reuse, RZ ;  /* 0x0000000352447210 */ /* 0x0c0fe40007f9e0ff */
[----:B------:R-:W-:Y:S02]  /*3cbd0*/  SHF.R.S32.HI R71, RZ, 0x8, R71 ;  /* 0x00000008ff477819 */ /* 0x000fe40000011447 */
[----:B------:R-:W-:Y:S02]  /*3cbe0*/  LEA.HI.X.SX32 R69, R82, R2, 0x1, P4 ;  /* 0x0000000252457211 */ /* 0x000fe400020f0eff */
[----:B------:R-:W-:Y:S01]  /*3cbf0*/  ISETP.LT.AND P3, PT, R70, UR16, !P0 ;  /* 0x0000001046007c0c */ /* 0x000fe2000c761270 */
[----:B------:R-:W-:Y:S01]  /*3cc00*/  VIADD R70, R0, 0xbb ;  /* 0x000000bb00467836 */ /* 0x000fe20000000000 */
[----:B------:R-:W1:Y:S01]  /*3cc10*/  LDCU UR16, c[0x0][0x3b8] ;  /* 0x00007700ff1077ac */ /* 0x000e620008000800 */
[----:B------:R0:W-:Y:S03]  /*3cc20*/  @P5 STG.E.U8 desc[UR22][R68.64], R71 ;  /* 0x0000004744005986 */ /* 0x0001e6000c101116 */
[----:B------:R-:W-:Y:S01]  /*3cc30*/  ISETP.LT.AND P6, PT, R70, UR15, !P0 ;  /* 0x0000000f46007c0c */ /* 0x000fe2000c7c1270 */
[----:B------:R-:W-:Y:S01]  /*3cc40*/  VIADD R70, R0, 0xbc ;  /* 0x000000bc00467836 */ /* 0x000fe20000000000 */
[----:B------:R-:W1:Y:S01]  /*3cc50*/  LDCU UR15, c[0x0][0x3b8] ;  /* 0x00007700ff0f77ac */ /* 0x000e620008000800 */
[----:B0-----:R-:W-:-:S02]  /*3cc60*/  IADD3 R68, P5, PT, R85, R3, RZ ;  /* 0x0000000355447210 */ /* 0x001fc40007fbe0ff */
[----:B---3--:R-:W-:Y:S02]  /*3cc70*/  F2FP.SATFINITE.E4M3.F32.PACK_AB_MERGE_C R71, R15, R17, RZ ;  /* 0x000000110f47723e */ /* 0x008fe400048070ff */
[----:B------:R-:W-:Y:S02]  /*3cc80*/  LEA.HI.X.SX32 R69, R85, R2, 0x1, P5 ;  /* 0x0000000255457211 */ /* 0x000fe400028f0eff */
[----:B------:R-:W-:Y:S01]  /*3cc90*/  ISETP.LT.AND P4, PT, R70, UR14, !P0 ;  /* 0x0000000e46007c0c */ /* 0x000fe2000c781270 */
[----:B------:R-:W-:Y:S01]  /*3cca0*/  VIADD R70, R0, 0xbd ;  /* 0x000000bd00467836 */ /* 0x000fe20000000000 */
[----:B------:R-:W0:Y:S01]  /*3ccb0*/  LDCU UR14, c[0x0][0x39c] ;  /* 0x00007380ff0e77ac */ /* 0x000e220008000800 */
[----:B------:R3:W-:Y:S03]  /*3ccc0*/  @P2 STG.E.U8 desc[UR22][R68.64], R71 ;  /* 0x0000004744002986 */ /* 0x0007e6000c101116 */
[----:B------:R-:W-:Y:S01]  /*3ccd0*/  ISETP.LT.AND P5, PT, R70, UR11, !P0 ;  /* 0x0000000b46007c0c */ /* 0x000fe2000c7a1270 */
[----:B------:R-:W-:Y:S01]  /*3cce0*/  VIADD R70, R0, 0xbe ;  /* 0x000000be00467836 */ /* 0x000fe20000000000 */
[----:B------:R-:W0:Y:S01]  /*3ccf0*/  LDCU UR11, c[0x0][0x3b8] ;  /* 0x00007700ff0b77ac */ /* 0x000e220008000800 */
[----:B---3--:R-:W-:-:S02]  /*3cd00*/  PRMT R71, R71, 0x9910, RZ ;  /* 0x0000991047477816 */ /* 0x008fc400000000ff */
[CC--:B------:R-:W-:Y:S02]  /*3cd10*/  IADD3 R68, P2, PT, R84.reuse, R3.reuse, RZ ;  /* 0x0000000354447210 */ /* 0x0c0fe40007f5e0ff */
[----:B------:R-:W-:Y:S02]  /*3cd20*/  SHF.R.S32.HI R71, RZ, 0x8, R71 ;  /* 0x00000008ff477819 */ /* 0x000fe40000011447 */
[----:B------:R-:W-:Y:S02]  /*3cd30*/  LEA.HI.X.SX32 R69, R84, R2, 0x1, P2 ;  /* 0x0000000254457211 */ /* 0x000fe400010f0eff */
[----:B------:R-:W-:Y:S01]  /*3cd40*/  ISETP.LT.AND P2, PT, R70, UR9, !P0 ;  /* 0x0000000946007c0c */ /* 0x000fe2000c741270 */
[----:B------:R-:W-:Y:S01]  /*3cd50*/  VIADD R70, R0, 0x1ff ;  /* 0x000001ff00467836 */ /* 0x000fe20000000000 */
[----:B------:R-:W3:Y:S01]  /*3cd60*/  LDCU UR9, c[0x0][0x39c] ;  /* 0x00007380ff0977ac */ /* 0x000ee20008000800 */
[----:B------:R0:W-:Y:S02]  /*3cd70*/  @P1 STG.E.U8 desc[UR22][R68.64], R71 ;  /* 0x0000004744001986 */ /* 0x0001e4000c101116 */
[----:B0-----:R-:W-:-:S04]  /*3cd80*/  IADD3 R68, P1, PT, R73, R3, RZ ;  /* 0x0000000349447210 */ /* 0x001fc80007f3e0ff */
[----:B------:R-:W-:Y:S02]  /*3cd90*/  LEA.HI.X.SX32 R69, R73, R2, 0x1, P1 ;  /* 0x0000000249457211 */ /* 0x000fe400008f0eff */
[----:B------:R-:W-:Y:S01]  /*3cda0*/  ISETP.LT.AND P1, PT, R70, UR4, !P0 ;  /* 0x0000000446007c0c */ /* 0x000fe2000c721270 */
[----:B------:R-:W0:Y:S01]  /*3cdb0*/  LDCU UR4, c[0x0][0x39c] ;  /* 0x00007380ff0477ac */ /* 0x000e220008000800 */
[----:B------:R-:W-:-:S04]  /*3cdc0*/  F2FP.SATFINITE.E4M3.F32.PACK_AB_MERGE_C R70, R11, R10, RZ ;  /* 0x0000000a0b46723e */ /* 0x000fc800048070ff */
[----:B------:R-:W-:Y:S01]  /*3cdd0*/  PRMT R74, R70, 0x9910, RZ ;  /* 0x00009910464a7816 */ /* 0x000fe200000000ff */
[----:B------:R0:W-:Y:S01]  /*3cde0*/  @P3 STG.E.U8 desc[UR22][R68.64], R70 ;  /* 0x0000004644003986 */ /* 0x0001e2000c101116 */
[----:B------:R-:W-:Y:S02]  /*3cdf0*/  VIADD R73, R0, 0xbf ;  /* 0x000000bf00497836 */ /* 0x000fe40000000000 */
[----:B------:R-:W-:Y:S02]  /*3ce00*/  SHF.R.S32.HI R74, RZ, 0x8, R74 ;  /* 0x00000008ff4a7819 */ /* 0x000fe4000001144a */
[----:B0-----:R-:W-:-:S04]  /*3ce10*/  IADD3 R70, P3, PT, R86, R3, RZ ;  /* 0x0000000356467210 */ /* 0x001fc80007f7e0ff */
[----:B------:R-:W-:Y:S02]  /*3ce20*/  LEA.HI.X.SX32 R71, R86, R2, 0x1, P3 ;  /* 0x0000000256477211 */ /* 0x000fe400018f0eff */
[----:B------:R-:W-:-:S04]  /*3ce30*/  IADD3 R68, P3, PT, R87, R3, RZ ;  /* 0x0000000357447210 */ /* 0x000fc80007f7e0ff */
[----:B------:R-:W-:Y:S02]  /*3ce40*/  LEA.HI.X.SX32 R69, R87, R2, 0x1, P3 ;  /* 0x0000000257457211 */ /* 0x000fe400018f0eff */
[----:B------:R-:W-:Y:S01]  /*3ce50*/  ISETP.LT.AND P3, PT, R73, UR4, !P0 ;  /* 0x0000000449007c0c */ /* 0x000fe2000c761270 */
[----:B------:R-:W0:Y:S01]  /*3ce60*/  LDCU UR4, c[0x0][0x39c] ;  /* 0x00007380ff0477ac */ /* 0x000e220008000800 */
[----:B------:R1:W-:Y:S04]  /*3ce70*/  @P6 STG.E.U8 desc[UR22][R70.64], R74 ;  /* 0x0000004a46006986 */ /* 0x0003e8000c101116 */
[----:B------:R3:W-:Y:S01]  /*3ce80*/  @P4 STG.E.U8 desc[UR22][R68.64], R79 ;  /* 0x0000004f44004986 */ /* 0x0007e2000c101116 */
[----:B-1----:R-:W-:Y:S02]  /*3ce90*/  PRMT R71, R79, 0x9910, RZ ;  /* 0x000099104f477816 */ /* 0x002fe400000000ff */
[----:B---3--:R-:W-:-:S02]  /*3cea0*/  IADD3 R68, P4, PT, R89, R3, RZ ;  /* 0x0000000359447210 */ /* 0x008fc40007f9e0ff */
[----:B------:R-:W-:Y:S02]  /*3ceb0*/  SHF.R.S32.HI R71, RZ, 0x8, R71 ;  /* 0x00000008ff477819 */ /* 0x000fe40000011447 */
[----:B------:R-:W-:-:S05]  /*3cec0*/  LEA.HI.X.SX32 R69, R89, R2, 0x1, P4 ;  /* 0x0000000259457211 */ /* 0x000fca00020f0eff */
[----:B------:R1:W-:Y:S02]  /*3ced0*/  @P5 STG.E.U8 desc[UR22][R68.64], R71 ;  /* 0x0000004744005986 */ /* 0x0003e4000c101116 */
[----:B-1----:R-:W-:Y:S01]  /*3cee0*/  VIADD R69, R0, 0xc1 ;  /* 0x000000c100457836 */ /* 0x002fe20000000000 */
[----:B------:R-:W-:-:S04]  /*3cef0*/  IADD3 R68, P6, PT, R88, R3, RZ ;  /* 0x0000000358447210 */ /* 0x000fc80007fde0ff */
[----:B0-----:R-:W-:Y:S01]  /*3cf00*/  ISETP.LT.AND P5, PT, R69, UR4, !P0 ;  /* 0x0000000445007c0c */ /* 0x001fe2000c7a1270 */
[----:B------:R-:W-:Y:S01]  /*3cf10*/  VIADD R70, R0, 0xc0 ;  /* 0x000000c000467836 */ /* 0x000fe20000000000 */
[-C--:B------:R-:W-:Y:S01]  /*3cf20*/  LEA.HI.X.SX32 R69, R88, R2.reuse, 0x1, P6 ;  /* 0x0000000258457211 */ /* 0x080fe200030f0eff */
[----:B------:R-:W-:Y:S01]  /*3cf30*/  VIADD R65, R66, UR5 ;  /* 0x0000000542417c36 */ /* 0x000fe20008000000 */
[C---:B------:R-:W-:Y:S01]  /*3cf40*/  IADD3 R18, P6, PT, R76.reuse, R3, RZ ;  /* 0x000000034c127210 */ /* 0x040fe20007fde0ff */
[----:B------:R-:W0:Y:S03]  /*3cf50*/  LDCU UR4, c[0x0][0x3b8] ;  /* 0x00007700ff0477ac */ /* 0x000e260008000800 */
[----:B------:R-:W-:Y:S02]  /*3cf60*/  LEA.HI.X.SX32 R19, R76, R2, 0x1, P6 ;  /* 0x000000024c137211 */ /* 0x000fe400030f0eff */
[----:B--2---:R-:W-:-:S02]  /*3cf70*/  F2FP.SATFINITE.E4M3.F32.PACK_AB_MERGE_C R71, R7, R6, RZ ;  /* 0x000000060747723e */ /* 0x004fc400048070ff */
[----:B------:R-:W-:-:S03]  /*3cf80*/  IADD3 R6, P6, PT, R90, R3, RZ ;  /* 0x000000035a067210 */ /* 0x000fc60007fde0ff */
[----:B------:R1:W-:Y:S01]  /*3cf90*/  @P2 STG.E.U8 desc[UR22][R68.64], R71 ;  /* 0x0000004744002986 */ /* 0x0003e2000c101116 */
[CC--:B------:R-:W-:Y:S02]  /*3cfa0*/  IADD3 R16, P2, PT, R91.reuse, R3.reuse, RZ ;  /* 0x000000035b107210 */ /* 0x0c0fe40007f5e0ff */
[-C--:B------:R-:W-:Y:S02]  /*3cfb0*/  LEA.HI.X.SX32 R7, R90, R2.reuse, 0x1, P6 ;  /* 0x000000025a077211 */ /* 0x080fe400030f0eff */
[-C--:B------:R-:W-:Y:S02]  /*3cfc0*/  LEA.HI.X.SX32 R17, R91, R2.reuse, 0x1, P2 ;  /* 0x000000025b117211 */ /* 0x080fe400010f0eff */
[CC--:B------:R-:W-:Y:S02]  /*3cfd0*/  IADD3 R10, P6, PT, R75.reuse, R3.reuse, RZ ;  /* 0x000000034b0a7210 */ /* 0x0c0fe40007fde0ff */
[----:B------:R-:W-:Y:S02]  /*3cfe0*/  IADD3 R14, P2, PT, R92, R3, RZ ;  /* 0x000000035c0e7210 */ /* 0x000fe40007f5e0ff */
[----:B------:R-:W-:-:S02]  /*3cff0*/  LEA.HI.X.SX32 R11, R75, R2, 0x1, P6 ;  /* 0x000000024b0b7211 */ /* 0x000fc400030f0eff */
[-C--:B------:R-:W-:Y:S02]  /*3d000*/  LEA.HI.X.SX32 R15, R92, R2.reuse, 0x1, P2 ;  /* 0x000000025c0f7211 */ /* 0x080fe400010f0eff */
[CC--:B------:R-:W-:Y:S02]  /*3d010*/  IADD3 R90, P6, PT, R24.reuse, R3.reuse, RZ ;  /* 0x00000003185a7210 */ /* 0x0c0fe40007fde0ff */
[CC--:B------:R-:W-:Y:S02]  /*3d020*/  IADD3 R92, P2, PT, R93.reuse, R3.reuse, RZ ;  /* 0x000000035d5c7210 */ /* 0x0c0fe40007f5e0ff */
[-C--:B------:R-:W-:Y:S02]  /*3d030*/  LEA.HI.X.SX32 R91, R24, R2.reuse, 0x1, P6 ;  /* 0x00000002185b7211 */ /* 0x080fe400030f0eff */
[----:B------:R-:W-:Y:S02]  /*3d040*/  LEA.HI.X.SX32 R93, R93, R2, 0x1, P2 ;  /* 0x000000025d5d7211 */ /* 0x000fe400010f0eff */
[----:B------:R-:W-:-:S02]  /*3d050*/  IADD3 R86, P6, PT, R77, R3, RZ ;  /* 0x000000034d567210 */ /* 0x000fc40007fde0ff */
[-C--:B------:R-:W-:Y:S02]  /*3d060*/  IADD3 R88, P2, PT, R23, R3.reuse, RZ ;  /* 0x0000000317587210 */ /* 0x080fe40007f5e0ff */
[-C--:B------:R-:W-:Y:S02]  /*3d070*/  LEA.HI.X.SX32 R87, R77, R2.reuse, 0x1, P6 ;  /* 0x000000024d577211 */ /* 0x080fe400030f0eff */
[-C--:B------:R-:W-:Y:S02]  /*3d080*/  LEA.HI.X.SX32 R89, R23, R2.reuse, 0x1, P2 ;  /* 0x0000000217597211 */ /* 0x080fe400010f0eff */
[-C--:B------:R-:W-:Y:S02]  /*3d090*/  IADD3 R82, P6, PT, R78, R3.reuse, RZ ;  /* 0x000000034e527210 */ /* 0x080fe40007fde0ff */
[----:B------:R-:W-:Y:S02]  /*3d0a0*/  IADD3 R84, P2, PT, R22, R3, RZ ;  /* 0x0000000316547210 */ /* 0x000fe40007f5e0ff */
[----:B------:R-:W-:-:S02]  /*3d0b0*/  LEA.HI.X.SX32 R83, R78, R2, 0x1, P6 ;  /* 0x000000024e537211 */ /* 0x000fc400030f0eff */
[-C--:B------:R-:W-:Y:S02]  /*3d0c0*/  LEA.HI.X.SX32 R85, R22, R2.reuse, 0x1, P2 ;  /* 0x0000000216557211 */ /* 0x080fe400010f0eff */
[CC--:B------:R-:W-:Y:S02]  /*3d0d0*/  IADD3 R78, P6, PT, R8.reuse, R3.reuse, RZ ;  /* 0x00000003084e7210 */ /* 0x0c0fe40007fde0ff */
[CC--:B------:R-:W-:Y:S02]  /*3d0e0*/  IADD3 R80, P2, PT, R9.reuse, R3.reuse, RZ ;  /* 0x0000000309507210 */ /* 0x0c0fe40007f5e0ff */
[-C--:B------:R-:W-:Y:S02]  /*3d0f0*/  LEA.HI.X.SX32 R79, R8, R2.reuse, 0x1, P6 ;  /* 0x00000002084f7211 */ /* 0x080fe400030f0eff */
[----:B------:R-:W-:Y:S01]  /*3d100*/  LEA.HI.X.SX32 R81, R9, R2, 0x1, P2 ;  /* 0x0000000209517211 */ /* 0x000fe200010f0eff */
[----:B------:R-:W2:Y:S04]  /*3d110*/  LDL.LU R8, [R1+0x300] ;  /* 0x0003000001087983 */ /* 0x000ea80000300800 */
[----:B------:R-:W2:Y:S01]  /*3d120*/  LDL.LU R9, [R1+0x304] ;  /* 0x0003040001097983 */ /* 0x000ea20000300800 */
[----:B------:R-:W-:-:S02]  /*3d130*/  IADD3 R74, P6, PT, R72, R3, RZ ;  /* 0x00000003484a7210 */ /* 0x000fc40007fde0ff */
[CC--:B------:R-:W-:Y:S02]  /*3d140*/  IADD3 R76, P2, PT, R13.reuse, R3.reuse, RZ ;  /* 0x000000030d4c7210 */ /* 0x0c0fe40007f5e0ff */
[-C--:B------:R-:W-:Y:S02]  /*3d150*/  LEA.HI.X.SX32 R75, R72, R2.reuse, 0x1, P6 ;  /* 0x00000002484b7211 */ /* 0x080fe400030f0eff */
[CC--:B------:R-:W-:Y:S02]  /*3d160*/  IADD3 R72, P6, PT, R12.reuse, R3.reuse, RZ ;  /* 0x000000030c487210 */ /* 0x0c0fe40007fde0ff */
[-C--:B------:R-:W-:Y:S02]  /*3d170*/  LEA.HI.X.SX32 R77, R13, R2.reuse, 0x1, P2 ;  /* 0x000000020d4d7211 */ /* 0x080fe400010f0eff */
[----:B------:R-:W-:Y:S02]  /*3d180*/  LEA.HI.X.SX32 R73, R12, R2, 0x1, P6 ;  /* 0x000000020c497211 */ /* 0x000fe400030f0eff */
[----:B------:R-:W3:Y:S04]  /*3d190*/  LDL.LU R12, [R1+0x308] ;  /* 0x00030800010c7983 */ /* 0x000ee80000300800 */
[----:B------:R-:W3:Y:S01]  /*3d1a0*/  LDL.LU R13, [R1+0x30c] ;  /* 0x00030c00010d7983 */ /* 0x000ee20000300800 */
[----:B------:R-:W-:Y:S01]  /*3d1b0*/  ISETP.LT.AND P4, PT, R70, UR9, !P0 ;  /* 0x0000000946007c0c */ /* 0x000fe2000c781270 */
[----:B-1----:R-:W-:Y:S01]  /*3d1c0*/  VIADD R68, R0, 0xc2 ;  /* 0x000000c200447836 */ /* 0x002fe20000000000 */
[----:B------:R-:W-:Y:S01]  /*3d1d0*/  IADD3 R70, P6, PT, R21, R3, RZ ;  /* 0x0000000315467210 */ /* 0x000fe20007fde0ff */
[----:B------:R-:W-:Y:S01]  /*3d1e0*/  VIADD R64, R65, UR5 ;  /* 0x0000000541407c36 */ /* 0x000fe20008000000 */
[----:B------:R-:W-:Y:S01]  /*3d1f0*/  PRMT R69, R71, 0x9910, RZ ;  /* 0x0000991047457816 */ /* 0x000fe200000000ff */
[----:B------:R-:W1:Y:S01]  /*3d200*/  LDCU UR9, c[0x0][0x3b8] ;  /* 0x00007700ff0977ac */ /* 0x000e620008000800 */
[----:B------:R-:W-:-:S02]  /*3d210*/  ISETP.LT.AND P2, PT, R68, UR14, !P0 ;  /* 0x0000000e44007c0c */ /* 0x000fc4000c741270 */
[-C--:B------:R-:W-:Y:S01]  /*3d220*/  LEA.HI.X.SX32 R71, R21, R2.reuse, 0x1, P6 ;  /* 0x0000000215477211 */ /* 0x080fe200030f0eff */
[----:B------:R-:W-:Y:S01]  /*3d230*/  IMAD.MOV.U32 R4, RZ, RZ, R69 ;  /* 0x000000ffff047224 */ /* 0x000fe200078e0045 */
[----:B------:R-:W-:Y:S01]  /*3d240*/  IADD3 R68, P6, PT, R20, R3, RZ ;  /* 0x0000000314447210 */ /* 0x000fe20007fde0ff */
[----:B------:R-:W-:Y:S01]  /*3d250*/  VIADD R53, R64, UR5 ;  /* 0x0000000540357c36 */ /* 0x000fe20008000000 */
[----:B------:R-:W0:Y:S02]  /*3d260*/  LDCU UR14, c[0x0][0x3b8] ;  /* 0x00007700ff0e77ac */ /* 0x000e240008000800 */
[----:B------:R-:W-:Y:S02]  /*3d270*/  LEA.HI.X.SX32 R69, R20, R2, 0x1, P6 ;  /* 0x0000000214457211 */ /* 0x000fe400030f0eff */
[----:B------:R-:W-:Y:S01]  /*3d280*/  ISETP.LT.AND P6, PT, R5, UR33, !P0 ;  /* 0x0000002105007c0c */ /* 0x000fe2000c7c1270 */
[----:B------:R-:W-:Y:S01]  /*3d290*/  VIADD R52, R53, UR5 ;  /* 0x0000000535347c36 */ /* 0x000fe20008000000 */
[----:B------:R-:W-:Y:S01]  /*3d2a0*/  SHF.R.S32.HI R5, RZ, 0x8, R4 ;  /* 0x00000008ff057819 */ /* 0x000fe20000011404 */
[----:B------:R-:W-:Y:S01]  /*3d2b0*/  VIADD R4, R0, 0xc4 ;  /* 0x000000c400047836 */ /* 0x000fe20000000000 */
[----:B------:R-:W0:Y:S03]  /*3d2c0*/  LDCU UR33, c[0x0][0x3b8] ;  /* 0x00007700ff2177ac */ /* 0x000e260008000800 */
[----:B------:R1:W-:Y:S01]  /*3d2d0*/  @P3 STG.E.U8 desc[UR22][R18.64], R5 ;  /* 0x0000000512003986 */ /* 0x0003e2000c101116 */
[----:B------:R-:W-:Y:S01]  /*3d2e0*/  ISETP.LT.AND P3, PT, R4, UR77, !P0 ;  /* 0x0000004d04007c0c */ /* 0x000fe2000c761270 */
[----:B------:R-:W-:Y:S01]  /*3d2f0*/  VIADD R55, R52, UR5 ;  /* 0x0000000534377c36 */ /* 0x000fe20008000000 */
[----:B------:R-:W0:Y:S01]  /*3d300*/  LDCU UR77, c[0x0][0x3b8] ;  /* 0x00007700ff4d77ac */ /* 0x000e220008000800 */
[----:B-1----:R-:W-:-:S02]  /*3d310*/  VIADD R5, R0, 0xc5 ;  /* 0x000000c500057836 */ /* 0x002fc40000000000 */
        /* <DEDUP_REMOVED lines=13> */
[----:B--2---:R-:W-:-:S04]  /*3d3f0*/  F2FP.SATFINITE.E4M3.F32.PACK_AB_MERGE_C R8, R9, R8, RZ ;  /* 0x000000080908723e */ /* 0x004fc800048070ff */
[----:B------:R-:W-:Y:S01]  /*3d400*/  PRMT R4, R8, 0x9910, RZ ;  /* 0x0000991008047816 */ /* 0x000fe200000000ff */
[----:B------:R1:W-:Y:S01]  /*3d410*/  @P4 STG.E.U8 desc[UR22][R16.64], R8 ;  /* 0x0000000810004986 */ /* 0x0003e2000c101116 */
[----:B------:R-:W-:Y:S01]  /*3d420*/  ISETP.LT.AND P4, PT, R5, UR76, !P0 ;  /* 0x0000004c05007c0c */ /* 0x000fe2000c781270 */
[----:B------:R-:W-:Y:S01]  /*3d430*/  VIADD R43, R29, UR5 ;  /* 0x000000051d2b7c36 */ /* 0x000fe20008000000 */
[----:B------:R-:W-:Y:S01]  /*3d440*/  SHF.R.S32.HI R5, RZ, 0x8, R4 ;  /* 0x00000008ff057819 */ /* 0x000fe20000011404 */
[----:B------:R-:W2:Y:S01]  /*3d450*/  LDCU UR76, c[0x0][0x3b8] ;  /* 0x00007700ff4c77ac */ /* 0x000ea20008000800 */
[----:B-1----:R-:W2:Y:S04]  /*3d460*/  LDL.LU R8, [R1+0x310] ;  /* 0x0003100001087983 */ /* 0x002ea80000300800 */
[----:B------:R-:W2:Y:S04]  /*3d470*/  LDL.LU R9, [R1+0x314] ;  /* 0x0003140001097983 */ /* 0x000ea80000300800 */
[----:B------:R1:W-:Y:S04]  /*3d480*/  @P5 STG.E.U8 desc[UR22][R6.64], R5 ;  /* 0x0000000506005986 */ /* 0x0003e8000c101116 */
[----:B-1----:R-:W4:Y:S04]  /*3d490*/  LDL.LU R6, [R1+0x318] ;  /* 0x0003180001067983 */ /* 0x002f280000300800 */
[----:B------:R-:W4:Y:S01]  /*3d4a0*/  LDL.LU R7, [R1+0x31c] ;  /* 0x00031c0001077983 */ /* 0x000f220000300800 */
        /* <DEDUP_REMOVED lines=14> */
[----:B------:R-:W1:Y:S03]  /*3d590*/  LDCU UR5, c[0x0][0x39c] ;  /* 0x00007380ff0577ac */ /* 0x000e660008000800 */
[----:B------:R-:W-:Y:S01]  /*3d5a0*/  VIADD R21, R36, UR75 ;  /* 0x0000004b24157c36 */ /* 0x000fe20008000000 */
[----:B------:R-:W0:Y:S01]  /*3d5b0*/  LDCU UR75, c[0x0][0x39c] ;  /* 0x00007380ff4b77ac */ /* 0x000e220008000800 */
[C---:B------:R-:W-:Y:S01]  /*3d5c0*/  VIADD R4, R0.reuse, 0xc6 ;  /* 0x000000c600047836 */ /* 0x040fe20000000000 */
[----:B---3--:R-:W-:Y:S01]  /*3d5d0*/  F2FP.SATFINITE.E4M3.F32.PACK_AB_MERGE_C R12, R13, R12, RZ ;  /* 0x0000000c0d0c723e */ /* 0x008fe200048070ff */
[----:B------:R-:W-:-:S04]  /*3d5e0*/  VIADD R5, R0, 0xc7 ;  /* 0x000000c700057836 */ /* 0x000fc80000000000 */
[----:B------:R-:W-:Y:S01]  /*3d5f0*/  @P2 STG.E.U8 desc[UR22][R14.64], R12 ;  /* 0x0000000c0e002986 */ /* 0x000fe2000c101116 */
[----:B-1----:R-:W-:Y:S01]  /*3d600*/  ISETP.LT.AND P5, PT, R4, UR5, !P0 ;  /* 0x0000000504007c0c */ /* 0x002fe2000c7a1270 */
[----:B------:R-:W-:Y:S01]  /*3d610*/  VIADD R33, R21, UR48 ;  /* 0x0000003015217c36 */ /* 0x000fe20008000000 */
[----:B------:R-:W-:Y:S01]  /*3d620*/  PRMT R4, R12, 0x9910, RZ ;  /* 0x000099100c047816 */ /* 0x000fe200000000ff */
[----:B------:R-:W1:Y:S01]  /*3d630*/  LDCU UR48, c[0x0][0x39c] ;  /* 0x00007380ff3077ac */ /* 0x000e620008000800 */
[----:B0-----:R-:W-:Y:S02]  /*3d640*/  ISETP.LT.AND P2, PT, R5, UR75, !P0 ;  /* 0x0000004b05007c0c */ /* 0x001fe4000c741270 */
[----:B------:R-:W-:Y:S02]  /*3d650*/  SHF.R.S32.HI R5, RZ, 0x8, R4 ;  /* 0x00000008ff057819 */ /* 0x000fe40000011404 */
[----:B--2---:R-:W-:-:S03]  /*3d660*/  F2FP.SATFINITE.E4M3.F32.PACK_AB_MERGE_C R8, R9, R8, RZ ;  /* 0x000000080908723e */ /* 0x004fc600048070ff */
[----:B------:R0:W-:Y:S01]  /*3d670*/  @P6 STG.E.U8 desc[UR22][R10.64], R5 ;  /* 0x000000050a006986 */ /* 0x0001e2000c101116 */
[----:B------:R-:W-:Y:S01]  /*3d680*/  VIADD R19, R33, UR20 ;  /* 0x0000001421137c36 */ /* 0x000fe20008000000 */
[----:B------:R-:W2:Y:S01]  /*3d690*/  LDCU UR5, c[0x0][0x39c] ;  /* 0x00007380ff0577ac */ /* 0x000ea20008000800 */
[----:B------:R-:W3:Y:S01]  /*3d6a0*/  LDCU UR75, c[0x0][0x3b8] ;  /* 0x00007700ff4b77ac */ /* 0x000ee20008000800 */
[----:B0-----:R-:W3:Y:S01]  /*3d6b0*/  LDL.LU R10, [R1+0x328] ;  /* 0x00032800010a7983 */ /* 0x001ee20000300800 */
[----:B------:R-:W-:Y:S01]  /*3d6c0*/  VIADD R4, R0, 0xc8 ;  /* 0x000000c800047836 */ /* 0x000fe20000000000 */
[----:B------:R-:W0:Y:S02]  /*3d6d0*/  LDCU UR20, c[0x0][0x3b8] ;  /* 0x00007700ff1477ac */ /* 0x000e240008000800 */
[----:B------:R-:W3:Y:S04]  /*3d6e0*/  LDL.LU R11, [R1+0x32c] ;  /* 0x00032c00010b7983 */ /* 0x000ee80000300800 */
[----:B------:R-:W3:Y:S04]  /*3d6f0*/  LDL.LU R12, [R1+0x320] ;  /* 0x00032000010c7983 */ /* 0x000ee80000300800 */
[----:B------:R-:W3:Y:S01]  /*3d700*/  LDL.LU R13, [R1+0x324] ;  /* 0x00032400010d7983 */ /* 0x000ee20000300800 */
[----:B-1----:R-:W-:Y:S01]  /*3d710*/  ISETP.LT.AND P6, PT, R4, UR48, !P0 ;  /* 0x0000003004007c0c */ /* 0x002fe2000c7c1270 */
[----:B------:R-:W1:Y:S01]  /*3d720*/  LDCU UR48, c[0x0][0x39c] ;  /* 0x00007380ff3077ac */ /* 0x000e620008000800 */
[----:B------:R-:W-:Y:S01]  /*3d730*/  PRMT R4, R8, 0x9910, RZ ;  /* 0x0000991008047816 */ /* 0x000fe200000000ff */
[----:B------:R0:W-:Y:S04]  /*3d740*/  @P3 STG.E.U8 desc[UR22][R92.64], R8 ;  /* 0x000000085c003986 */ /* 0x0001e8000c101116 */
[----:B------:R-:W5:Y:S01]  /*3d750*/  LDL.LU R9, [R1+0x330] ;  /* 0x0003300001097983 */ /* 0x000f620000300800 */
[----:B0-----:R-:W-:Y:S01]  /*3d760*/  IMAD.MOV.U32 R93, RZ, RZ, R4 ;  /* 0x000000ffff5d7224 */ /* 0x001fe200078e0004 */
[----:B----4-:R-:W-:-:S02]  /*3d770*/  F2FP.SATFINITE.E4M3.F32.PACK_AB_MERGE_C R4, R7, R6, RZ ;  /* 0x000000060704723e */ /* 0x010fc400048070ff */
[----:B------:R-:W5:Y:S04]  /*3d780*/  LDL.LU R7, [R1+0x334] ;  /* 0x0003340001077983 */ /* 0x000f680000300800 */
[----:B------:R-:W4:Y:S04]  /*3d790*/  LDL.LU R8, [R1+0x338] ;  /* 0x0003380001087983 */ /* 0x000f280000300800 */
[----:B------:R-:W4:Y:S01]  /*3d7a0*/  LDL.LU R6, [R1+0x33c] ;  /* 0x00033c0001067983 */ /* 0x000f220000300800 */
[----:B------:R-:W-:Y:S01]  /*3d7b0*/  SHF.R.S32.HI R93, RZ, 0x8, R93 ;  /* 0x00000008ff5d7819 */ /* 0x000fe2000001145d */
[----:B------:R-:W-:-:S02]  /*3d7c0*/  VIADD R92, R0, 0xca ;  /* 0x000000ca005c7836 */ /* 0x000fc40000000000 */
[----:B------:R-:W4:Y:S04]  /*3d7d0*/  LDL.LU R59, [R1+0x340] ;  /* 0x00034000013b7983 */ /* 0x000f280000300800 */
[----:B------:R-:W4:Y:S04]  /*3d7e0*/  LDL.LU R54, [R1+0x344] ;  /* 0x0003440001367983 */ /* 0x000f280000300800 */
[----:B------:R0:W-:Y:S01]  /*3d7f0*/  @P4 STG.E.U8 desc[UR22][R90.64], R93 ;  /* 0x0000005d5a004986 */ /* 0x0001e2000c101116 */
[----:B-1----:R-:W-:Y:S01]  /*3d800*/  ISETP.LT.AND P4, PT, R92, UR48, !P0 ;  /* 0x000000305c007c0c */ /* 0x002fe2000c781270 */
[----:B------:R-:W-:Y:S01]  /*3d810*/  VIADD R31, R19, UR49 ;  /* 0x00000031131f7c36 */ /* 0x000fe20008000000 */
[----:B------:R-:W1:Y:S01]  /*3d820*/  LDCU UR48, c[0x0][0x39c] ;  /* 0x00007380ff3077ac */ /* 0x000e620008000800 */
[----:B------:R-:W4:Y:S01]  /*3d830*/  LDL.LU R92, [R1+0x54c] ;  /* 0x00054c00015c7983 */ /* 0x000f220000300800 */
[----:B------:R-:W-:Y:S01]  /*3d840*/  VIADD R5, R0, 0xc9 ;  /* 0x000000c900057836 */ /* 0x000fe20000000000 */
[----:B------:R-:W1:Y:S02]  /*3d850*/  LDCU UR49, c[0x0][0x3b8] ;  /* 0x00007700ff3177ac */ /* 0x000e640008000800 */
[----:B0-----:R-:W4:Y:S01]  /*3d860*/  LDL.LU R93, [R1+0x540] ;  /* 0x00054000015d7983 */ /* 0x001f220000300800 */
[----:B------:R-:W-:Y:S01]  /*3d870*/  VIADD R18, R31, UR32 ;  /* 0x000000201f127c36 */ /* 0x000fe20008000000 */
[----:B------:R-:W-:Y:S01]  /*3d880*/  PRMT R91, R4, 0x9910, RZ ;  /* 0x00009910045b7816 */ /* 0x000fe200000000ff */
[----:B------:R-:W-:Y:S01]  /*3d890*/  VIADD R90, R0, 0xcb ;  /* 0x000000cb005a7836 */ /* 0x000fe20000000000 */
[----:B------:R0:W-:Y:S01]  /*3d8a0*/  @P5 STG.E.U8 desc[UR22][R88.64], R4 ;  /* 0x0000000458005986 */ /* 0x0001e2000c101116 */
[----:B------:R-:W-:Y:S01]  /*3d8b0*/  VIADD R20, R18, UR73 ;  /* 0x0000004912147c36 */ /* 0x000fe20008000000 */
[----:B--2---:R-:W-:Y:S01]  /*3d8c0*/  ISETP.LT.AND P3, PT, R5, UR5, !P0 ;  /* 0x0000000505007c0c */ /* 0x004fe2000c761270 */
[----:B------:R-:W2:Y:S02]  /*3d8d0*/  LDCU UR5, c[0x0][0x39c] ;  /* 0x00007380ff0577ac */ /* 0x000ea40008000800 */
[----:B------:R-:W-:Y:S01]  /*3d8e0*/  VIADD R17, R20, UR19 ;  /* 0x0000001314117c36 */ /* 0x000fe20008000000 */
[----:B------:R-:W1:Y:S01]  /*3d8f0*/  LDCU UR19, c[0x0][0x39c] ;  /* 0x00007380ff1377ac */ /* 0x000e620008000800 */
[----:B------:R-:W1:Y:S01]  /*3d900*/  LDCU UR32, c[0x0][0x3b8] ;  /* 0x00007700ff2077ac */ /* 0x000e620008000800 */
[----:B0-----:R-:W-:Y:S01]  /*3d910*/  SHF.R.S32.HI R89, RZ, 0x8, R91 ;  /* 0x00000008ff597819 */ /* 0x001fe2000001145b */
[----:B------:R-:W-:-:S02]  /*3d920*/  VIADD R15, R17, UR74 ;  /* 0x0000004a110f7c36 */ /* 0x000fc40008000000 */
[----:B------:R-:W-:Y:S01]  /*3d930*/  VIADD R88, R0, 0xcc ;  /* 0x000000cc00587836 */ /* 0x000fe20000000000 */
[----:B------:R-:W0:Y:S01]  /*3d940*/  LDCU UR73, c[0x0][0x3b8] ;  /* 0x00007700ff4977ac */ /* 0x000e220008000800 */
[----:B------:R1:W-:Y:S01]  /*3d950*/  @P2 STG.E.U8 desc[UR22][R86.64], R89 ;  /* 0x0000005956002986 */ /* 0x0003e2000c101116 */
[----:B------:R-:W-:Y:S01]  /*3d960*/  VIADD R14, R15, UR31 ;  /* 0x0000001f0f0e7c36 */ /* 0x000fe20008000000 */
[----:B------:R-:W0:Y:S03]  /*3d970*/  LDCU UR74, c[0x0][0x3b8] ;  /* 0x00007700ff4a77ac */ /* 0x000e260008000800 */
[----:B------:R-:W-:Y:S01]  /*3d980*/  VIADD R16, R14, UR47 ;  /* 0x0000002f0e107c36 */ /* 0x000fe20008000000 */
[----:B--2---:R-:W-:Y:S01]  /*3d990*/  ISETP.LT.AND P5, PT, R90, UR5, !P0 ;  /* 0x000000055a007c0c */ /* 0x004fe2000c7a1270 */
[----:B------:R-:W2:Y:S01]  /*3d9a0*/  LDCU UR47, c[0x0][0x39c] ;  /* 0x00007380ff2f77ac */ /* 0x000ea20008000800 */
[----:B-1----:R-:W-:Y:S01]  /*3d9b0*/  ISETP.LT.AND P2, PT, R88, UR19, !P0 ;  /* 0x0000001358007c0c */ /* 0x002fe2000c741270 */
[----:B------:R-:W1:Y:S01]  /*3d9c0*/  LDCU UR5, c[0x0][0x3b8] ;  /* 0x00007700ff0577ac */ /* 0x000e620008000800 */
[----:B------:R-:W-:Y:S01]  /*3d9d0*/  VIADD R86, R0, 0xcd ;  /* 0x000000cd00567836 */ /* 0x000fe20000000000 */
[----:B------:R-:W0:Y:S01]  /*3d9e0*/  LDCU UR31, c[0x0][0x3b8] ;  /* 0x00007700ff1f77ac */ /* 0x000e220008000800 */
[----:B------:R-:W0:Y:S01]  /*3d9f0*/  LDCU UR19, c[0x0][0x3b8] ;  /* 0x00007700ff1377ac */ /* 0x000e220008000800 */
[----:B---3--:R-:W-:-:S04]  /*3da00*/  F2FP.SATFINITE.E4M3.F32.PACK_AB_MERGE_C R87, R13, R12, RZ ;  /* 0x0000000c0d57723e */ /* 0x008fc800048070ff */
[----:B------:R-:W-:Y:S01]  /*3da10*/  PRMT R88, R87, 0x9910, RZ ;  /* 0x0000991057587816 */ /* 0x000fe200000000ff */
[----:B------:R3:W-:Y:S01]  /*3da20*/  @P6 STG.E.U8 desc[UR22][R84.64], R87 ;  /* 0x0000005754006986 */ /* 0x0007e2000c101116 */
[----:B------:R-:W-:Y:S01]  /*3da30*/  VIADD R13, R16, UR71 ;  /* 0x00000047100d7c36 */ /* 0x000fe20008000000 */
[----:B------:R-:W-:Y:S01]  /*3da40*/  ISETP.LT.AND P6, PT, R86, UR48, !P0 ;  /* 0x0000003056007c0c */ /* 0x000fe2000c7c1270 */
[----:B------:R-:W0:Y:S01]  /*3da50*/  LDCU UR48, c[0x0][0x39c] ;  /* 0x00007380ff3077ac */ /* 0x000e220008000800 */
[----:B------:R-:W-:Y:S01]  /*3da60*/  F2FP.SATFINITE.E4M3.F32.PACK_AB_MERGE_C R86, R11, R10, RZ ;  /* 0x0000000a0b56723e */ /* 0x000fe200048070ff */
[----:B------:R-:W-:Y:S01]  /*3da70*/  VIADD R11, R13, UR30 ;  /* 0x0000001e0d0b7c36 */ /* 0x000fe20008000000 */
[----:B------:R-:W0:Y:S01]  /*3da80*/  LDCU UR30, c[0x0][0x39c] ;  /* 0x00007380ff1e77ac */ /* 0x000e220008000800 */
[----:B---3--:R-:W-:Y:S01]  /*3da90*/  IMAD.MOV.U32 R85, RZ, RZ, R88 ;  /* 0x000000ffff557224 */ /* 0x008fe200078e0058 */
[----:B------:R-:W3:Y:S04]  /*3daa0*/  LDCU UR71, c[0x0][0x3b8] ;  /* 0x00007700ff4777ac */ /* 0x000ee80008000800 */
[----:B------:R-:W-:-:S05]  /*3dab0*/  SHF.R.S32.HI R85, RZ, 0x8, R85 ;  /* 0x00000008ff557819 */ /* 0x000fca0000011455 */
[----:B------:R0:W-:Y:S04]  /*3dac0*/  @P3 STG.E.U8 desc[UR22][R82.64], R85 ;  /* 0x0000005552003986 */ /* 0x0001e8000c101116 */
[----:B------:R1:W-:Y:S01]  /*3dad0*/  @P4 STG.E.U8 desc[UR22][R80.64], R86 ;  /* 0x0000005650004986 */ /* 0x0003e2000c101116 */
[----:B0-----:R-:W-:-:S04]  /*3dae0*/  PRMT R83, R86, 0x9910, RZ ;  /* 0x0000991056537816 */ /* 0x001fc800000000ff */
[----:B-1----:R-:W-:Y:S01]  /*3daf0*/  SHF.R.S32.HI R81, RZ, 0x8, R83 ;  /* 0x00000008ff517819 */ /* 0x002fe20000011453 */
[----:B------:R-:W-:-:S04]  /*3db00*/  VIADD R80, R0, 0xd0 ;  /* 0x000000d000507836 */ /* 0x000fc80000000000 */
[----:B------:R5:W-:Y:S01]  /*3db10*/  @P5 STG.E.U8 desc[UR22][R78.64], R81 ;  /* 0x000000514e005986 */ /* 0x000be2000c101116 */
[----:B------:R-:W-:Y:S01]  /*3db20*/  ISETP.LT.AND P5, PT, R80, UR30, !P0 ;  /* 0x0000001e50007c0c */ /* 0x000fe2000c7a1270 */
[----:B------:R-:W-:Y:S01]  /*3db30*/  VIADD R10, R11, UR72 ;  /* 0x000000480b0a7c36 */ /* 0x000fe20008000000 */
[----:B------:R-:W0:Y:S01]  /*3db40*/  LDCU UR72, c[0x0][0x39c] ;  /* 0x00007380ff4877ac */ /* 0x000e220008000800 */
[----:B-----5:R-:W-:Y:S01]  /*3db50*/  F2FP.SATFINITE.E4M3.F32.PACK_AB_MERGE_C R79, R7, R9, RZ ;  /* 0x00000009074f723e */ /* 0x020fe200048070ff */
[----:B------:R-:W-:Y:S01]  /*3db60*/  VIADD R82, R0, 0xcf ;  /* 0x000000cf00527836 */ /* 0x000fe20000000000 */
[----:B----4-:R-:W-:Y:S01]  /*3db70*/  F2FP.SATFINITE.E4M3.F32.PACK_AB_MERGE_C R54, R54, R59, RZ ;  /* 0x0000003b3636723e */ /* 0x010fe200048070ff */
[C---:B------:R-:W-:Y:S01]  /*3db80*/  VIADD R84, R0.reuse, 0xce ;  /* 0x000000ce00547836 */ /* 0x040fe20000000000 */
[----:B------:R-:W-:Y:S01]  /*3db90*/  PRMT R80, R79, 0x9910, RZ ;  /* 0x000099104f507816 */ /* 0x000fe200000000ff */
[----:B------:R1:W-:Y:S01]  /*3dba0*/  @P2 STG.E.U8 desc[UR22][R76.64], R79 ;  /* 0x0000004f4c002986 */ /* 0x0003e2000c101116 */
[----:B------:R-:W-:Y:S01]  /*3dbb0*/  VIADD R78, R0, 0xd1 ;  /* 0x000000d1004e7836 */ /* 0x000fe20000000000 */
[----:B------:R-:W4:Y:S02]  /*3dbc0*/  LDCU UR30, c[0x0][0x39c] ;  /* 0x00007380ff1e77ac */ /* 0x000f240008000800 */
[----:B-1----:R-:W-:-:S05]  /*3dbd0*/  IMAD.MOV.U32 R77, RZ, RZ, R80 ;  /* 0x000000ffff4d7224 */ /* 0x002fca00078e0050 */
[----:B------:R-:W-:-:S05]  /*3dbe0*/  SHF.R.S32.HI R77, RZ, 0x8, R77 ;  /* 0x00000008ff4d7819 */ /* 0x000fca000001144d */
[----:B------:R1:W-:Y:S01]  /*3dbf0*/  @P6 STG.E.U8 desc[UR22][R74.64], R77 ;  /* 0x0000004d4a006986 */ /* 0x0003e2000c101116 */
[----:B------:R-:W-:Y:S02]  /*3dc00*/  ISETP.LT.AND P4, PT, R82, UR48, !P0 ;  /* 0x0000003052007c0c */ /* 0x000fe4000c781270 */
[----:B--2---:R-:W-:Y:S01]  /*3dc10*/  ISETP.LT.AND P3, PT, R84, UR47, !P0 ;  /* 0x0000002f54007c0c */ /* 0x004fe2000c761270 */
[----:B------:R-:W-:Y:S01]  /*3dc20*/  VIADD R12, R10, UR13 ;  /* 0x0000000d0a0c7c36 */ /* 0x000fe20008000000 */
[----:B0-----:R-:W-:Y:S01]  /*3dc30*/  ISETP.LT.AND P2, PT, R78, UR72, !P0 ;  /* 0x000000484e007c0c */ /* 0x001fe2000c741270 */
[----:B------:R-:W-:Y:S01]  /*3dc40*/  VIADD R76, R0, 0xd2 ;  /* 0x000000d2004c7836 */ /* 0x000fe20000000000 */
[----:B-1----:R-:W2:Y:S01]  /*3dc50*/  LDL.LU R75, [R1+0x544] ;  /* 0x00054400014b7983 */ /* 0x002ea20000300800 */
[----:B------:R-:W-:Y:S01]  /*3dc60*/  F2FP.SATFINITE.E4M3.F32.PACK_AB_MERGE_C R78, R6, R8, RZ ;  /* 0x00000008064e723e */ /* 0x000fe200048070ff */
[----:B------:R-:W-:Y:S02]  /*3dc70*/  VIADD R9, R12, UR46 ;  /* 0x0000002e0c097c36 */ /* 0x000fe40008000000 */
[----:B----4-:R-:W-:Y:S01]  /*3dc80*/  ISETP.LT.AND P6, PT, R76, UR30, !P0 ;  /* 0x0000001e4c007c0c */ /* 0x010fe2000c7c1270 */
[----:B------:R-:W4:Y:S01]  /*3dc90*/  LDL.LU R83, [R1+0x53c] ;  /* 0x00053c0001537983 */ /* 0x000f220000300800 */
[----:B------:R-:W-:Y:S01]  /*3dca0*/  PRMT R74, R78, 0x9910, RZ ;  /* 0x000099104e4a7816 */ /* 0x000fe200000000ff */
[----:B------:R-:W0:Y:S02]  /*3dcb0*/  LDCU UR47, c[0x0][0x3b8] ;  /* 0x00007700ff2f77ac */ /* 0x000e240008000800 */
[----:B------:R-:W5:Y:S01]  /*3dcc0*/  LDL.LU R82, [R1+0x538] ;  /* 0x0005380001527983 */ /* 0x000f620000300800 */
[----:B------:R-:W1:Y:S03]  /*3dcd0*/  LDCU UR13, c[0x0][0x3b8] ;  /* 0x00007700ff0d77ac */ /* 0x000e660008000800 */
[----:B------:R-:W3:Y:S01]  /*3dce0*/  LDL.LU R86, [R1+0x534] ;  /* 0x0005340001567983 */ /* 0x000ee20000300800 */
[----:B------:R-:W0:Y:S03]  /*3dcf0*/  LDCU UR48, c[0x0][0x3b8] ;  /* 0x00007700ff3077ac */ /* 0x000e260008000800 */
[----:B------:R-:W3:Y:S01]  /*3dd00*/  LDL.LU R84, [R1+0x530] ;  /* 0x0005300001547983 */ /* 0x000ee20000300800 */
[----:B------:R-:W0:Y:S03]  /*3dd10*/  LDCU UR72, c[0x0][0x3b8] ;  /* 0x00007700ff4877ac */ /* 0x000e260008000800 */
[----:B------:R-:W3:Y:S01]  /*3dd20*/  LDL.LU R88, [R1+0x524] ;  /* 0x0005240001587983 */ /* 0x000ee20000300800 */
[----:B------:R-:W-:-:S03]  /*3dd30*/  SHF.R.S32.HI R74, RZ, 0x8, R74 ;  /* 0x00000008ff4a7819 */ /* 0x000fc6000001144a */
[----:B------:R0:W-:Y:S01]  /*3dd40*/  @P3 STG.E.U8 desc[UR22][R72.64], R78 ;  /* 0x0000004e48003986 */ /* 0x0001e2000c101116 */
[CC--:B------:R-:W-:Y:S01]  /*3dd50*/  IADD3 R58, P3, PT, R60.reuse, R3.reuse, RZ ;  /* 0x000000033c3a7210 */ /* 0x0c0fe20007f7e0ff */
[----:B------:R-:W-:Y:S01]  /*3dd60*/  VIADD R7, R9, UR7 ;  /* 0x0000000709077c36 */ /* 0x000fe20008000000 */
[----:B------:R-:W0:Y:S01]  /*3dd70*/  LDCU UR46, c[0x0][0x3b8] ;  /* 0x00007700ff2e77ac */ /* 0x000e220008000800 */
[----:B------:R-:W-:Y:S01]  /*3dd80*/  @P4 STG.E.U8 desc[UR22][R70.64], R74 ;  /* 0x0000004a46004986 */ /* 0x000fe2000c101116 */
[-C--:B------:R-:W-:Y:S02]  /*3dd90*/  LEA.HI.X.SX32 R59, R60, R2.reuse, 0x1, P3 ;  /* 0x000000023c3b7211 */ /* 0x080fe400018f0eff */
[CC--:B------:R-:W-:Y:S01]  /*3dda0*/  IADD3 R60, P3, PT, R57.reuse, R3.reuse, RZ ;  /* 0x00000003393c7210 */ /* 0x0c0fe20007f7e0ff */
[----:B------:R-:W3:Y:S01]  /*3ddb0*/  LDL.LU R87, [R1+0x52c] ;  /* 0x00052c0001577983 */ /* 0x000ee20000300800 */
[C---:B------:R-:W-:Y:S01]  /*3ddc0*/  IADD3 R62, P4, PT, R56.reuse, R3, RZ ;  /* 0x00000003383e7210 */ /* 0x040fe20007f9e0ff */
[----:B------:R-:W0:Y:S02]  /*3ddd0*/  LDCU UR7, c[0x0][0x3b8] ;  /* 0x00007700ff0777ac */ /* 0x000e240008000800 */
[----:B------:R-:W3:Y:S01]  /*3dde0*/  LDL.LU R91, [R1+0x520] ;  /* 0x00052000015b7983 */ /* 0x000ee20000300800 */
[-C--:B------:R-:W-:Y:S01]  /*3ddf0*/  LEA.HI.X.SX32 R61, R57, R2.reuse, 0x1, P3 ;  /* 0x00000002393d7211 */ /* 0x080fe200018f0eff */
[----:B------:R-:W0:Y:S01]  /*3de00*/  LDCU UR30, c[0x0][0x3b8] ;  /* 0x00007700ff1e77ac */ /* 0x000e220008000800 */
[----:B------:R-:W-:-:S02]  /*3de10*/  LEA.HI.X.SX32 R63, R56, R2, 0x1, P4 ;  /* 0x00000002383f7211 */ /* 0x000fc400020f0eff */
[----:B------:R-:W-:-:S04]  /*3de20*/  IADD3 R56, P3, PT, R92, R3, RZ ;  /* 0x000000035c387210 */ /* 0x000fc80007f7e0ff */
[----:B------:R-:W-:Y:S02]  /*3de30*/  LEA.HI.X.SX32 R57, R92, R2, 0x1, P3 ;  /* 0x000000025c397211 */ /* 0x000fe400018f0eff */
[----:B------:R-:W3:Y:S01]  /*3de40*/  LDL.LU R92, [R1+0x528] ;  /* 0x00052800015c7983 */ /* 0x000ee20000300800 */
[----:B------:R-:W-:-:S04]  /*3de50*/  IADD3 R4, P4, PT, R93, R3, RZ ;  /* 0x000000035d047210 */ /* 0x000fc80007f9e0ff */
[----:B------:R-:W-:Y:S02]  /*3de60*/  LEA.HI.X.SX32 R5, R93, R2, 0x1, P4 ;  /* 0x000000025d057211 */ /* 0x000fe400020f0eff */
[----:B------:R-:W3:Y:S04]  /*3de70*/  LDL.LU R93, [R1+0x51c] ;  /* 0x00051c00015d7983 */ /* 0x000ee80000300800 */
[----:B------:R-:W-:Y:S04]  /*3de80*/  STL.64 [R1+0xb40], R4 ;  /* 0x000b400401007387 */ /* 0x000fe80000100a00 */
[----:B0-----:R-:W3:Y:S04]  /*3de90*/  LDL.LU R72, [R1+0x518] ;  /* 0x0005180001487983 */ /* 0x001ee80000300800 */
[----:B------:R2:W-:Y:S02]  /*3dea0*/  @P5 STG.E.U8 desc[UR22][R68.64], R54 ;  /* 0x0000003644005986 */ /* 0x0005e4000c101116 */
[----:B--2---:R-:W-:-:S02]  /*3deb0*/  IADD3 R68, P3, PT, R75, R3, RZ ;  /* 0x000000034b447210 */ /* 0x004fc40007f7e0ff */
[----:B----4-:R-:W-:Y:S02]  /*3dec0*/  IADD3 R4, P4, PT, R83, R3, RZ ;  /* 0x0000000353047210 */ /* 0x010fe40007f9e0ff */
[-C--:B------:R-:W-:Y:S02]  /*3ded0*/  LEA.HI.X.SX32 R69, R75, R2.reuse, 0x1, P3 ;  /* 0x000000024b457211 */ /* 0x080fe400018f0eff */
[----:B------:R-:W-:-:S03]  /*3dee0*/  LEA.HI.X.SX32 R5, R83, R2, 0x1, P4 ;  /* 0x0000000253057211 */ /* 0x000fc600020f0eff */
[----:B------:R5:W-:Y:S04]  /*3def0*/  STL.64 [R1+0xb30], R68 ;  /* 0x000b304401007387 */ /* 0x000be80000100a00 */
[----:B------:R3:W-:Y:S01]  /*3df00*/  STL.64 [R1+0xb28], R4 ;  /* 0x000b280401007387 */ /* 0x0007e20000100a00 */
[-C--:B-----5:R-:W-:Y:S02]  /*3df10*/  IADD3 R68, P3, PT, R82, R3.reuse, RZ ;  /* 0x0000000352447210 */ /* 0x0a0fe40007f7e0ff */
[----:B---3--:R-:W-:Y:S02]  /*3df20*/  IADD3 R4, P4, PT, R86, R3, RZ ;  /* 0x0000000356047210 */ /* 0x008fe40007f9e0ff */
[-C--:B------:R-:W-:Y:S02]  /*3df30*/  LEA.HI.X.SX32 R69, R82, R2.reuse, 0x1, P3 ;  /* 0x0000000252457211 */ /* 0x080fe400018f0eff */
[----:B------:R-:W-:-:S03]  /*3df40*/  LEA.HI.X.SX32 R5, R86, R2, 0x1, P4 ;  /* 0x0000000256057211 */ /* 0x000fc600020f0eff */
[----:B------:R0:W-:Y:S04]  /*3df50*/  STL.64 [R1+0xb18], R68 ;  /* 0x000b184401007387 */ /* 0x0001e80000100a00 */
[----:B------:R2:W-:Y:S04]  /*3df60*/  STL.64 [R1+0xb10], R4 ;  /* 0x000b100401007387 */ /* 0x0005e80000100a00 */
[----:B------:R-:W3:Y:S01]  /*3df70*/  LDL.LU R71, [R1+0x50c] ;  /* 0x00050c0001477983 */ /* 0x000ee20000300800 */
[----:B0-----:R-:W-:-:S03]  /*3df80*/  IADD3 R68, P3, PT, R84, R3, RZ ;  /* 0x0000000354447210 */ /* 0x001fc60007f7e0ff */
[----:B------:R-:W4:Y:S01]  /*3df90*/  LDL.LU R70, [R1+0x508] ;  /* 0x0005080001467983 */ /* 0x000f220000300800 */
[----:B--2---:R-:W-:Y:S02]  /*3dfa0*/  IADD3 R4, P4, PT, R88, R3, RZ ;  /* 0x0000000358047210 */ /* 0x004fe40007f9e0ff */
[-C--:B------:R-:W-:Y:S02]  /*3dfb0*/  LEA.HI.X.SX32 R69, R84, R2.reuse, 0x1, P3 ;  /* 0x0000000254457211 */ /* 0x080fe400018f0eff */
[----:B------:R-:W-:-:S03]  /*3dfc0*/  LEA.HI.X.SX32 R5, R88, R2, 0x1, P4 ;  /* 0x0000000258057211 */ /* 0x000fc600020f0eff */
[----:B------:R0:W-:Y:S04]  /*3dfd0*/  STL.64 [R1+0xaf8], R68 ;  /* 0x000af84401007387 */ /* 0x0001e80000100a00 */
[----:B------:R-:W2:Y:S04]  /*3dfe0*/  LDL.LU R83, [R1+0x504] ;  /* 0x0005040001537983 */ /* 0x000ea80000300800 */
[----:B------:R5:W-:Y:S01]  /*3dff0*/  STL.64 [R1+0xaf0], R4 ;  /* 0x000af00401007387 */ /* 0x000be20000100a00 */
[----:B0-----:R-:W-:-:S03]  /*3e000*/  IADD3 R68, P3, PT, R87, R3, RZ ;  /* 0x0000000357447210 */ /* 0x001fc60007f7e0ff */
[----:B------:R-:W2:Y:S01]  /*3e010*/  LDL.LU R82, [R1+0x500] ;  /* 0x0005000001527983 */ /* 0x000ea20000300800 */
[----:B------:R-:W-:-:S03]  /*3e020*/  LEA.HI.X.SX32 R69, R87, R2, 0x1, P3 ;  /* 0x0000000257457211 */ /* 0x000fc600018f0eff */
[----:B------:R-:W2:Y:S01]  /*3e030*/  LDL.LU R86, [R1+0x4dc] ;  /* 0x0004dc0001567983 */ /* 0x000ea20000300800 */
[----:B-----5:R-:W-:-:S04]  /*3e040*/  IADD3 R4, P4, PT, R91, R3, RZ ;  /* 0x000000035b047210 */ /* 0x020fc80007f9e0ff */
[----:B------:R-:W-:Y:S01]  /*3e050*/  LEA.HI.X.SX32 R5, R91, R2, 0x1, P4 ;  /* 0x000000025b057211 */ /* 0x000fe200020f0eff */
[----:B------:R-:W-:Y:S04]  /*3e060*/  STL.64 [R1+0xae0], R68 ;  /* 0x000ae04401007387 */ /* 0x000fe80000100a00 */
[----:B------:R0:W-:Y:S02]  /*3e070*/  STL.64 [R1+0xad8], R4 ;  /* 0x000ad80401007387 */ /* 0x0001e40000100a00 */
[----:B0-----:R-:W-:-:S04]  /*3e080*/  IADD3 R4, P3, PT, R92, R3, RZ ;  /* 0x000000035c047210 */ /* 0x001fc80007f7e0ff */
[----:B------:R-:W-:-:S05]  /*3e090*/  LEA.HI.X.SX32 R5, R92, R2, 0x1, P3 ;  /* 0x000000025c057211 */ /* 0x000fca00018f0eff */
[----:B------:R0:W-:Y:S04]  /*3e0a0*/  STL.64 [R1+0xac8], R4 ;  /* 0x000ac80401007387 */ /* 0x0001e80000100a00 */
[----:B0-----:R-:W5:Y:S04]  /*3e0b0*/  LDL.LU.64 R4, [R1+0xe10] ;  /* 0x000e100001047983 */ /* 0x001f680000300a00 */
[----:B------:R-:W2:Y:S04]  /*3e0c0*/  LDL.LU R84, [R1+0x4e0] ;  /* 0x0004e00001547983 */ /* 0x000ea80000300800 */
[----:B------:R-:W2:Y:S01]  /*3e0d0*/  LDL.LU R88, [R1+0x4d4] ;  /* 0x0004d40001587983 */ /* 0x000ea20000300800 */
[----:B------:R-:W-:-:S02]  /*3e0e0*/  IADD3 R68, P4, PT, R93, R3, RZ ;  /* 0x000000035d447210 */ /* 0x000fc40007f9e0ff */
[----:B------:R-:W-:Y:S01]  /*3e0f0*/  IADD3 R92, P3, PT, R72, R3, RZ ;  /* 0x00000003485c7210 */ /* 0x000fe20007f7e0ff */
[----:B------:R-:W2:Y:S01]  /*3e100*/  LDL.LU R87, [R1+0x4d8] ;  /* 0x0004d80001577983 */ /* 0x000ea20000300800 */
[----:B------:R-:W-:-:S03]  /*3e110*/  LEA.HI.X.SX32 R69, R93, R2, 0x1, P4 ;  /* 0x000000025d457211 */ /* 0x000fc600020f0eff */
[----:B------:R-:W2:Y:S01]  /*3e120*/  LDL.LU R91, [R1+0x4d0] ;  /* 0x0004d000015b7983 */ /* 0x000ea20000300800 */
[----:B------:R-:W-:-:S03]  /*3e130*/  LEA.HI.X.SX32 R93, R72, R2, 0x1, P3 ;  /* 0x00000002485d7211 */ /* 0x000fc600018f0eff */
[----:B------:R-:W-:Y:S04]  /*3e140*/  STL.64 [R1+0xac0], R68 ;  /* 0x000ac04401007387 */ /* 0x000fe80000100a00 */
[----:B------:R0:W-:Y:S04]  /*3e150*/  STL.64 [R1+0xaa8], R92 ;  /* 0x000aa85c01007387 */ /* 0x0001e80000100a00 */
[----:B0-----:R-:W2:Y:S04]  /*3e160*/  LDL.LU R92, [R1+0x4cc] ;  /* 0x0004cc00015c7983 */ /* 0x001ea80000300800 */
[----:B------:R-:W2:Y:S01]  /*3e170*/  LDL.LU R93, [R1+0x4c8] ;  /* 0x0004c800015d7983 */ /* 0x000ea20000300800 */
[----:B-----5:R-:W-:-:S04]  /*3e180*/  IADD3 R68, P4, PT, R5, R3, RZ ;  /* 0x0000000305447210 */ /* 0x020fc80007f9e0ff */
[----:B------:R-:W-:-:S05]  /*3e190*/  LEA.HI.X.SX32 R69, R5, R2, 0x1, P4 ;  /* 0x0000000205457211 */ /* 0x000fca00020f0eff */
[----:B------:R0:W-:Y:S02]  /*3e1a0*/  STL.64 [R1+0xaa0], R68 ;  /* 0x000aa04401007387 */ /* 0x0001e40000100a00 */
[----:B0-----:R-:W-:Y:S01]  /*3e1b0*/  IMAD.MOV.U32 R69, RZ, RZ, R4 ;  /* 0x000000ffff457224 */ /* 0x001fe200078e0004 */
[-C--:B------:R-:W-:Y:S02]  /*3e1c0*/  IADD3 R68, P3, PT, R4, R3.reuse, RZ ;  /* 0x0000000304447210 */ /* 0x080fe40007f7e0ff */
[----:B---3--:R-:W-:Y:S02]  /*3e1d0*/  IADD3 R4, P4, PT, R71, R3, RZ ;  /* 0x0000000347047210 */ /* 0x008fe40007f9e0ff */
[-C--:B------:R-:W-:Y:S02]  /*3e1e0*/  LEA.HI.X.SX32 R69, R69, R2.reuse, 0x1, P3 ;  /* 0x0000000245457211 */ /* 0x080fe400018f0eff */
[----:B------:R-:W-:-:S03]  /*3e1f0*/  LEA.HI.X.SX32 R5, R71, R2, 0x1, P4 ;  /* 0x0000000247057211 */ /* 0x000fc600020f0eff */
[----:B------:R4:W-:Y:S04]  /*3e200*/  STL.64 [R1+0xa90], R68 ;  /* 0x000a904401007387 */ /* 0x0009e80000100a00 */
[----:B------:R2:W-:Y:S01]  /*3e210*/  STL.64 [R1+0xa88], R4 ;  /* 0x000a880401007387 */ /* 0x0005e20000100a00 */
[CC--:B----4-:R-:W-:Y:S02]  /*3e220*/  IADD3 R68, P3, PT, R70.reuse, R3.reuse, RZ ;  /* 0x0000000346447210 */ /* 0x0d0fe40007f7e0ff */
[C---:B--2---:R-:W-:Y:S02]  /*3e230*/  IADD3 R4, P4, PT, R83.reuse, R3, RZ ;  /* 0x0000000353047210 */ /* 0x044fe40007f9e0ff */
[-C--:B------:R-:W-:Y:S02]  /*3e240*/  LEA.HI.X.SX32 R69, R70, R2.reuse, 0x1, P3 ;  /* 0x0000000246457211 */ /* 0x080fe400018f0eff */
[----:B------:R-:W-:-:S03]  /*3e250*/  LEA.HI.X.SX32 R5, R83, R2, 0x1, P4 ;  /* 0x0000000253057211 */ /* 0x000fc600020f0eff */
[----:B------:R0:W-:Y:S04]  /*3e260*/  STL.64 [R1+0xa78], R68 ;  /* 0x000a784401007387 */ /* 0x0001e80000100a00 */
[----:B------:R2:W-:Y:S01]  /*3e270*/  STL.64 [R1+0xa70], R4 ;  /* 0x000a700401007387 */ /* 0x0005e20000100a00 */
[-C--:B0-----:R-:W-:Y:S02]  /*3e280*/  IADD3 R68, P3, PT, R82, R3.reuse, RZ ;  /* 0x0000000352447210 */ /* 0x081fe40007f7e0ff */
[----:B--2---:R-:W-:-:S04]  /*3e290*/  IADD3 R4, P4, PT, R86, R3, RZ ;  /* 0x0000000356047210 */ /* 0x004fc80007f9e0ff */
[-C--:B------:R-:W-:Y:S02]  /*3e2a0*/  LEA.HI.X.SX32 R5, R86, R2.reuse, 0x1, P4 ;  /* 0x0000000256057211 */ /* 0x080fe400020f0eff */
[-C--:B------:R-:W-:Y:S02]  /*3e2b0*/  LEA.HI.X.SX32 R69, R82, R2.reuse, 0x1, P3 ;  /* 0x0000000252457211 */ /* 0x080fe400018f0eff */
[CC--:B------:R-:W-:Y:S01]  /*3e2c0*/  IADD3 R82, P3, PT, R84.reuse, R3.reuse, RZ ;  /* 0x0000000354527210 */ /* 0x0c0fe20007f7e0ff */
[----:B------:R0:W-:Y:S03]  /*3e2d0*/  STL.64 [R1+0xa58], R4 ;  /* 0x000a580401007387 */ /* 0x0001e60000100a00 */
[----:B------:R-:W-:Y:S01]  /*3e2e0*/  LEA.HI.X.SX32 R83, R84, R2, 0x1, P3 ;  /* 0x0000000254537211 */ /* 0x000fe200018f0eff */
[----:B------:R-:W-:Y:S01]  /*3e2f0*/  STL.64 [R1+0xa60], R68 ;  /* 0x000a604401007387 */ /* 0x000fe20000100a00 */
[----:B0-----:R-:W-:-:S04]  /*3e300*/  IADD3 R4, P4, PT, R88, R3, RZ ;  /* 0x0000000358047210 */ /* 0x001fc80007f9e0ff */
[----:B------:R-:W-:Y:S01]  /*3e310*/  LEA.HI.X.SX32 R5, R88, R2, 0x1, P4 ;  /* 0x0000000258057211 */ /* 0x000fe200020f0eff */
        /* <DEDUP_REMOVED lines=12> */
[----:B------:R-:W-:Y:S04]  /*3e3e0*/  STL.64 [R1+0xa10], R86 ;  /* 0x000a105601007387 */ /* 0x000fe80000100a00 */
[----:B------:R0:W-:Y:S02]  /*3e3f0*/  STL.64 [R1+0xa08], R4 ;  /* 0x000a080401007387 */ /* 0x0001e40000100a00 */
[----:B0-----:R-:W-:-:S04]  /*3e400*/  IADD3 R4, P4, PT, R66, R3, RZ ;  /* 0x0000000342047210 */ /* 0x001fc80007f9e0ff */
[----:B------:R-:W-:Y:S02]  /*3e410*/  LEA.HI.X.SX32 R5, R66, R2, 0x1, P4 ;  /* 0x0000000242057211 */ /* 0x000fe400020f0eff */
[----:B------:R-:W-:-:S03]  /*3e420*/  IADD3 R86, P3, PT, R67, R3, RZ ;  /* 0x0000000343567210 */ /* 0x000fc60007f7e0ff */
[----:B------:R0:W-:Y:S01]  /*3e430*/  STL.64 [R1+0x9e8], R4 ;  /* 0x0009e80401007387 */ /* 0x0001e20000100a00 */
[----:B------:R-:W-:Y:S02]  /*3e440*/  LEA.HI.X.SX32 R87, R67, R2, 0x1, P3 ;  /* 0x0000000243577211 */ /* 0x000fe400018f0eff */
[-C--:B------:R-:W-:Y:S02]  /*3e450*/  IADD3 R66, P3, PT, R65, R3.reuse, RZ ;  /* 0x0000000341427210 */ /* 0x080fe40007f7e0ff */
[----:B0-----:R-:W-:-:S04]  /*3e460*/  IADD3 R4, P4, PT, R64, R3, RZ ;  /* 0x0000000340047210 */ /* 0x001fc80007f9e0ff */
[-C--:B------:R-:W-:Y:S01]  /*3e470*/  LEA.HI.X.SX32 R5, R64, R2.reuse, 0x1, P4 ;  /* 0x0000000240057211 */ /* 0x080fe200020f0eff */
[----:B------:R-:W-:Y:S04]  /*3e480*/  STL.64 [R1+0x9f0], R86 ;  /* 0x0009f05601007387 */ /* 0x000fe80000100a00 */
[----:B------:R0:W-:Y:S01]  /*3e490*/  STL.64 [R1+0x9d0], R4 ;  /* 0x0009d00401007387 */ /* 0x0001e20000100a00 */
[----:B------:R-:W-:Y:S02]  /*3e4a0*/  LEA.HI.X.SX32 R67, R65, R2, 0x1, P3 ;  /* 0x0000000241437211 */ /* 0x000fe400018f0eff */
[-C--:B------:R-:W-:Y:S02]  /*3e4b0*/  IADD3 R64, P3, PT, R53, R3.reuse, RZ ;  /* 0x0000000335407210 */ /* 0x080fe40007f7e0ff */
[----:B0-----:R-:W-:-:S04]  /*3e4c0*/  IADD3 R4, P4, PT, R52, R3, RZ ;  /* 0x0000000334047210 */ /* 0x001fc80007f9e0ff */
[-C--:B------:R-:W-:Y:S01]  /*3e4d0*/  LEA.HI.X.SX32 R5, R52, R2.reuse, 0x1, P4 ;  /* 0x0000000234057211 */ /* 0x080fe200020f0eff */
[----:B------:R-:W-:Y:S01]  /*3e4e0*/  STL.64 [R1+0x9d8], R66 ;  /* 0x0009d84201007387 */ /* 0x000fe20000100a00 */
        /* <DEDUP_REMOVED lines=30> */
[-C--:B------:R-:W-:Y:S01]  /*3e6d0*/  LEA.HI.X.SX32 R5, R30, R2.reuse, 0x1, P4 ;  /* 0x000000021e057211 */ /* 0x080fe200020f0eff */
[----:B------:R0:W-:Y:S04]  /*3e6e0*/  STL.64 [R1+0x950], R34 ;  /* 0x0009502201007387 */ /* 0x0001e80000100a00 */
[----:B------:R2:W-:Y:S01]  /*3e6f0*/  STL.64 [R1+0x948], R4 ;  /* 0x0009480401007387 */ /* 0x0005e20000100a00 */
[CC--:B0-----:R-:W-:Y:S02]  /*3e700*/  IADD3 R34, P3, PT, R45.reuse, R3.reuse, RZ ;  /* 0x000000032d227210 */ /* 0x0c1fe40007f7e0ff */
[----:B--2---:R-:W-:Y:S02]  /*3e710*/  IADD3 R4, P4, PT, R32, R3, RZ ;  /* 0x0000000320047210 */ /* 0x004fe40007f9e0ff */
[----:B------:R-:W-:-:S02]  /*3e720*/  LEA.HI.X.SX32 R35, R45, R2, 0x1, P3 ;  /* 0x000000022d237211 */ /* 0x000fc400018f0eff */
[----:B------:R-:W-:-:S03]  /*3e730*/  LEA.HI.X.SX32 R5, R32, R2, 0x1, P4 ;  /* 0x0000000220057211 */ /* 0x000fc600020f0eff */
[----:B------:R0:W-:Y:S04]  /*3e740*/  STL.64 [R1+0x938], R34 ;  /* 0x0009382201007387 */ /* 0x0001e80000100a00 */
[----:B------:R2:W-:Y:S01]  /*3e750*/  STL.64 [R1+0x930], R4 ;  /* 0x0009300401007387 */ /* 0x0005e20000100a00 */
[CC--:B0-----:R-:W-:Y:S02]  /*3e760*/  IADD3 R34, P3, PT, R44.reuse, R3.reuse, RZ ;  /* 0x000000032c227210 */ /* 0x0c1fe40007f7e0ff */
[C---:B--2---:R-:W-:Y:S02]  /*3e770*/  IADD3 R4, P4, PT, R29.reuse, R3, RZ ;  /* 0x000000031d047210 */ /* 0x044fe40007f9e0ff */
[-C--:B------:R-:W-:Y:S02]  /*3e780*/  LEA.HI.X.SX32 R35, R44, R2.reuse, 0x1, P3 ;  /* 0x000000022c237211 */ /* 0x080fe400018f0eff */
[----:B------:R-:W-:-:S03]  /*3e790*/  LEA.HI.X.SX32 R5, R29, R2, 0x1, P4 ;  /* 0x000000021d057211 */ /* 0x000fc600020f0eff */
[----:B------:R0:W-:Y:S04]  /*3e7a0*/  STL.64 [R1+0x918], R34 ;  /* 0x0009182201007387 */ /* 0x0001e80000100a00 */
[----:B------:R2:W-:Y:S01]  /*3e7b0*/  STL.64 [R1+0x910], R4 ;  /* 0x0009100401007387 */ /* 0x0005e20000100a00 */
[-C--:B0-----:R-:W-:Y:S02]  /*3e7c0*/  IADD3 R34, P3, PT, R43, R3.reuse, RZ ;  /* 0x000000032b227210 */ /* 0x081fe40007f7e0ff */
[----:B--2---:R-:W-:Y:S02]  /*3e7d0*/  IADD3 R4, P4, PT, R27, R3, RZ ;  /* 0x000000031b047210 */ /* 0x004fe40007f9e0ff */
        /* <DEDUP_REMOVED lines=72> */
[----:B------:R0:W-:Y:S04]  /*3ec60*/  STL.64 [R1+0x800], R34 ;  /* 0x0008002201007387 */ /* 0x0001e80000100a00 */
[----:B------:R2:W-:Y:S01]  /*3ec70*/  STL.64 [R1+0x7e0], R4 ;  /* 0x0007e00401007387 */ /* 0x0005e20000100a00 */
[----:B------:R-:W-:Y:S02]  /*3ec80*/  LEA.HI.X.SX32 R15, R16, R2, 0x1, P3 ;  /* 0x00000002100f7211 */ /* 0x000fe400018f0eff */
[-C--:B0-----:R-:W-:Y:S02]  /*3ec90*/  IADD3 R34, P3, PT, R11, R3.reuse, RZ ;  /* 0x000000030b227210 */ /* 0x081fe40007f7e0ff */
[----:B--2---:R-:W-:-:S04]  /*3eca0*/  IADD3 R4, P4, PT, R10, R3, RZ ;  /* 0x000000030a047210 */ /* 0x004fc80007f9e0ff */
[-C--:B------:R-:W-:Y:S01]  /*3ecb0*/  LEA.HI.X.SX32 R5, R10, R2.reuse, 0x1, P4 ;  /* 0x000000020a057211 */ /* 0x080fe200020f0eff */
[----:B------:R-:W-:Y:S01]  /*3ecc0*/  STL.64 [R1+0x7e8], R14 ;  /* 0x0007e80e01007387 */ /* 0x000fe20000100a00 */
[-C--:B------:R-:W-:Y:S02]  /*3ecd0*/  LEA.HI.X.SX32 R35, R11, R2.reuse, 0x1, P3 ;  /* 0x000000020b237211 */ /* 0x080fe400018f0eff */
[CC--:B------:R-:W-:Y:S01]  /*3ece0*/  IADD3 R10, P3, PT, R12.reuse, R3.reuse, RZ ;  /* 0x000000030c0a7210 */ /* 0x0c0fe20007f7e0ff */
[----:B------:R0:W-:Y:S01]  /*3ecf0*/  STL.64 [R1+0x7d0], R4 ;  /* 0x0007d00401007387 */ /* 0x0001e20000100a00 */
[----:B------:R-:W-:Y:S01]  /*3ed00*/  VIADD R6, R7, UR70 ;  /* 0x0000004607067c36 */ /* 0x000fe20008000000 */
[----:B------:R-:W2:Y:S01]  /*3ed10*/  LDCU UR70, c[0x0][0x3b8] ;  /* 0x00007700ff4677ac */ /* 0x000ea20008000800 */
[----:B------:R-:W-:Y:S01]  /*3ed20*/  LEA.HI.X.SX32 R11, R12, R2, 0x1, P3 ;  /* 0x000000020c0b7211 */ /* 0x000fe200018f0eff */
[----:B------:R-:W-:Y:S01]  /*3ed30*/  STL.64 [R1+0x7d8], R34 ;  /* 0x0007d82201007387 */ /* 0x000fe20000100a00 */
[----:B0-----:R-:W-:-:S04]  /*3ed40*/  IADD3 R4, P4, PT, R9, R3, RZ ;  /* 0x0000000309047210 */ /* 0x001fc80007f9e0ff */
[----:B------:R-:W-:Y:S01]  /*3ed50*/  LEA.HI.X.SX32 R5, R9, R2, 0x1, P4 ;  /* 0x0000000209057211 */ /* 0x000fe200020f0eff */
[----:B------:R0:W-:Y:S01]  /*3ed60*/  STL.64 [R1+0x7b8], R10 ;  /* 0x0007b80a01007387 */ /* 0x0001e20000100a00 */
[----:B------:R-:W-:Y:S01]  /*3ed70*/  VIADD R8, R6, UR45 ;  /* 0x0000002d06087c36 */ /* 0x000fe20008000000 */
[----:B------:R-:W3:Y:S02]  /*3ed80*/  LDCU UR45, c[0x0][0x3b8] ;  /* 0x00007700ff2d77ac */ /* 0x000ee40008000800 */
[----:B------:R4:W-:Y:S01]  /*3ed90*/  STL.64 [R1+0x7b0], R4 ;  /* 0x0007b00401007387 */ /* 0x0009e20000100a00 */
[----:B------:R-:W-:Y:S01]  /*3eda0*/  VIADD R90, R8, UR69 ;  /* 0x00000045085a7c36 */ /* 0x000fe20008000000 */
[----:B------:R-:W5:Y:S01]  /*3edb0*/  LDCU UR69, c[0x0][0x3b8] ;  /* 0x00007700ff4577ac */ /* 0x000f620008000800 */
[-C--:B0-----:R-:W-:Y:S02]  /*3edc0*/  IADD3 R10, P3, PT, R7, R3.reuse, RZ ;  /* 0x00000003070a7210 */ /* 0x081fe40007f7e0ff */
[----:B----4-:R-:W-:-:S04]  /*3edd0*/  IADD3 R4, P4, PT, R6, R3, RZ ;  /* 0x0000000306047210 */ /* 0x010fc80007f9e0ff */
[-C--:B------:R-:W-:Y:S02]  /*3ede0*/  LEA.HI.X.SX32 R5, R6, R2.reuse, 0x1, P4 ;  /* 0x0000000206057211 */ /* 0x080fe400020f0eff */
[-C--:B------:R-:W-:Y:S02]  /*3edf0*/  LEA.HI.X.SX32 R11, R7, R2.reuse, 0x1, P3 ;  /* 0x00000002070b7211 */ /* 0x080fe400018f0eff */
[-C--:B------:R-:W-:Y:S01]  /*3ee00*/  IADD3 R6, P3, PT, R8, R3.reuse, RZ ;  /* 0x0000000308067210 */ /* 0x080fe20007f7e0ff */
[----:B------:R0:W-:Y:S01]  /*3ee10*/  STL.64 [R1+0x798], R4 ;  /* 0x0007980401007387 */ /* 0x0001e20000100a00 */
[----:B------:R-:W-:Y:S01]  /*3ee20*/  VIADD R89, R90, UR29 ;  /* 0x0000001d5a597c36 */ /* 0x000fe20008000000 */
[----:B------:R-:W4:Y:S01]  /*3ee30*/  LDCU UR29, c[0x0][0x3b8] ;  /* 0x00007700ff1d77ac */ /* 0x000f220008000800 */
[-C--:B------:R-:W-:Y:S02]  /*3ee40*/  LEA.HI.X.SX32 R7, R8, R2.reuse, 0x1, P3 ;  /* 0x0000000208077211 */ /* 0x080fe400018f0eff */
[----:B------:R-:W-:Y:S01]  /*3ee50*/  VIADD R85, R89, UR68 ;  /* 0x0000004459557c36 */ /* 0x000fe20008000000 */
[CC--:B0-----:R-:W-:Y:S01]  /*3ee60*/  IADD3 R4, P4, PT, R90.reuse, R3.reuse, RZ ;  /* 0x000000035a047210 */ /* 0x0c1fe20007f9e0ff */
[----:B------:R-:W-:Y:S01]  /*3ee70*/  STL.64 [R1+0x7a0], R10 ;  /* 0x0007a00a01007387 */ /* 0x000fe20000100a00 */
[----:B------:R-:W0:Y:S02]  /*3ee80*/  LDCU UR68, c[0x0][0x3b8] ;  /* 0x00007700ff4477ac */ /* 0x000e240008000800 */
[----:B------:R-:W-:Y:S01]  /*3ee90*/  LEA.HI.X.SX32 R5, R90, R2, 0x1, P4 ;  /* 0x000000025a057211 */ /* 0x000fe200020f0eff */
[----:B------:R1:W-:Y:S01]  /*3eea0*/  STL.64 [R1+0x788], R6 ;  /* 0x0007880601007387 */ /* 0x0003e20000100a00 */
[----:B------:R-:W-:Y:S01]  /*3eeb0*/  VIADD R81, R85, UR44 ;  /* 0x0000002c55517c36 */ /* 0x000fe20008000000 */
[----:B------:R-:W0:Y:S02]  /*3eec0*/  LDCU UR44, c[0x0][0x3b8] ;  /* 0x00007700ff2c77ac */ /* 0x000e240008000800 */
[----:B------:R2:W-:Y:S01]  /*3eed0*/  STL.64 [R1+0x780], R4 ;  /* 0x0007800401007387 */ /* 0x0005e20000100a00 */
[----:B------:R-:W-:Y:S01]  /*3eee0*/  VIADD R80, R81, UR18 ;  /* 0x0000001251507c36 */ /* 0x000fe20008000000 */
[----:B------:R-:W0:Y:S01]  /*3eef0*/  LDCU UR18, c[0x0][0x3b8] ;  /* 0x00007700ff1277ac */ /* 0x000e220008000800 */
[----:B-1----:R-:W-:-:S02]  /*3ef00*/  IADD3 R6, P3, PT, R89, R3, RZ ;  /* 0x0000000359067210 */ /* 0x002fc40007f7e0ff */
[----:B--2---:R-:W-:Y:S02]  /*3ef10*/  IADD3 R4, P4, PT, R85, R3, RZ ;  /* 0x0000000355047210 */ /* 0x004fe40007f9e0ff */
[-C--:B------:R-:W-:Y:S02]  /*3ef20*/  LEA.HI.X.SX32 R7, R89, R2.reuse, 0x1, P3 ;  /* 0x0000000259077211 */ /* 0x080fe400018f0eff */
[----:B------:R-:W-:-:S03]  /*3ef30*/  LEA.HI.X.SX32 R5, R85, R2, 0x1, P4 ;  /* 0x0000000255057211 */ /* 0x000fc600020f0eff */
[----:B------:R1:W-:Y:S01]  /*3ef40*/  STL.64 [R1+0x770], R6 ;  /* 0x0007700601007387 */ /* 0x0003e20000100a00 */
[C---:B------:R-:W-:Y:S01]  /*3ef50*/  VIADD R79, R80.reuse, UR67 ;  /* 0x00000043504f7c36 */ /* 0x040fe20008000000 */
[----:B------:R-:W2:Y:S02]  /*3ef60*/  LDCU UR67, c[0x0][0x3b8] ;  /* 0x00007700ff4377ac */ /* 0x000ea40008000800 */
[----:B------:R0:W-:Y:S01]  /*3ef70*/  STL.64 [R1+0x768], R4 ;  /* 0x0007680401007387 */ /* 0x0001e20000100a00 */
[----:B------:R-:W-:Y:S01]  /*3ef80*/  VIADD R78, R79, UR43 ;  /* 0x0000002b4f4e7c36 */ /* 0x000fe20008000000 */
[----:B------:R-:W2:Y:S01]  /*3ef90*/  LDCU UR43, c[0x0][0x3b8] ;  /* 0x00007700ff2b77ac */ /* 0x000ea20008000800 */
[CC--:B-1----:R-:W-:Y:S02]  /*3efa0*/  IADD3 R6, P3, PT, R81.reuse, R3.reuse, RZ ;  /* 0x0000000351067210 */ /* 0x0c2fe40007f7e0ff */
[----:B0-----:R-:W-:Y:S02]  /*3efb0*/  IADD3 R4, P4, PT, R80, R3, RZ ;  /* 0x0000000350047210 */ /* 0x001fe40007f9e0ff */
[----:B------:R-:W-:-:S02]  /*3efc0*/  LEA.HI.X.SX32 R7, R81, R2, 0x1, P3 ;  /* 0x0000000251077211 */ /* 0x000fc400018f0eff */
[----:B------:R-:W-:-:S03]  /*3efd0*/  LEA.HI.X.SX32 R5, R80, R2, 0x1, P4 ;  /* 0x0000000250057211 */ /* 0x000fc600020f0eff */
[----:B------:R0:W-:Y:S01]  /*3efe0*/  STL.64 [R1+0x760], R6 ;  /* 0x0007600601007387 */ /* 0x0001e20000100a00 */
[C---:B------:R-:W-:Y:S01]  /*3eff0*/  VIADD R77, R78.reuse, UR66 ;  /* 0x000000424e4d7c36 */ /* 0x040fe20008000000 */
[----:B------:R-:W1:Y:S02]  /*3f000*/  LDCU UR66, c[0x0][0x3b8] ;  /* 0x00007700ff4277ac */ /* 0x000e640008000800 */
[----:B------:R2:W-:Y:S01]  /*3f010*/  STL.64 [R1+0x758], R4 ;  /* 0x0007580401007387 */ /* 0x0005e20000100a00 */
[----:B------:R-:W-:Y:S01]  /*3f020*/  VIADD R76, R77, UR10 ;  /* 0x0000000a4d4c7c36 */ /* 0x000fe20008000000 */
[----:B------:R-:W1:Y:S01]  /*3f030*/  LDCU UR10, c[0x0][0x3b8] ;  /* 0x00007700ff0a77ac */ /* 0x000e620008000800 */
[CC--:B0-----:R-:W-:Y:S02]  /*3f040*/  IADD3 R6, P3, PT, R79.reuse, R3.reuse, RZ ;  /* 0x000000034f067210 */ /* 0x0c1fe40007f7e0ff */
[----:B--2---:R-:W-:Y:S02]  /*3f050*/  IADD3 R4, P4, PT, R78, R3, RZ ;  /* 0x000000034e047210 */ /* 0x004fe40007f9e0ff */
[----:B------:R-:W-:-:S02]  /*3f060*/  LEA.HI.X.SX32 R7, R79, R2, 0x1, P3 ;  /* 0x000000024f077211 */ /* 0x000fc400018f0eff */
[----:B------:R-:W-:-:S03]  /*3f070*/  LEA.HI.X.SX32 R5, R78, R2, 0x1, P4 ;  /* 0x000000024e057211 */ /* 0x000fc600020f0eff */
[----:B------:R0:W-:Y:S01]  /*3f080*/  STL.64 [R1+0x740], R6 ;  /* 0x0007400601007387 */ /* 0x0001e20000100a00 */
[C---:B------:R-:W-:Y:S01]  /*3f090*/  VIADD R75, R76.reuse, UR28 ;  /* 0x0000001c4c4b7c36 */ /* 0x040fe20008000000 */
[----:B------:R-:W2:Y:S02]  /*3f0a0*/  LDCU UR28, c[0x0][0x3b8] ;  /* 0x00007700ff1c77ac */ /* 0x000ea40008000800 */
[----:B------:R1:W-:Y:S01]  /*3f0b0*/  STL.64 [R1+0x738], R4 ;  /* 0x0007380401007387 */ /* 0x0003e20000100a00 */
[----:B------:R-:W-:Y:S01]  /*3f0c0*/  VIADD R74, R75, UR65 ;  /* 0x000000414b4a7c36 */ /* 0x000fe20008000000 */
[----:B------:R-:W2:Y:S01]  /*3f0d0*/  LDCU UR65, c[0x0][0x3b8] ;  /* 0x00007700ff4177ac */ /* 0x000ea20008000800 */
[-C--:B0-----:R-:W-:Y:S02]  /*3f0e0*/  IADD3 R6, P3, PT, R77, R3.reuse, RZ ;  /* 0x000000034d067210 */ /* 0x081fe40007f7e0ff */
[----:B-1----:R-:W-:-:S04]  /*3f0f0*/  IADD3 R4, P4, PT, R76, R3, RZ ;  /* 0x000000034c047210 */ /* 0x002fc80007f9e0ff */
[-C--:B------:R-:W-:Y:S02]  /*3f100*/  LEA.HI.X.SX32 R5, R76, R2.reuse, 0x1, P4 ;  /* 0x000000024c057211 */ /* 0x080fe400020f0eff */
[-C--:B------:R-:W-:Y:S02]  /*3f110*/  LEA.HI.X.SX32 R7, R77, R2.reuse, 0x1, P3 ;  /* 0x000000024d077211 */ /* 0x080fe400018f0eff */
[CC--:B------:R-:W-:Y:S01]  /*3f120*/  IADD3 R34, P3, PT, R75.reuse, R3.reuse, RZ ;  /* 0x000000034b227210 */ /* 0x0c0fe20007f7e0ff */
[----:B------:R0:W-:Y:S01]  /*3f130*/  STL.64 [R1+0x728], R4 ;  /* 0x0007280401007387 */ /* 0x0001e20000100a00 */
[C---:B------:R-:W-:Y:S01]  /*3f140*/  VIADD R73, R74.reuse, UR42 ;  /* 0x0000002a4a497c36 */ /* 0x040fe20008000000 */
[----:B------:R-:W1:Y:S01]  /*3f150*/  LDCU UR42, c[0x0][0x3b8] ;  /* 0x00007700ff2a77ac */ /* 0x000e620008000800 */
        /* <DEDUP_REMOVED lines=13> */
[C---:B--2---:R-:W-:Y:S02]  /*3f230*/  IADD3 R4, P4, PT, R72.reuse, R3, RZ ;  /* 0x0000000348047210 */ /* 0x044fe40007f9e0ff */
        /* <DEDUP_REMOVED lines=23> */
[----:B------:R-:W-:Y:S01]  /*3f3b0*/  VIADD R84, R82, UR40 ;  /* 0x0000002852547c36 */ /* 0x000fe20008000000 */
[----:B------:R-:W2:Y:S02]  /*3f3c0*/  LDCU UR40, c[0x0][0x3b8] ;  /* 0x00007700ff2877ac */ /* 0x000ea40008000800 */
[----:B------:R1:W-:Y:S01]  /*3f3d0*/  STL.64 [R1+0x6d8], R4 ;  /* 0x0006d80401007387 */ /* 0x0003e20000100a00 */
[----:B------:R-:W-:Y:S01]  /*3f3e0*/  VIADD R86, R84, UR61 ;  /* 0x0000003d54567c36 */ /* 0x000fe20008000000 */
[----:B------:R-:W2:Y:S01]  /*3f3f0*/  LDCU UR61, c[0x0][0x3b8] ;  /* 0x00007700ff3d77ac */ /* 0x000ea20008000800 */
[CC--:B0-----:R-:W-:Y:S02]  /*3f400*/  IADD3 R34, P3, PT, R83.reuse, R3.reuse, RZ ;  /* 0x0000000353227210 */ /* 0x0c1fe40007f7e0ff */
[----:B-1----:R-:W-:Y:S02]  /*3f410*/  IADD3 R4, P4, PT, R82, R3, RZ ;  /* 0x0000000352047210 */ /* 0x002fe40007f9e0ff */
[----:B------:R-:W-:-:S02]  /*3f420*/  LEA.HI.X.SX32 R35, R83, R2, 0x1, P3 ;  /* 0x0000000253237211 */ /* 0x000fc400018f0eff */
[----:B------:R-:W-:-:S03]  /*3f430*/  LEA.HI.X.SX32 R5, R82, R2, 0x1, P4 ;  /* 0x0000000252057211 */ /* 0x000fc600020f0eff */
[----:B------:R0:W-:Y:S01]  /*3f440*/  STL.64 [R1+0x6d0], R34 ;  /* 0x0006d02201007387 */ /* 0x0001e20000100a00 */
[----:B------:R-:W-:Y:S01]  /*3f450*/  VIADD R88, R86, UR6 ;  /* 0x0000000656587c36 */ /* 0x000fe20008000000 */
[----:B------:R-:W1:Y:S02]  /*3f460*/  LDCU UR6, c[0x0][0x3b8] ;  /* 0x00007700ff0677ac */ /* 0x000e640008000800 */
[----:B------:R2:W-:Y:S01]  /*3f470*/  STL.64 [R1+0x6c8], R4 ;  /* 0x0006c80401007387 */ /* 0x0005e20000100a00 */
[----:B------:R-:W-:Y:S01]  /*3f480*/  VIADD R87, R88, UR60 ;  /* 0x0000003c58577c36 */ /* 0x000fe20008000000 */
[----:B------:R-:W1:Y:S01]  /*3f490*/  LDCU UR60, c[0x0][0x3b8] ;  /* 0x00007700ff3c77ac */ /* 0x000e620008000800 */
[-C--:B0-----:R-:W-:Y:S02]  /*3f4a0*/  IADD3 R34, P3, PT, R84, R3.reuse, RZ ;  /* 0x0000000354227210 */ /* 0x081fe40007f7e0ff */
        /* <DEDUP_REMOVED lines=32> */
[-C--:B------:R-:W-:Y:S02]  /*3f6b0*/  LEA.HI.X.SX32 R5, R30, R2.reuse, 0x1, P4 ;  /* 0x000000021e057211 */ /* 0x080fe400020f0eff */
[CC--:B------:R-:W-:Y:S01]  /*3f6c0*/  IADD3 R30, P3, PT, R32.reuse, R3.reuse, RZ ;  /* 0x00000003201e7210 */ /* 0x0c0fe20007f7e0ff */
[----:B------:R-:W-:Y:S01]  /*3f6d0*/  STL.64 [R1+0x688], R34 ;  /* 0x0006882201007387 */ /* 0x000fe20000100a00 */
[----:B------:R-:W-:Y:S01]  /*3f6e0*/  VIADD R27, R29, UR25 ;  /* 0x000000191d1b7c36 */ /* 0x000fe20008000000 */
[----:B------:R-:W0:Y:S02]  /*3f6f0*/  LDCU UR25, c[0x0][0x3b8] ;  /* 0x00007700ff1977ac */ /* 0x000e240008000800 */
[----:B------:R1:W-:Y:S01]  /*3f700*/  STL.64 [R1+0x680], R4 ;  /* 0x0006800401007387 */ /* 0x0003e20000100a00 */
[----:B------:R-:W-:Y:S01]  /*3f710*/  LEA.HI.X.SX32 R31, R32, R2, 0x1, P3 ;  /* 0x00000002201f7211 */ /* 0x000fe200018f0eff */
[----:B------:R-:W-:Y:S01]  /*3f720*/  VIADD R26, R27, UR57 ;  /* 0x000000391b1a7c36 */ /* 0x000fe20008000000 */
[----:B------:R-:W0:Y:S01]  /*3f730*/  LDCU UR57, c[0x0][0x3b8] ;  /* 0x00007700ff3977ac */ /* 0x000e220008000800 */
[----:B-1----:R-:W-:-:S04]  /*3f740*/  IADD3 R4, P4, PT, R29, R3, RZ ;  /* 0x000000031d047210 */ /* 0x002fc80007f9e0ff */
[----:B------:R-:W-:Y:S01]  /*3f750*/  LEA.HI.X.SX32 R5, R29, R2, 0x1, P4 ;  /* 0x000000021d057211 */ /* 0x000fe200020f0eff */
[----:B------:R1:W-:Y:S01]  /*3f760*/  STL.64 [R1+0x670], R30 ;  /* 0x0006701e01007387 */ /* 0x0003e20000100a00 */
[----:B------:R-:W-:Y:S01]  /*3f770*/  VIADD R28, R26, UR37 ;  /* 0x000000251a1c7c36 */ /* 0x000fe20008000000 */
[----:B------:R-:W0:Y:S02]  /*3f780*/  LDCU UR37, c[0x0][0x3b8] ;  /* 0x00007700ff2577ac */ /* 0x000e240008000800 */
[----:B------:R2:W-:Y:S01]  /*3f790*/  STL.64 [R1+0x668], R4 ;  /* 0x0006680401007387 */ /* 0x0005e20000100a00 */
[----:B------:R-:W-:Y:S01]  /*3f7a0*/  VIADD R25, R28, UR56 ;  /* 0x000000381c197c36 */ /* 0x000fe20008000000 */
[----:B------:R-:W0:Y:S01]  /*3f7b0*/  LDCU UR56, c[0x0][0x3b8] ;  /* 0x00007700ff3877ac */ /* 0x000e220008000800 */
[-C--:B-1----:R-:W-:Y:S02]  /*3f7c0*/  IADD3 R30, P3, PT, R27, R3.reuse, RZ ;  /* 0x000000031b1e7210 */ /* 0x082fe40007f7e0ff */
[----:B--2---:R-:W-:-:S02]  /*3f7d0*/  IADD3 R4, P4, PT, R26, R3, RZ ;  /* 0x000000031a047210 */ /* 0x004fc40007f9e0ff */
[-C--:B------:R-:W-:Y:S02]  /*3f7e0*/  LEA.HI.X.SX32 R31, R27, R2.reuse, 0x1, P3 ;  /* 0x000000021b1f7211 */ /* 0x080fe400018f0eff */
[-C--:B------:R-:W-:Y:S02]  /*3f7f0*/  LEA.HI.X.SX32 R5, R26, R2.reuse, 0x1, P4 ;  /* 0x000000021a057211 */ /* 0x080fe400020f0eff */
[CC--:B------:R-:W-:Y:S01]  /*3f800*/  IADD3 R26, P3, PT, R28.reuse, R3.reuse, RZ ;  /* 0x000000031c1a7210 */ /* 0x0c0fe20007f7e0ff */
[----:B------:R-:W-:Y:S01]  /*3f810*/  STL.64 [R1+0x660], R30 ;  /* 0x0006601e01007387 */ /* 0x000fe20000100a00 */
[----:B------:R-:W-:Y:S01]  /*3f820*/  VIADD R23, R25, UR11 ;  /* 0x0000000b19177c36 */ /* 0x000fe20008000000 */
[----:B------:R-:W1:Y:S02]  /*3f830*/  LDCU UR11, c[0x0][0x3b8] ;  /* 0x00007700ff0b77ac */ /* 0x000e640008000800 */
[----:B------:R2:W-:Y:S01]  /*3f840*/  STL.64 [R1+0x658], R4 ;  /* 0x0006580401007387 */ /* 0x0005e20000100a00 */
[----:B------:R-:W-:Y:S01]  /*3f850*/  LEA.HI.X.SX32 R27, R28, R2, 0x1, P3 ;  /* 0x000000021c1b7211 */ /* 0x000fe200018f0eff */
[----:B------:R-:W-:Y:S01]  /*3f860*/  VIADD R22, R23, UR15 ;  /* 0x0000000f17167c36 */ /* 0x000fe20008000000 */
[----:B------:R-:W0:Y:S01]  /*3f870*/  LDCU UR15, c[0x0][0x3b8] ;  /* 0x00007700ff0f77ac */ /* 0x000e220008000800 */
[----:B--2---:R-:W-:-:S04]  /*3f880*/  IADD3 R4, P4, PT, R25, R3, RZ ;  /* 0x0000000319047210 */ /* 0x004fc80007f9e0ff */
[----:B------:R-:W-:Y:S01]  /*3f890*/  LEA.HI.X.SX32 R5, R25, R2, 0x1, P4 ;  /* 0x0000000219057211 */ /* 0x000fe200020f0eff */
[----:B------:R2:W-:Y:S01]  /*3f8a0*/  STL.64 [R1+0x648], R26 ;  /* 0x0006481a01007387 */ /* 0x0005e20000100a00 */
[----:B------:R-:W-:Y:S01]  /*3f8b0*/  VIADD R24, R22, UR55 ;  /* 0x0000003716187c36 */ /* 0x000fe20008000000 */
[----:B------:R-:W0:Y:S02]  /*3f8c0*/  LDCU UR55, c[0x0][0x3b8] ;  /* 0x00007700ff3777ac */ /* 0x000e240008000800 */
[----:B------:R1:W-:Y:S01]  /*3f8d0*/  STL.64 [R1+0x640], R4 ;  /* 0x0006400401007387 */ /* 0x0003e20000100a00 */
[----:B------:R-:W-:Y:S01]  /*3f8e0*/  VIADD R21, R24, UR36 ;  /* 0x0000002418157c36 */ /* 0x000fe20008000000 */
[----:B------:R-:W0:Y:S01]  /*3f8f0*/  LDCU UR36, c[0x0][0x3b8] ;  /* 0x00007700ff2477ac */ /* 0x000e220008000800 */
[-C--:B--2---:R-:W-:Y:S02]  /*3f900*/  IADD3 R26, P3, PT, R23, R3.reuse, RZ ;  /* 0x00000003171a7210 */ /* 0x084fe40007f7e0ff */
[----:B-1----:R-:W-:-:S02]  /*3f910*/  IADD3 R4, P4, PT, R22, R3, RZ ;  /* 0x0000000316047210 */ /* 0x002fc40007f9e0ff */
        /* <DEDUP_REMOVED lines=92> */
[C---:B------:R-:W-:Y:S01]  /*3fee0*/  VIADD R77, R78.reuse, UR32 ;  /* 0x000000204e4d7c36 */ /* 0x040fe20008000000 */
[----:B------:R-:W0:Y:S02]  /*3fef0*/  LDCU UR32, c[0x0][0x3b8] ;  /* 0x00007700ff2077ac */ /* 0x000e240008000800 */
[----:B------:R1:W-:Y:S01]  /*3ff00*/  STL.64 [R1+0x558], R4 ;  /* 0x0005580401007387 */ /* 0x0003e20000100a00 */
[----:B------:R-:W-:Y:S01]  /*3ff10*/  VIADD R76, R77, UR73 ;  /* 0x000000494d4c7c36 */ /* 0x000fe20008000000 */
[----:B------:R-:W0:Y:S01]  /*3ff20*/  LDCU UR73, c[0x0][0x3b8] ;  /* 0x00007700ff4977ac */ /* 0x000e220008000800 */
[-C--:B--2---:R-:W-:Y:S02]  /*3ff30*/  IADD3 R6, P3, PT, R79, R3.reuse, RZ ;  /* 0x000000034f067210 */ /* 0x084fe40007f7e0ff */
[----:B-1----:R-:W-:-:S02]  /*3ff40*/  IADD3 R4, P4, PT, R78, R3, RZ ;  /* 0x000000034e047210 */ /* 0x002fc40007f9e0ff */
[-C--:B------:R-:W-:Y:S02]  /*3ff50*/  LEA.HI.X.SX32 R7, R79, R2.reuse, 0x1, P3 ;  /* 0x000000024f077211 */ /* 0x080fe400018f0eff */
[----:B------:R-:W-:-:S03]  /*3ff60*/  LEA.HI.X.SX32 R5, R78, R2, 0x1, P4 ;  /* 0x000000024e057211 */ /* 0x000fc600020f0eff */
[----:B------:R1:W-:Y:S01]  /*3ff70*/  STL.64 [R1+0x540], R6 ;  /* 0x0005400601007387 */ /* 0x0003e20000100a00 */
[----:B------:R-:W-:-:S03]  /*3ff80*/  VIADD R75, R76, UR74 ;  /* 0x0000004a4c4b7c36 */ /* 0x000fc60008000000 */
[----:B------:R2:W-:Y:S01]  /*3ff90*/  STL.64 [R1+0x538], R4 ;  /* 0x0005380401007387 */ /* 0x0005e20000100a00 */
[----:B------:R-:W-:Y:S01]  /*3ffa0*/  VIADD R74, R75, UR5 ;  /* 0x000000054b4a7c36 */ /* 0x000fe20008000000 */
[----:B------:R-:W0:Y:S01]  /*3ffb0*/  LDCU UR5, c[0x0][0x3b8] ;  /* 0x00007700ff0577ac */ /* 0x000e220008000800 */
[CC--:B-1----:R-:W-:Y:S02]  /*3ffc0*/  IADD3 R6, P3, PT, R77.reuse, R3.reuse, RZ ;  /* 0x000000034d067210 */ /* 0x0c2fe40007f7e0ff */
        /* <DEDUP_REMOVED lines=12> */
[----:B------:R-:W-:Y:S02]  /*40090*/  LEA.HI.X.SX32 R5, R74, R2, 0x1, P4 ;  /* 0x000000024a057211 */ /* 0x000fe400020f0eff */
[----:B------:R-:W-:Y:S01]  /*400a0*/  IADD3 R18, P3, PT, R73, R3, RZ ;  /* 0x0000000349127210 */ /* 0x000fe20007f7e0ff */
[----:B------:R-:W-:Y:S01]  /*400b0*/  STL.64 [R1+0x508], R6 ;  /* 0x0005080601007387 */ /* 0x000fe20000100a00 */
[----:B------:R-:W-:-:S03]  /*400c0*/  VIADD R71, R72, UR71 ;  /* 0x0000004748477c36 */ /* 0x000fc60008000000 */
[----:B------:R0:W-:Y:S01]  /*400d0*/  STL.64 [R1+0x500], R4 ;  /* 0x0005000401007387 */ /* 0x0001e20000100a00 */
[----:B------:R-:W-:Y:S01]  /*400e0*/  LEA.HI.X.SX32 R19, R73, R2, 0x1, P3 ;  /* 0x0000000249137211 */ /* 0x000fe200018f0eff */
[----:B------:R-:W-:Y:S01]  /*400f0*/  VIADD R70, R71, UR47 ;  /* 0x0000002f47467c36 */ /* 0x000fe20008000000 */
[----:B------:R-:W1:Y:S01]  /*40100*/  LDCU UR47, c[0x0][0x3b8] ;  /* 0x00007700ff2f77ac */ /* 0x000e620008000800 */
[----:B0-----:R-:W-:-:S04]  /*40110*/  IADD3 R4, P4, PT, R72, R3, RZ ;  /* 0x0000000348047210 */ /* 0x001fc80007f9e0ff */
[-C--:B------:R-:W-:Y:S01]  /*40120*/  LEA.HI.X.SX32 R5, R72, R2.reuse, 0x1, P4 ;  /* 0x0000000248057211 */ /* 0x080fe200020f0eff */
[----:B------:R0:W-:Y:S01]  /*40130*/  STL.64 [R1+0x4e8], R18 ;  /* 0x0004e81201007387 */ /* 0x0001e20000100a00 */
[C---:B------:R-:W-:Y:S01]  /*40140*/  VIADD R69, R70.reuse, UR13 ;  /* 0x0000000d46457c36 */ /* 0x040fe20008000000 */
[----:B------:R-:W1:Y:S02]  /*40150*/  LDCU UR13, c[0x0][0x3b8] ;  /* 0x00007700ff0d77ac */ /* 0x000e640008000800 */
[----:B------:R2:W-:Y:S01]  /*40160*/  STL.64 [R1+0x4e0], R4 ;  /* 0x0004e00401007387 */ /* 0x0005e20000100a00 */
[----:B------:R-:W-:Y:S01]  /*40170*/  VIADD R68, R69, UR48 ;  /* 0x0000003045447c36 */ /* 0x000fe20008000000 */
        /* <DEDUP_REMOVED lines=15> */
[----:B------:R-:W-:-:S03]  /*40270*/  VIADD R82, R80, UR72 ;  /* 0x0000004850527c36 */ /* 0x000fc60008000000 */
[----:B------:R1:W-:Y:S01]  /*40280*/  STL.64 [R1+0x4c8], R4 ;  /* 0x0004c80401007387 */ /* 0x0003e20000100a00 */
[----:B------:R-:W-:Y:S01]  /*40290*/  VIADD R83, R82, UR70 ;  /* 0x0000004652537c36 */ /* 0x000fe20008000000 */
[CC--:B0-----:R-:W-:Y:S02]  /*402a0*/  IADD3 R18, P3, PT, R81.reuse, R3.reuse, RZ ;  /* 0x0000000351127210 */ /* 0x0c1fe40007f7e0ff */
[C---:B-1----:R-:W-:Y:S02]  /*402b0*/  IADD3 R4, P4, PT, R80.reuse, R3, RZ ;  /* 0x0000000350047210 */ /* 0x042fe40007f9e0ff */
[-C--:B------:R-:W-:Y:S02]  /*402c0*/  LEA.HI.X.SX32 R19, R81, R2.reuse, 0x1, P3 ;  /* 0x0000000251137211 */ /* 0x080fe400018f0eff */
[----:B------:R-:W-:-:S03]  /*402d0*/  LEA.HI.X.SX32 R5, R80, R2, 0x1, P4 ;  /* 0x0000000250057211 */ /* 0x000fc600020f0eff */
[----:B------:R0:W-:Y:S01]  /*402e0*/  STL.64 [R1+0x440], R18 ;  /* 0x0004401201007387 */ /* 0x0001e20000100a00 */
[----:B------:R-:W-:Y:S01]  /*402f0*/  VIADD R85, R83, UR30 ;  /* 0x0000001e53557c36 */ /* 0x000fe20008000000 */
[----:B------:R-:W1:Y:S02]  /*40300*/  LDCU UR30, c[0x0][0x3b8] ;  /* 0x00007700ff1e77ac */ /* 0x000e640008000800 */
[----:B------:R2:W-:Y:S01]  /*40310*/  STL.64 [R1+0x4c0], R4 ;  /* 0x0004c00401007387 */ /* 0x0005e20000100a00 */
[----:B---3--:R-:W-:Y:S01]  /*40320*/  VIADD R84, R85, UR45 ;  /* 0x0000002d55547c36 */ /* 0x008fe20008000000 */
[----:B------:R-:W3:Y:S01]  /*40330*/  LDCU UR45, c[0x0][0x3b8] ;  /* 0x00007700ff2d77ac */ /* 0x000ee20008000800 */
[CC--:B0-----:R-:W-:Y:S02]  /*40340*/  IADD3 R18, P3, PT, R82.reuse, R3.reuse, RZ ;  /* 0x0000000352127210 */ /* 0x0c1fe40007f7e0ff */
[----:B--2---:R-:W-:Y:S02]  /*40350*/  IADD3 R4, P4, PT, R83, R3, RZ ;  /* 0x0000000353047210 */ /* 0x004fe40007f9e0ff */
[----:B------:R-:W-:-:S02]  /*40360*/  LEA.HI.X.SX32 R19, R82, R2, 0x1, P3 ;  /* 0x0000000252137211 */ /* 0x000fc400018f0eff */
[----:B------:R-:W-:-:S03]  /*40370*/  LEA.HI.X.SX32 R5, R83, R2, 0x1, P4 ;  /* 0x0000000253057211 */ /* 0x000fc600020f0eff */
[----:B------:R0:W-:Y:S01]  /*40380*/  STL.64 [R1+0x438], R18 ;  /* 0x0004381201007387 */ /* 0x0001e20000100a00 */
[C---:B----4-:R-:W-:Y:S01]  /*40390*/  VIADD R87, R84.reuse, UR29 ;  /* 0x0000001d54577c36 */ /* 0x050fe20008000000 */
[----:B------:R-:W2:Y:S02]  /*403a0*/  LDCU UR29, c[0x0][0x3b8] ;  /* 0x00007700ff1d77ac */ /* 0x000ea40008000800 */
[----:B------:R4:W-:Y:S01]  /*403b0*/  STL.64 [R1+0x4b8], R4 ;  /* 0x0004b80401007387 */ /* 0x0009e20000100a00 */
[----:B------:R-:W-:Y:S01]  /*403c0*/  VIADD R86, R87, UR68 ;  /* 0x0000004457567c36 */ /* 0x000fe20008000000 */
[CC--:B0-----:R-:W-:Y:S02]  /*403d0*/  IADD3 R18, P3, PT, R85.reuse, R3.reuse, RZ ;  /* 0x0000000355127210 */ /* 0x0c1fe40007f7e0ff */
[----:B----4-:R-:W-:Y:S02]  /*403e0*/  IADD3 R4, P4, PT, R84, R3, RZ ;  /* 0x0000000354047210 */ /* 0x010fe40007f9e0ff */
[----:B------:R-:W-:-:S02]  /*403f0*/  LEA.HI.X.SX32 R19, R85, R2, 0x1, P3 ;  /* 0x0000000255137211 */ /* 0x000fc400018f0eff */
[----:B------:R-:W-:-:S03]  /*40400*/  LEA.HI.X.SX32 R5, R84, R2, 0x1, P4 ;  /* 0x0000000254057211 */ /* 0x000fc600020f0eff */
[----:B------:R0:W-:Y:S01]  /*40410*/  STL.64 [R1+0x430], R18 ;  /* 0x0004301201007387 */ /* 0x0001e20000100a00 */
[----:B------:R-:W-:Y:S01]  /*40420*/  VIADD R90, R86, UR44 ;  /* 0x0000002c565a7c36 */ /* 0x000fe20008000000 */
[----:B------:R-:W4:Y:S02]  /*40430*/  LDCU UR44, c[0x0][0x3b8] ;  /* 0x00007700ff2c77ac */ /* 0x000f240008000800 */
        /* <DEDUP_REMOVED lines=11> */
[----:B------:R-:W2:Y:S01]  /*404f0*/  LDCU UR43, c[0x0][0x3b8] ;  /* 0x00007700ff2b77ac */ /* 0x000ea20008000800 */
[-C--:B0-----:R-:W-:Y:S02]  /*40500*/  IADD3 R18, P3, PT, R90, R3.reuse, RZ ;  /* 0x000000035a127210 */ /* 0x081fe40007f7e0ff */
[----:B-1----:R-:W-:Y:S02]  /*40510*/  IADD3 R4, P4, PT, R92, R3, RZ ;  /* 0x000000035c047210 */ /* 0x002fe40007f9e0ff */
[-C--:B------:R-:W-:Y:S02]  /*40520*/  LEA.HI.X.SX32 R19, R90, R2.reuse, 0x1, P3 ;  /* 0x000000025a137211 */ /* 0x080fe400018f0eff */
[----:B------:R-:W-:-:S03]  /*40530*/  LEA.HI.X.SX32 R5, R92, R2, 0x1, P4 ;  /* 0x000000025c057211 */ /* 0x000fc600020f0eff */
[----:B------:R0:W-:Y:S01]  /*40540*/  STL.64 [R1+0x420], R18 ;  /* 0x0004201201007387 */ /* 0x0001e20000100a00 */
[----:B------:R-:W-:-:S03]  /*40550*/  VIADD R15, R17, UR66 ;  /* 0x00000042110f7c36 */ /* 0x000fc60008000000 */
[----:B------:R1:W-:Y:S01]  /*40560*/  STL.64 [R1+0x4a0], R4 ;  /* 0x0004a00401007387 */ /* 0x0003e20000100a00 */
[----:B------:R-:W-:Y:S01]  /*40570*/  VIADD R14, R15, UR10 ;  /* 0x0000000a0f0e7c36 */ /* 0x000fe20008000000 */
[----:B------:R-:W2:Y:S01]  /*40580*/  LDCU UR10, c[0x0][0x3b8] ;  /* 0x00007700ff0a77ac */ /* 0x000ea20008000800 */
        /* <DEDUP_REMOVED lines=8> */
[----:B------:R-:W-:Y:S01]  /*40610*/  VIADD R13, R16, UR65 ;  /* 0x00000041100d7c36 */ /* 0x000fe20008000000 */
[CC--:B0-----:R-:W-:Y:S02]  /*40620*/  IADD3 R18, P3, PT, R15.reuse, R3.reuse, RZ ;  /* 0x000000030f127210 */ /* 0x0c1fe40007f7e0ff */
[----:B--2---:R-:W-:Y:S02]  /*40630*/  IADD3 R4, P4, PT, R14, R3, RZ ;  /* 0x000000030e047210 */ /* 0x004fe40007f9e0ff */
        /* <DEDUP_REMOVED lines=20> */
[----:B------:R-:W-:Y:S02]  /*40780*/  LEA.HI.X.SX32 R5, R10, R2, 0x1, P4 ;  /* 0x000000020a057211 */ /* 0x000fe400020f0eff */
[----:B------:R-:W-:Y:S01]  /*40790*/  IADD3 R10, P3, PT, R12, R3, RZ ;  /* 0x000000030c0a7210 */ /* 0x000fe20007f7e0ff */
[----:B------:R-:W-:Y:S01]  /*407a0*/  STL.64 [R1+0x400], R14 ;  /* 0x0004000e01007387 */ /* 0x000fe20000100a00 */
[----:B------:R-:W-:-:S03]  /*407b0*/  VIADD R89, R9, UR63 ;  /* 0x0000003f09597c36 */ /* 0x000fc60008000000 */
[----:B------:R1:W-:Y:S01]  /*407c0*/  STL.64 [R1+0x480], R4 ;  /* 0x0004800401007387 */ /* 0x0003e20000100a00 */
[----:B------:R-:W-:Y:S01]  /*407d0*/  LEA.HI.X.SX32 R11, R12, R2, 0x1, P3 ;  /* 0x000000020c0b7211 */ /* 0x000fe200018f0eff */
[----:B------:R-:W-:Y:S01]  /*407e0*/  VIADD R8, R89, UR27 ;  /* 0x0000001b59087c36 */ /* 0x000fe20008000000 */
[----:B------:R-:W2:Y:S01]  /*407f0*/  LDCU UR27, c[0x0][0x3b8] ;  /* 0x00007700ff1b77ac */ /* 0x000ea20008000800 */
[----:B-1----:R-:W-:-:S04]  /*40800*/  IADD3 R4, P4, PT, R9, R3, RZ ;  /* 0x0000000309047210 */ /* 0x002fc80007f9e0ff */
[----:B------:R-:W-:Y:S01]  /*40810*/  LEA.HI.X.SX32 R5, R9, R2, 0x1, P4 ;  /* 0x0000000209057211 */ /* 0x000fe200020f0eff */
[----:B------:R1:W-:Y:S01]  /*40820*/  STL.64 [R1+0x340], R10 ;  /* 0x0003400a01007387 */ /* 0x0003e20000100a00 */
[----:B------:R-:W-:-:S03]  /*40830*/  VIADD R7, R8, UR62 ;  /* 0x0000003e08077c36 */ /* 0x000fc60008000000 */
[----:B------:R0:W-:Y:S01]  /*40840*/  STL.64 [R1+0x478], R4 ;  /* 0x0004780401007387 */ /* 0x0001e20000100a00 */
[----:B------:R-:W-:Y:S01]  /*40850*/  VIADD R6, R7, UR12 ;  /* 0x0000000c07067c36 */ /* 0x000fe20008000000 */
[----:B------:R-:W2:Y:S01]  /*40860*/  LDCU UR12, c[0x0][0x3b8] ;  /* 0x00007700ff0c77ac */ /* 0x000ea20008000800 */
[CC--:B-1----:R-:W-:Y:S02]  /*40870*/  IADD3 R10, P3, PT, R89.reuse, R3.reuse, RZ ;  /* 0x00000003590a7210 */ /* 0x0c2fe40007f7e0ff */
[C---:B0-----:R-:W-:Y:S02]  /*40880*/  IADD3 R4, P4, PT, R8.reuse, R3, RZ ;  /* 0x0000000308047210 */ /* 0x041fe40007f9e0ff */
[-C--:B------:R-:W-:Y:S02]  /*40890*/  LEA.HI.X.SX32 R11, R89, R2.reuse, 0x1, P3 ;  /* 0x00000002590b7211 */ /* 0x080fe400018f0eff */
[----:B------:R-:W-:-:S03]  /*408a0*/  LEA.HI.X.SX32 R5, R8, R2, 0x1, P4 ;  /* 0x0000000208057211 */ /* 0x000fc600020f0eff */
        /* <DEDUP_REMOVED lines=14> */
[-C--:B0-----:R-:W-:Y:S02]  /*40990*/  IADD3 R10, P3, PT, R93, R3.reuse, RZ ;  /* 0x000000035d0a7210 */ /* 0x081fe40007f7e0ff */
        /* <DEDUP_REMOVED lines=14> */
[----:B------:R-:W-:-:S03]  /*40a80*/  VIADD R73, R74, UR59 ;  /* 0x0000003b4a497c36 */ /* 0x000fc60008000000 */
[----:B------:R2:W-:Y:S01]  /*40a90*/  STL.64 [R1+0x458], R4 ;  /* 0x0004580401007387 */ /* 0x0005e20000100a00 */
[----:B------:R-:W-:Y:S01]  /*40aa0*/  VIADD R72, R73, UR16 ;  /* 0x0000001049487c36 */ /* 0x000fe20008000000 */
[----:B------:R-:W1:Y:S01]  /*40ab0*/  LDCU UR16, c[0x0][0x3b8] ;  /* 0x00007700ff1077ac */ /* 0x000e620008000800 */
[CC--:B0-----:R-:W-:Y:S02]  /*40ac0*/  IADD3 R10, P3, PT, R75.reuse, R3.reuse, RZ ;  /* 0x000000034b0a7210 */ /* 0x0c1fe40007f7e0ff */
[C---:B--2---:R-:W-:Y:S02]  /*40ad0*/  IADD3 R4, P4, PT, R74.reuse, R3, RZ ;  /* 0x000000034a047210 */ /* 0x044fe40007f9e0ff */
[-C--:B------:R-:W-:Y:S02]  /*40ae0*/  LEA.HI.X.SX32 R11, R75, R2.reuse, 0x1, P3 ;  /* 0x000000024b0b7211 */ /* 0x080fe400018f0eff */
        /* <DEDUP_REMOVED lines=91> */
[----:B0-----:R-:W-:-:S04]  /*410a0*/  IADD3 R4, P4, PT, R6, R3, RZ ;  /* 0x0000000306047210 */ /* 0x001fc80007f9e0ff */
[-C--:B------:R-:W-:Y:S01]  /*410b0*/  LEA.HI.X.SX32 R5, R6, R2.reuse, 0x1, P4 ;  /* 0x0000000206057211 */ /* 0x080fe200020f0eff */
[----:B------:R-:W-:Y:S01]  /*410c0*/  STL.64 [R1+0x310], R8 ;  /* 0x0003100801007387 */ /* 0x000fe20000100a00 */
[CC--:B------:R-:W-:Y:S01]  /*410d0*/  IADD3 R6, P3, PT, R93.reuse, R3.reuse, RZ ;  /* 0x000000035d067210 */ /* 0x0c0fe20007f7e0ff */
[C---:B------:R-:W-:Y:S02]  /*410e0*/  VIADD R91, R92.reuse, UR50 ;  /* 0x000000325c5b7c36 */ /* 0x040fe40008000000 */
[----:B------:R0:W-:Y:S01]  /*410f0*/  STL.64 [R1+0x6b0], R4 ;  /* 0x0006b00401007387 */ /* 0x0001e20000100a00 */
[----:B------:R-:W-:Y:S01]  /*41100*/  LEA.HI.X.SX32 R7, R93, R2, 0x1, P3 ;  /* 0x000000025d077211 */ /* 0x000fe200018f0eff */
[----:B------:R-:W-:Y:S01]  /*41110*/  VIADD R90, R91, UR33 ;  /* 0x000000215b5a7c36 */ /* 0x000fe20008000000 */
[----:B------:R-:W1:Y:S01]  /*41120*/  LDCU UR33, c[0x0][0x3b8] ;  /* 0x00007700ff2177ac */ /* 0x000e620008000800 */
[----:B0-----:R-:W-:-:S04]  /*41130*/  IADD3 R4, P4, PT, R92, R3, RZ ;  /* 0x000000035c047210 */ /* 0x001fc80007f9e0ff */
[-C--:B------:R-:W-:Y:S01]  /*41140*/  LEA.HI.X.SX32 R5, R92, R2.reuse, 0x1, P4 ;  /* 0x000000025c057211 */ /* 0x080fe200020f0eff */
[----:B------:R-:W-:Y:S01]  /*41150*/  STL.64 [R1+0x300], R6 ;  /* 0x0003000601007387 */ /* 0x000fe20000100a00 */
[CC--:B------:R-:W-:Y:S01]  /*41160*/  IADD3 R92, P3, PT, R91.reuse, R3.reuse, RZ ;  /* 0x000000035b5c7210 */ /* 0x0c0fe20007f7e0ff */
[----:B------:R-:W-:Y:S01]  /*41170*/  VIADD R88, R90, UR14 ;  /* 0x0000000e5a587c36 */ /* 0x000fe20008000000 */
[----:B------:R-:W0:Y:S01]  /*41180*/  LDCU UR14, c[0x0][0x3b8] ;  /* 0x00007700ff0e77ac */ /* 0x000e220008000800 */
[----:B------:R1:W-:Y:S01]  /*41190*/  STL.64 [R1+0x308], R4 ;  /* 0x0003080401007387 */ /* 0x0003e20000100a00 */
[----:B------:R-:W-:Y:S01]  /*411a0*/  LEA.HI.X.SX32 R93, R91, R2, 0x1, P3 ;  /* 0x000000025b5d7211 */ /* 0x000fe200018f0eff */
[----:B-----5:R-:W-:Y:S01]  /*411b0*/  VIADD R87, R88, UR69 ;  /* 0x0000004558577c36 */ /* 0x020fe20008000000 */
[----:B-1----:R-:W-:-:S04]  /*411c0*/  IADD3 R4, P4, PT, R90, R3, RZ ;  /* 0x000000035a047210 */ /* 0x002fc80007f9e0ff */
[-C--:B------:R-:W-:Y:S01]  /*411d0*/  LEA.HI.X.SX32 R5, R90, R2.reuse, 0x1, P4 ;  /* 0x000000025a057211 */ /* 0x080fe200020f0eff */
[----:B------:R-:W-:Y:S01]  /*411e0*/  STL.64 [R1+0xe08], R92 ;  /* 0x000e085c01007387 */ /* 0x000fe20000100a00 */
[CC--:B------:R-:W-:Y:S01]  /*411f0*/  IADD3 R6, P3, PT, R88.reuse, R3.reuse, RZ ;  /* 0x0000000358067210 */ /* 0x0c0fe20007f7e0ff */
[----:B------:R-:W-:Y:S02]  /*41200*/  VIADD R85, R87, UR76 ;  /* 0x0000004c57557c36 */ /* 0x000fe40008000000 */
[----:B------:R1:W-:Y:S01]  /*41210*/  STL.64 [R1+0x708], R4 ;  /* 0x0007080401007387 */ /* 0x0003e20000100a00 */
[----:B------:R-:W-:Y:S01]  /*41220*/  LEA.HI.X.SX32 R7, R88, R2, 0x1, P3 ;  /* 0x0000000258077211 */ /* 0x000fe200018f0eff */
[----:B------:R-:W-:Y:S01]  /*41230*/  VIADD R74, R85, UR20 ;  /* 0x00000014554a7c36 */ /* 0x000fe20008000000 */
[----:B------:R-:W5:Y:S01]  /*41240*/  LDCU UR20, c[0x0][0x3b8] ;  /* 0x00007700ff1477ac */ /* 0x000f620008000800 */
[----:B-1----:R-:W-:-:S04]  /*41250*/  IADD3 R4, P4, PT, R87, R3, RZ ;  /* 0x0000000357047210 */ /* 0x002fc80007f9e0ff */
[----:B------:R-:W-:Y:S01]  /*41260*/  LEA.HI.X.SX32 R5, R87, R2, 0x1, P4 ;  /* 0x0000000257057211 */ /* 0x000fe200020f0eff */
[----:B------:R1:W-:Y:S01]  /*41270*/  STL.64 [R1+0x720], R6 ;  /* 0x0007200601007387 */ /* 0x0003e20000100a00 */
[----:B------:R-:W-:-:S03]  /*41280*/  VIADD R73, R74, UR75 ;  /* 0x0000004b4a497c36 */ /* 0x000fc60008000000 */
[----:B------:R0:W-:Y:S01]  /*41290*/  STL.64 [R1+0x748], R4 ;  /* 0x0007480401007387 */ /* 0x0001e20000100a00 */
[----:B------:R-:W-:Y:S01]  /*412a0*/  VIADD R72, R73, UR49 ;  /* 0x0000003149487c36 */ /* 0x000fe20008000000 */
        /* <DEDUP_REMOVED lines=53> */
[----:B---3--:R-:W-:-:S03]  /*41600*/  VIADD R83, R80, UR45 ;  /* 0x0000002d50537c36 */ /* 0x008fc60008000000 */
[----:B------:R2:W-:Y:S01]  /*41610*/  STL.64 [R1+0x8b0], R4 ;  /* 0x0008b00401007387 */ /* 0x0005e20000100a00 */
[----:B------:R-:W-:Y:S01]  /*41620*/  VIADD R82, R83, UR18 ;  /* 0x0000001253527c36 */ /* 0x000fe20008000000 */
[----:B------:R-:W3:Y:S01]  /*41630*/  LDCU UR18, c[0x0][0x3b8] ;  /* 0x00007700ff1277ac */ /* 0x000ee20008000800 */
[CC--:B0-----:R-:W-:Y:S02]  /*41640*/  IADD3 R6, P3, PT, R79.reuse, R3.reuse, RZ ;  /* 0x000000034f067210 */ /* 0x0c1fe40007f7e0ff */
[C---:B--2---:R-:W-:Y:S02]  /*41650*/  IADD3 R4, P4, PT, R80.reuse, R3, RZ ;  /* 0x0000000350047210 */ /* 0x044fe40007f9e0ff */
[-C--:B------:R-:W-:Y:S02]  /*41660*/  LEA.HI.X.SX32 R7, R79, R2.reuse, 0x1, P3 ;  /* 0x000000024f077211 */ /* 0x080fe400018f0eff */
[----:B------:R-:W-:-:S03]  /*41670*/  LEA.HI.X.SX32 R5, R80, R2, 0x1, P4 ;  /* 0x0000000250057211 */ /* 0x000fc600020f0eff */
[----:B------:R0:W-:Y:S01]  /*41680*/  STL.64 [R1+0x8c8], R6 ;  /* 0x0008c80601007387 */ /* 0x0001e20000100a00 */
[----:B------:R-:W-:-:S03]  /*41690*/  VIADD R91, R82, UR43 ;  /* 0x0000002b525b7c36 */ /* 0x000fc60008000000 */
[----:B------:R2:W-:Y:S01]  /*416a0*/  STL.64 [R1+0x8f0], R4 ;  /* 0x0008f00401007387 */ /* 0x0005e20000100a00 */
[----:B----4-:R-:W-:Y:S01]  /*416b0*/  VIADD R90, R91, UR44 ;  /* 0x0000002c5b5a7c36 */ /* 0x010fe20008000000 */
        /* <DEDUP_REMOVED lines=9> */
[----:B------:R-:W1:Y:S01]  /*41750*/  LDCU UR28, c[0x0][0x3b8] ;  /* 0x00007700ff1c77ac */ /* 0x000e620008000800 */
[CC--:B0-----:R-:W-:Y:S02]  /*41760*/  IADD3 R6, P3, PT, R91.reuse, R3.reuse, RZ ;  /* 0x000000035b067210 */ /* 0x0c1fe40007f7e0ff */
[----:B----4-:R-:W-:Y:S02]  /*41770*/  IADD3 R4, P4, PT, R90, R3, RZ ;  /* 0x000000035a047210 */ /* 0x010fe40007f9e0ff */
        /* <DEDUP_REMOVED lines=8> */
[C---:B----4-:R-:W-:Y:S02]  /*41800*/  IADD3 R4, P4, PT, R88.reuse, R3, RZ ;  /* 0x0000000358047210 */ /* 0x050fe40007f9e0ff */
[-C--:B------:R-:W-:Y:S02]  /*41810*/  LEA.HI.X.SX32 R7, R89, R2.reuse, 0x1, P3 ;  /* 0x0000000259077211 */ /* 0x080fe400018f0eff */
[----:B------:R-:W-:-:S03]  /*41820*/  LEA.HI.X.SX32 R5, R88, R2, 0x1, P4 ;  /* 0x0000000258057211 */ /* 0x000fc600020f0eff */
[----:B------:R0:W-:Y:S01]  /*41830*/  STL.64 [R1+0x978], R6 ;  /* 0x0009780601007387 */ /* 0x0001e20000100a00 */
[----:B------:R-:W-:Y:S01]  /*41840*/  VIADD R86, R85, UR27 ;  /* 0x0000001b55567c36 */ /* 0x000fe20008000000 */
[----:B------:R-:W4:Y:S02]  /*41850*/  LDCU UR27, c[0x0][0x3b8] ;  /* 0x00007700ff1b77ac */ /* 0x000f240008000800 */
        /* <DEDUP_REMOVED lines=49> */
[CC--:B--2---:R-:W-:Y:S02]  /*41b70*/  IADD3 R4, P4, PT, R74.reuse, R3.reuse, RZ ;  /* 0x000000034a047210 */ /* 0x0c4fe40007f9e0ff */
[-C--:B------:R-:W-:Y:S02]  /*41b80*/  LEA.HI.X.SX32 R7, R73, R2.reuse, 0x1, P3 ;  /* 0x0000000249077211 */ /* 0x080fe400018f0eff */
[----:B------:R-:W-:Y:S01]  /*41b90*/  LEA.HI.X.SX32 R5, R74, R2, 0x1, P4 ;  /* 0x000000024a057211 */ /* 0x000fe200020f0eff */
[----:B------:R-:W-:Y:S01]  /*41ba0*/  VIADD R78, R75, UR15 ;  /* 0x0000000f4b4e7c36 */ /* 0x000fe20008000000 */
[----:B------:R-:W0:Y:S01]  /*41bb0*/  LDCU UR15, c[0x0][0x3b8] ;  /* 0x00007700ff0f77ac */ /* 0x000e220008000800 */
[----:B------:R2:W-:Y:S04]  /*41bc0*/  STL.64 [R1+0xad0], R6 ;  /* 0x000ad00601007387 */ /* 0x0005e80000100a00 */
[----:B------:R1:W-:Y:S01]  /*41bd0*/  STL.64 [R1+0xae8], R4 ;  /* 0x000ae80401007387 */ /* 0x0003e20000100a00 */
[----:B------:R-:W-:Y:S01]  /*41be0*/  VIADD R77, R78, UR36 ;  /* 0x000000244e4d7c36 */ /* 0x000fe20008000000 */
[----:B--2---:R-:W-:-:S02]  /*41bf0*/  IADD3 R6, P3, PT, R76, R3, RZ ;  /* 0x000000034c067210 */ /* 0x004fc40007f7e0ff */
[CC--:B-1----:R-:W-:Y:S02]  /*41c00*/  IADD3 R4, P4, PT, R75.reuse, R3.reuse, RZ ;  /* 0x000000034b047210 */ /* 0x0c2fe40007f9e0ff */
[-C--:B------:R-:W-:Y:S02]  /*41c10*/  LEA.HI.X.SX32 R7, R76, R2.reuse, 0x1, P3 ;  /* 0x000000024c077211 */ /* 0x080fe400018f0eff */
[----:B------:R-:W-:Y:S01]  /*41c20*/  LEA.HI.X.SX32 R5, R75, R2, 0x1, P4 ;  /* 0x000000024b057211 */ /* 0x000fe200020f0eff */
[----:B------:R-:W-:Y:S01]  /*41c30*/  VIADD R80, R77, UR24 ;  /* 0x000000184d507c36 */ /* 0x000fe20008000000 */
[----:B------:R-:W1:Y:S03]  /*41c40*/  LDCU UR24, c[0x0][0x3b8] ;  /* 0x00007700ff1877ac */ /* 0x000e660008000800 */
[----:B------:R2:W-:Y:S01]  /*41c50*/  STL.64 [R1+0xb20], R4 ;  /* 0x000b200401007387 */ /* 0x0005e20000100a00 */
[----:B------:R-:W-:Y:S01]  /*41c60*/  VIADD R85, R80, UR4 ;  /* 0x0000000450557c36 */ /* 0x000fe20008000000 */
[----:B------:R-:W0:Y:S02]  /*41c70*/  LDCU UR4, c[0x0][0x3b8] ;  /* 0x00007700ff0477ac */ /* 0x000e240008000800 */
[----:B------:R1:W-:Y:S01]  /*41c80*/  STL.64 [R1+0xb08], R6 ;  /* 0x000b080601007387 */ /* 0x0003e20000100a00 */
[----:B------:R-:W-:Y:S01]  /*41c90*/  VIADD R84, R85, UR35 ;  /* 0x0000002355547c36 */ /* 0x000fe20008000000 */
[----:B--2---:R-:W-:-:S02]  /*41ca0*/  IADD3 R4, P3, PT, R78, R3, RZ ;  /* 0x000000034e047210 */ /* 0x004fc40007f7e0ff */
[CC--:B-1----:R-:W-:Y:S02]  /*41cb0*/  IADD3 R6, P4, PT, R77.reuse, R3.reuse, RZ ;  /* 0x000000034d067210 */ /* 0x0c2fe40007f9e0ff */
[-C--:B------:R-:W-:Y:S02]  /*41cc0*/  LEA.HI.X.SX32 R5, R78, R2.reuse, 0x1, P3 ;  /* 0x000000024e057211 */ /* 0x080fe400018f0eff */
[-C--:B------:R-:W-:Y:S02]  /*41cd0*/  LEA.HI.X.SX32 R7, R77, R2.reuse, 0x1, P4 ;  /* 0x000000024d077211 */ /* 0x080fe400020f0eff */
[CC--:B------:R-:W-:Y:S02]  /*41ce0*/  IADD3 R8, P3, PT, R80.reuse, R3.reuse, RZ ;  /* 0x0000000350087210 */ /* 0x0c0fe40007f7e0ff */
[CC--:B------:R-:W-:Y:S02]  /*41cf0*/  IADD3 R10, P4, PT, R85.reuse, R3.reuse, RZ ;  /* 0x00000003550a7210 */ /* 0x0c0fe40007f9e0ff */
[-C--:B------:R-:W-:Y:S01]  /*41d00*/  LEA.HI.X.SX32 R9, R80, R2.reuse, 0x1, P3 ;  /* 0x0000000250097211 */ /* 0x080fe200018f0eff */
[----:B------:R-:W-:Y:S01]  /*41d10*/  VIADD R82, R84, UR21 ;  /* 0x0000001554527c36 */ /* 0x000fe20008000000 */
[----:B------:R-:W-:Y:S01]  /*41d20*/  LEA.HI.X.SX32 R11, R85, R2, 0x1, P4 ;  /* 0x00000002550b7211 */ /* 0x000fe200020f0eff */
[----:B------:R1:W-:Y:S01]  /*41d30*/  STL.64 [R1+0xdd8], R4 ;  /* 0x000dd80401007387 */ /* 0x0003e20000100a00 */
[----:B------:R-:W2:Y:S03]  /*41d40*/  LDCU UR21, c[0x0][0x3b8] ;  /* 0x00007700ff1577ac */ /* 0x000ea60008000800 */
[----:B------:R-:W-:Y:S04]  /*41d50*/  STL.64 [R1+0xde0], R6 ;  /* 0x000de00601007387 */ /* 0x000fe80000100a00 */
[----:B------:R-:W-:Y:S01]  /*41d60*/  STL.64 [R1+0xde8], R8 ;  /* 0x000de80801007387 */ /* 0x000fe20000100a00 */
[----:B------:R-:W-:Y:S01]  /*41d70*/  VIADD R83, R82, UR9 ;  /* 0x0000000952537c36 */ /* 0x000fe20008000000 */
[----:B------:R-:W0:Y:S02]  /*41d80*/  LDCU UR9, c[0x0][0x3b8] ;  /* 0x00007700ff0977ac */ /* 0x000e240008000800 */
[----:B------:R2:W-:Y:S01]  /*41d90*/  STL.64 [R1+0xb80], R10 ;  /* 0x000b800a01007387 */ /* 0x0005e20000100a00 */
[----:B-1----:R-:W-:Y:S01]  /*41da0*/  IADD3 R4, P3, PT, R84, R3, RZ ;  /* 0x0000000354047210 */ /* 0x002fe20007f7e0ff */
[----:B------:R-:W-:-:S03]  /*41db0*/  VIADD R79, R83, UR34 ;  /* 0x00000022534f7c36 */ /* 0x000fc60008000000 */
[----:B------:R-:W-:Y:S02]  /*41dc0*/  LEA.HI.X.SX32 R5, R84, R2, 0x1, P3 ;  /* 0x0000000254057211 */ /* 0x000fe400018f0eff */
[----:B--2---:R-:W-:-:S04]  /*41dd0*/  IADD3 R10, P4, PT, R82, R3, RZ ;  /* 0x00000003520a7210 */ /* 0x004fc80007f9e0ff */
[-C--:B------:R-:W-:Y:S01]  /*41de0*/  LEA.HI.X.SX32 R11, R82, R2.reuse, 0x1, P4 ;  /* 0x00000002520b7211 */ /* 0x080fe200020f0eff */
[----:B------:R-:W-:Y:S01]  /*41df0*/  VIADD R81, R79, UR14 ;  /* 0x0000000e4f517c36 */ /* 0x000fe20008000000 */
[CC--:B------:R-:W-:Y:S01]  /*41e00*/  IADD3 R12, P3, PT, R83.reuse, R3.reuse, RZ ;  /* 0x00000003530c7210 */ /* 0x0c0fe20007f7e0ff */
[----:B------:R-:W1:Y:S02]  /*41e10*/  LDCU UR14, c[0x0][0x3b8] ;  /* 0x00007700ff0e77ac */ /* 0x000e640008000800 */
[----:B------:R-:W-:Y:S04]  /*41e20*/  STL.64 [R1+0xdf0], R10 ;  /* 0x000df00a01007387 */ /* 0x000fe80000100a00 */
[----:B------:R2:W-:Y:S01]  /*41e30*/  STL.64 [R1+0xb88], R4 ;  /* 0x000b880401007387 */ /* 0x0005e20000100a00 */
[----:B------:R-:W-:Y:S01]  /*41e40*/  LEA.HI.X.SX32 R13, R83, R2, 0x1, P3 ;  /* 0x00000002530d7211 */ /* 0x000fe200018f0eff */
[----:B------:R-:W-:Y:S01]  /*41e50*/  VIADD R72, R81, UR33 ;  /* 0x0000002151487c36 */ /* 0x000fe20008000000 */
[----:B--2---:R-:W-:-:S04]  /*41e60*/  IADD3 R4, P4, PT, R79, R3, RZ ;  /* 0x000000034f047210 */ /* 0x004fc80007f9e0ff */
[-C--:B------:R-:W-:Y:S01]  /*41e70*/  LEA.HI.X.SX32 R5, R79, R2.reuse, 0x1, P4 ;  /* 0x000000024f057211 */ /* 0x080fe200020f0eff */
[----:B------:R-:W-:Y:S01]  /*41e80*/  STL.64 [R1+0xdf8], R12 ;  /* 0x000df80c01007387 */ /* 0x000fe20000100a00 */
[CC--:B------:R-:W-:Y:S01]  /*41e90*/  IADD3 R14, P4, PT, R72.reuse, R3.reuse, RZ ;  /* 0x00000003480e7210 */ /* 0x0c0fe20007f9e0ff */
[C---:B-----5:R-:W-:Y:S01]  /*41ea0*/  VIADD R71, R72.reuse, UR20 ;  /* 0x0000001448477c36 */ /* 0x060fe20008000000 */
[----:B------:R-:W2:Y:S01]  /*41eb0*/  LDCU UR20, c[0x0][0x3b8] ;  /* 0x00007700ff1477ac */ /* 0x000ea20008000800 */
[----:B------:R5:W-:Y:S01]  /*41ec0*/  STL.64 [R1+0xba8], R4 ;  /* 0x000ba80401007387 */ /* 0x000be20000100a00 */
[----:B------:R-:W-:Y:S01]  /*41ed0*/  LEA.HI.X.SX32 R15, R72, R2, 0x1, P4 ;  /* 0x00000002480f7211 */ /* 0x000fe200020f0eff */
[----:B------:R-:W-:Y:S01]  /*41ee0*/  VIADD R70, R71, UR47 ;  /* 0x0000002f47467c36 */ /* 0x000fe20008000000 */
[----:B-----5:R-:W-:-:S04]  /*41ef0*/  IADD3 R4, P3, PT, R81, R3, RZ ;  /* 0x0000000351047210 */ /* 0x020fc80007f7e0ff */
[----:B------:R-:W-:Y:S01]  /*41f00*/  LEA.HI.X.SX32 R5, R81, R2, 0x1, P3 ;  /* 0x0000000251057211 */ /* 0x000fe200018f0eff */
[----:B------:R-:W-:Y:S04]  /*41f10*/  STL.64 [R1+0xe00], R14 ;  /* 0x000e000e01007387 */ /* 0x000fe80000100a00 */
[----:B------:R5:W-:Y:S01]  /*41f20*/  STL.64 [R1+0xbb0], R4 ;  /* 0x000bb00401007387 */ /* 0x000be20000100a00 */
[----:B------:R-:W-:Y:S01]  /*41f30*/  VIADD R69, R70, UR32 ;  /* 0x0000002046457c36 */ /* 0x000fe20008000000 */
[----:B------:R-:W-:-:S03]  /*41f40*/  IADD3 R16, P3, PT, R71, R3, RZ ;  /* 0x0000000347107210 */ /* 0x000fc60007f7e0ff */
[----:B------:R-:W-:Y:S01]  /*41f50*/  VIADD R68, R69, UR5 ;  /* 0x0000000545447c36 */ /* 0x000fe20008000000 */
[CC--:B-----5:R-:W-:Y:S01]  /*41f60*/  IADD3 R4, P4, PT, R70.reuse, R3.reuse, RZ ;  /* 0x0000000346047210 */ /* 0x0e0fe20007f9e0ff */
[----:B------:R-:W5:Y:S03]  /*41f70*/  LDCU UR5, c[0x0][0x3b8] ;  /* 0x00007700ff0577ac */ /* 0x000f660008000800 */
[-C--:B------:R-:W-:Y:S02]  /*41f80*/  LEA.HI.X.SX32 R5, R70, R2.reuse, 0x1, P4 ;  /* 0x0000000246057211 */ /* 0x080fe400020f0eff */
[-C--:B------:R-:W-:Y:S01]  /*41f90*/  LEA.HI.X.SX32 R17, R71, R2.reuse, 0x1, P3 ;  /* 0x0000000247117211 */ /* 0x080fe200018f0eff */
[C---:B------:R-:W-:Y:S01]  /*41fa0*/  VIADD R73, R68.reuse, UR19 ;  /* 0x0000001344497c36 */ /* 0x040fe20008000000 */
[CC--:B------:R-:W-:Y:S01]  /*41fb0*/  IADD3 R18, P4, PT, R68.reuse, R3.reuse, RZ ;  /* 0x0000000344127210 */ /* 0x0c0fe20007f9e0ff */
[----:B------:R0:W-:Y:S01]  /*41fc0*/  STL.64 [R1+0xbd0], R4 ;  /* 0x000bd00401007387 */ /* 0x0001e20000100a00 */
[----:B------:R-:W1:Y:S01]  /*41fd0*/  LDCU UR19, c[0x0][0x3b8] ;  /* 0x00007700ff1377ac */ /* 0x000e620008000800 */
[----:B------:R-:W-:Y:S01]  /*41fe0*/  VIADD R74, R73, UR7 ;  /* 0x00000007494a7c36 */ /* 0x000fe20008000000 */
[----:B------:R-:W-:Y:S01]  /*41ff0*/  LEA.HI.X.SX32 R19, R68, R2, 0x1, P4 ;  /* 0x0000000244137211 */ /* 0x000fe200020f0eff */
[----:B------:R-:W1:Y:S01]  /*42000*/  LDCU UR7, c[0x0][0x3b8] ;  /* 0x00007700ff0777ac */ /* 0x000e620008000800 */
[----:B0-----:R-:W-:-:S04]  /*42010*/  IADD3 R4, P3, PT, R69, R3, RZ ;  /* 0x0000000345047210 */ /* 0x001fc80007f7e0ff */
[-C--:B------:R-:W-:Y:S01]  /*42020*/  LEA.HI.X.SX32 R5, R69, R2.reuse, 0x1, P3 ;  /* 0x0000000245057211 */ /* 0x080fe200018f0eff */
[----:B------:R-:W-:Y:S01]  /*42030*/  VIADD R78, R74, UR13 ;  /* 0x0000000d4a4e7c36 */ /* 0x000fe20008000000 */
[CC--:B------:R-:W-:Y:S01]  /*42040*/  IADD3 R20, P3, PT, R73.reuse, R3.reuse, RZ ;  /* 0x0000000349147210 */ /* 0x0c0fe20007f7e0ff */
[----:B------:R-:W0:Y:S02]  /*42050*/  LDCU UR13, c[0x0][0x3b8] ;  /* 0x00007700ff0d77ac */ /* 0x000e240008000800 */
[----:B------:R1:W-:Y:S01]  /*42060*/  STL.64 [R1+0xbe0], R4 ;  /* 0x000be00401007387 */ /* 0x0003e20000100a00 */
[----:B------:R-:W-:Y:S01]  /*42070*/  VIADD R77, R78, UR29 ;  /* 0x0000001d4e4d7c36 */ /* 0x000fe20008000000 */
[----:B------:R-:W-:Y:S02]  /*42080*/  LEA.HI.X.SX32 R21, R73, R2, 0x1, P3 ;  /* 0x0000000249157211 */ /* 0x000fe400018f0eff */
[----:B-1----:R-:W-:-:S04]  /*42090*/  IADD3 R4, P4, PT, R74, R3, RZ ;  /* 0x000000034a047210 */ /* 0x002fc80007f9e0ff */
[-C--:B------:R-:W-:Y:S01]  /*420a0*/  LEA.HI.X.SX32 R5, R74, R2.reuse, 0x1, P4 ;  /* 0x000000024a057211 */ /* 0x080fe200020f0eff */
[C---:B---3--:R-:W-:Y:S01]  /*420b0*/  VIADD R82, R77.reuse, UR18 ;  /* 0x000000124d527c36 */ /* 0x048fe20008000000 */
[CC--:B------:R-:W-:Y:S01]  /*420c0*/  IADD3 R22, P4, PT, R77.reuse, R3.reuse, RZ ;  /* 0x000000034d167210 */ /* 0x0c0fe20007f9e0ff */
[----:B------:R-:W1:Y:S02]  /*420d0*/  LDCU UR18, c[0x0][0x3b8] ;  /* 0x00007700ff1277ac */ /* 0x000e640008000800 */
[----:B------:R3:W-:Y:S01]  /*420e0*/  STL.64 [R1+0xbf8], R4 ;  /* 0x000bf80401007387 */ /* 0x0007e20000100a00 */
[----:B------:R-:W-:Y:S01]  /*420f0*/  VIADD R79, R82, UR30 ;  /* 0x0000001e524f7c36 */ /* 0x000fe20008000000 */
[----:B------:R-:W-:Y:S02]  /*42100*/  LEA.HI.X.SX32 R23, R77, R2, 0x1, P4 ;  /* 0x000000024d177211 */ /* 0x000fe400020f0eff */
[----:B---3--:R-:W-:-:S04]  /*42110*/  IADD3 R4, P3, PT, R78, R3, RZ ;  /* 0x000000034e047210 */ /* 0x008fc80007f7e0ff */
[-C--:B------:R-:W-:Y:S01]  /*42120*/  LEA.HI.X.SX32 R5, R78, R2.reuse, 0x1, P3 ;  /* 0x000000024e057211 */ /* 0x080fe200018f0eff */
[----:B------:R-:W-:Y:S01]  /*42130*/  VIADD R81, R79, UR10 ;  /* 0x0000000a4f517c36 */ /* 0x000fe20008000000 */
[CC--:B------:R-:W-:Y:S01]  /*42140*/  IADD3 R24, P3, PT, R82.reuse, R3.reuse, RZ ;  /* 0x0000000352187210 */ /* 0x0c0fe20007f7e0ff */
[----:B------:R-:W3:Y:S02]  /*42150*/  LDCU UR10, c[0x0][0x3b8] ;  /* 0x00007700ff0a77ac */ /* 0x000ee40008000800 */
[----:B------:R0:W-:Y:S01]  /*42160*/  STL.64 [R1+0xc08], R4 ;  /* 0x000c080401007387 */ /* 0x0001e20000100a00 */
[----:B------:R-:W-:Y:S01]  /*42170*/  VIADD R80, R81, UR28 ;  /* 0x0000001c51507c36 */ /* 0x000fe20008000000 */
[----:B------:R-:W-:Y:S02]  /*42180*/  LEA.HI.X.SX32 R25, R82, R2, 0x1, P3 ;  /* 0x0000000252197211 */ /* 0x000fe400018f0eff */
[----:B0-----:R-:W-:-:S04]  /*42190*/  IADD3 R4, P4, PT, R79, R3, RZ ;  /* 0x000000034f047210 */ /* 0x001fc80007f9e0ff */
[-C--:B------:R-:W-:Y:S01]  /*421a0*/  LEA.HI.X.SX32 R5, R79, R2.reuse, 0x1, P4 ;  /* 0x000000024f057211 */ /* 0x080fe200020f0eff */
[C---:B------:R-:W-:Y:S01]  /*421b0*/  VIADD R76, R80.reuse, UR17 ;  /* 0x00000011504c7c36 */ /* 0x040fe20008000000 */
[-C--:B------:R-:W-:Y:S01]  /*421c0*/  IADD3 R26, P4, PT, R80, R3.reuse, RZ ;  /* 0x00000003501a7210 */ /* 0x080fe20007f9e0ff */
[----:B------:R-:W0:Y:S02]  /*421d0*/  LDCU UR17, c[0x0][0x3b8] ;  /* 0x00007700ff1177ac */ /* 0x000e240008000800 */
[----:B------:R1:W-:Y:S01]  /*421e0*/  STL.64 [R1+0xc28], R4 ;  /* 0x000c280401007387 */ /* 0x0003e20000100a00 */
[----:B----4-:R-:W-:Y:S01]  /*421f0*/  VIADD R75, R76, UR27 ;  /* 0x0000001b4c4b7c36 */ /* 0x010fe20008000000 */
[----:B------:R-:W-:Y:S02]  /*42200*/  LEA.HI.X.SX32 R27, R80, R2, 0x1, P4 ;  /* 0x00000002501b7211 */ /* 0x000fe400020f0eff */
[----:B-1----:R-:W-:-:S04]  /*42210*/  IADD3 R4, P3, PT, R81, R3, RZ ;  /* 0x0000000351047210 */ /* 0x002fc80007f7e0ff */
[-C--:B------:R-:W-:Y:S01]  /*42220*/  LEA.HI.X.SX32 R5, R81, R2.reuse, 0x1, P3 ;  /* 0x0000000251057211 */ /* 0x080fe200018f0eff */
[C---:B------:R-:W-:Y:S01]  /*42230*/  VIADD R70, R75.reuse, UR6 ;  /* 0x000000064b467c36 */ /* 0x040fe20008000000 */
[-C--:B------:R-:W-:Y:S01]  /*42240*/  IADD3 R28, P3, PT, R76, R3.reuse, RZ ;  /* 0x000000034c1c7210 */ /* 0x080fe20007f7e0ff */
[----:B------:R-:W1:Y:S02]  /*42250*/  LDCU UR6, c[0x0][0x3b8] ;  /* 0x00007700ff0677ac */ /* 0x000e640008000800 */
[----:B------:R4:W-:Y:S01]  /*42260*/  STL.64 [R1+0xc30], R4 ;  /* 0x000c300401007387 */ /* 0x0009e20000100a00 */
[----:B------:R-:W-:Y:S01]  /*42270*/  VIADD R69, R70, UR12 ;  /* 0x0000000c46457c36 */ /* 0x000fe20008000000 */
[----:B------:R-:W-:Y:S01]  /*42280*/  LEA.HI.X.SX32 R29, R76, R2, 0x1, P3 ;  /* 0x000000024c1d7211 */ /* 0x000fe200018f0eff */
[----:B------:R-:W0:Y:S01]  /*42290*/  LDCU UR12, c[0x0][0x3b8] ;  /* 0x00007700ff0c77ac */ /* 0x000e220008000800 */
[----:B----4-:R-:W-:-:S04]  /*422a0*/  IADD3 R4, P4, PT, R75, R3, RZ ;  /* 0x000000034b047210 */ /* 0x010fc80007f9e0ff */
[-C--:B------:R-:W-:Y:S01]  /*422b0*/  LEA.HI.X.SX32 R5, R75, R2.reuse, 0x1, P4 ;  /* 0x000000024b057211 */ /* 0x080fe200020f0eff */
[C---:B------:R-:W-:Y:S01]  /*422c0*/  VIADD R68, R69.reuse, UR16 ;  /* 0x0000001045447c36 */ /* 0x040fe20008000000 */
[CC--:B------:R-:W-:Y:S01]  /*422d0*/  IADD3 R30, P4, PT, R69.reuse, R3.reuse, RZ ;  /* 0x00000003451e7210 */ /* 0x0c0fe20007f9e0ff */
[----:B------:R-:W4:Y:S02]  /*422e0*/  LDCU UR16, c[0x0][0x3b8] ;  /* 0x00007700ff1077ac */ /* 0x000f240008000800 */
[----:B------:R0:W-:Y:S01]  /*422f0*/  STL.64 [R1+0xc50], R4 ;  /* 0x000c500401007387 */ /* 0x0001e20000100a00 */
[----:B------:R-:W-:Y:S01]  /*42300*/  VIADD R71, R68, UR25 ;  /* 0x0000001944477c36 */ /* 0x000fe20008000000 */
[----:B------:R-:W-:Y:S02]  /*42310*/  LEA.HI.X.SX32 R31, R69, R2, 0x1, P4 ;  /* 0x00000002451f7211 */ /* 0x000fe400020f0eff */
[----:B0-----:R-:W-:-:S04]  /*42320*/  IADD3 R4, P3, PT, R70, R3, RZ ;  /* 0x0000000346047210 */ /* 0x001fc80007f7e0ff */
[----:B------:R-:W-:Y:S01]  /*42330*/  LEA.HI.X.SX32 R5, R70, R2, 0x1, P3 ;  /* 0x0000000246057211 */ /* 0x000fe200018f0eff */
[----:B------:R-:W-:-:S04]  /*42340*/  VIADD R73, R71, UR26 ;  /* 0x0000001a47497c36 */ /* 0x000fc80008000000 */
[----:B------:R0:W-:Y:S01]  /*42350*/  STL.64 [R1+0xc58], R4 ;  /* 0x000c580401007387 */ /* 0x0001e20000100a00 */
[-C--:B------:R-:W-:Y:S01]  /*42360*/  IADD3 R32, P3, PT, R68, R3.reuse, RZ ;  /* 0x0000000344207210 */ /* 0x080fe20007f7e0ff */
[----:B------:R-:W-:Y:S01]  /*42370*/  VIADD R72, R73, UR11 ;  /* 0x0000000b49487c36 */ /* 0x000fe20008000000 */
[----:B------:R-:W1:Y:S01]  /*42380*/  LDCU UR11, c[0x0][0x3b8] ;  /* 0x00007700ff0b77ac */ /* 0x000e620008000800 */
[----:B0-----:R-:W-:-:S04]  /*42390*/  IADD3 R4, P4, PT, R71, R3, RZ ;  /* 0x0000000347047210 */ /* 0x001fc80007f9e0ff */
[-C--:B------:R-:W-:Y:S02]  /*423a0*/  LEA.HI.X.SX32 R5, R71, R2.reuse, 0x1, P4 ;  /* 0x0000000247057211 */ /* 0x080fe400020f0eff */
[-C--:B------:R-:W-:Y:S01]  /*423b0*/  LEA.HI.X.SX32 R33, R68, R2.reuse, 0x1, P3 ;  /* 0x0000000244217211 */ /* 0x080fe200018f0eff */
[C---:B------:R-:W-:Y:S01]  /*423c0*/  VIADD R79, R72.reuse, UR15 ;  /* 0x0000000f484f7c36 */ /* 0x040fe20008000000 */
[CC--:B------:R-:W-:Y:S01]  /*423d0*/  IADD3 R34, P4, PT, R72.reuse, R3.reuse, RZ ;  /* 0x0000000348227210 */ /* 0x0c0fe20007f9e0ff */
[----:B------:R0:W-:Y:S01]  /*423e0*/  STL.64 [R1+0xc78], R4 ;  /* 0x000c780401007387 */ /* 0x0001e20000100a00 */
[----:B------:R-:W1:Y:S01]  /*423f0*/  LDCU UR15, c[0x0][0x3b8] ;  /* 0x00007700ff0f77ac */ /* 0x000e620008000800 */
        /* <DEDUP_REMOVED lines=8> */
[----:B------:R-:W-:Y:S01]  /*42480*/  VIADD R77, R75, UR9 ;  /* 0x000000094b4d7c36 */ /* 0x000fe20008000000 */
[----:B------:R-:W-:Y:S01]  /*42490*/  LEA.HI.X.SX32 R37, R79, R2, 0x1, P3 ;  /* 0x000000024f257211 */ /* 0x000fe200018f0eff */
[----:B------:R-:W0:Y:S01]  /*424a0*/  LDCU UR9, c[0x0][0x3b8] ;  /* 0x00007700ff0977ac */ /* 0x000e220008000800 */
[----:B-1----:R-:W-:-:S04]  /*424b0*/  IADD3 R4, P4, PT, R78, R3, RZ ;  /* 0x000000034e047210 */ /* 0x002fc80007f9e0ff */
[----:B------:R-:W-:Y:S01]  /*424c0*/  LEA.HI.X.SX32 R5, R78, R2, 0x1, P4 ;  /* 0x000000024e057211 */ /* 0x000fe200020f0eff */
[----:B------:R-:W-:-:S04]  /*424d0*/  VIADD R74, R77, UR21 ;  /* 0x000000154d4a7c36 */ /* 0x000fc80008000000 */
[----:B------:R1:W-:Y:S01]  /*424e0*/  STL.64 [R1+0xca0], R4 ;  /* 0x000ca00401007387 */ /* 0x0003e20000100a00 */
[----:B------:R-:W-:Y:S01]  /*424f0*/  VIADD R70, R74, UR14 ;  /* 0x0000000e4a467c36 */ /* 0x000fe20008000000 */
[-C--:B------:R-:W-:Y:S01]  /*42500*/  IADD3 R38, P4, PT, R77, R3.reuse, RZ ;  /* 0x000000034d267210 */ /* 0x080fe20007f9e0ff */
[----:B------:R-:W0:Y:S01]  /*42510*/  LDCU UR14, c[0x0][0x3b8] ;  /* 0x00007700ff0e77ac */ /* 0x000e220008000800 */
[----:B-1----:R-:W-:-:S04]  /*42520*/  IADD3 R4, P3, PT, R75, R3, RZ ;  /* 0x000000034b047210 */ /* 0x002fc80007f7e0ff */
[-C--:B------:R-:W-:Y:S02]  /*42530*/  LEA.HI.X.SX32 R5, R75, R2.reuse, 0x1, P3 ;  /* 0x000000024b057211 */ /* 0x080fe400018f0eff */
[----:B------:R-:W-:-:S03]  /*42540*/  LEA.HI.X.SX32 R39, R77, R2, 0x1, P4 ;  /* 0x000000024d277211 */ /* 0x000fc600020f0eff */
[----:B------:R1:W-:Y:S01]  /*42550*/  STL.64 [R1+0xca8], R4 ;  /* 0x000ca80401007387 */ /* 0x0003e20000100a00 */
[----:B--2---:R-:W-:Y:S01]  /*42560*/  VIADD R69, R70, UR20 ;  /* 0x0000001446457c36 */ /* 0x004fe20008000000 */
[----:B------:R-:W-:-:S03]  /*42570*/  IADD3 R40, P3, PT, R74, R3, RZ ;  /* 0x000000034a287210 */ /* 0x000fc60007f7e0ff */
[----:B------:R-:W-:Y:S01]  /*42580*/  VIADD R68, R69, UR31 ;  /* 0x0000001f45447c36 */ /* 0x000fe20008000000 */
[----:B-1----:R-:W-:-:S04]  /*42590*/  IADD3 R4, P4, PT, R70, R3, RZ ;  /* 0x0000000346047210 */ /* 0x002fc80007f9e0ff */
[-C--:B------:R-:W-:Y:S02]  /*425a0*/  LEA.HI.X.SX32 R5, R70, R2.reuse, 0x1, P4 ;  /* 0x0000000246057211 */ /* 0x080fe400020f0eff */
[-C--:B------:R-:W-:Y:S01]  /*425b0*/  LEA.HI.X.SX32 R41, R74, R2.reuse, 0x1, P3 ;  /* 0x000000024a297211 */ /* 0x080fe200018f0eff */
[C---:B-----5:R-:W-:Y:S01]  /*425c0*/  VIADD R71, R68.reuse, UR5 ;  /* 0x0000000544477c36 */ /* 0x060fe20008000000 */
[CC--:B------:R-:W-:Y:S01]  /*425d0*/  IADD3 R42, P4, PT, R68.reuse, R3.reuse, RZ ;  /* 0x00000003442a7210 */ /* 0x0c0fe20007f9e0ff */
[----:B------:R1:W-:Y:S01]  /*425e0*/  STL.64 [R1+0xcc8], R4 ;  /* 0x000cc80401007387 */ /* 0x0003e20000100a00 */
[----:B------:R-:W2:Y:S01]  /*425f0*/  LDCU UR5, c[0x0][0x3b8] ;  /* 0x00007700ff0577ac */ /* 0x000ea20008000800 */
[----:B------:R-:W-:Y:S01]  /*42600*/  VIADD R72, R71, UR7 ;  /* 0x0000000747487c36 */ /* 0x000fe20008000000 */
[----:B------:R-:W-:Y:S01]  /*42610*/  LEA.HI.X.SX32 R43, R68, R2, 0x1, P4 ;  /* 0x00000002442b7211 */ /* 0x000fe200020f0eff */
[----:B------:R-:W5:Y:S01]  /*42620*/  LDCU UR7, c[0x0][0x3b8] ;  /* 0x00007700ff0777ac */ /* 0x000f620008000800 */
[----:B-1----:R-:W-:-:S04]  /*42630*/  IADD3 R4, P3, PT, R69, R3, RZ ;  /* 0x0000000345047210 */ /* 0x002fc80007f7e0ff */
[-C--:B------:R-:W-:Y:S01]  /*42640*/  LEA.HI.X.SX32 R5, R69, R2.reuse, 0x1, P3 ;  /* 0x0000000245057211 */ /* 0x080fe200018f0eff */
[----:B------:R-:W-:Y:S01]  /*42650*/  VIADD R76, R72, UR13 ;  /* 0x0000000d484c7c36 */ /* 0x000fe20008000000 */
[CC--:B------:R-:W-:Y:S01]  /*42660*/  IADD3 R44, P3, PT, R71.reuse, R3.reuse, RZ ;  /* 0x00000003472c7210 */ /* 0x0c0fe20007f7e0ff */
[----:B------:R-:W-:Y:S01]  /*42670*/  IMAD.MOV.U32 R92, RZ, RZ, R56 ;  /* 0x000000ffff5c7224 */ /* 0x000fe200078e0038 */
[----:B------:R-:W1:Y:S01]  /*42680*/  LDCU UR13, c[0x0][0x3b8] ;  /* 0x00007700ff0d77ac */ /* 0x000e620008000800 */
[----:B------:R0:W-:Y:S01]  /*42690*/  STL.64 [R1+0xcb0], R4 ;  /* 0x000cb00401007387 */ /* 0x0001e20000100a00 */
[----:B------:R-:W-:Y:S01]  /*426a0*/  VIADD R75, R76, UR18 ;  /* 0x000000124c4b7c36 */ /* 0x000fe20008000000 */
[----:B------:R-:W-:Y:S02]  /*426b0*/  LEA.HI.X.SX32 R45, R71, R2, 0x1, P3 ;  /* 0x00000002472d7211 */ /* 0x000fe400018f0eff */
[----:B0-----:R-:W-:-:S04]  /*426c0*/  IADD3 R4, P4, PT, R72, R3, RZ ;  /* 0x0000000348047210 */ /* 0x001fc80007f9e0ff */
[-C--:B------:R-:W-:Y:S01]  /*426d0*/  LEA.HI.X.SX32 R5, R72, R2.reuse, 0x1, P4 ;  /* 0x0000000248057211 */ /* 0x080fe200020f0eff */
[C---:B---3--:R-:W-:Y:S01]  /*426e0*/  VIADD R73, R75.reuse, UR10 ;  /* 0x0000000a4b497c36 */ /* 0x048fe20008000000 */
[-C--:B------:R-:W-:Y:S01]  /*426f0*/  IADD3 R46, P4, PT, R75, R3.reuse, RZ ;  /* 0x000000034b2e7210 */ /* 0x080fe20007f9e0ff */
[----:B------:R-:W0:Y:S02]  /*42700*/  LDCU UR10, c[0x0][0x3b8] ;  /* 0x00007700ff0a77ac */ /* 0x000e240008000800 */
[----:B------:R3:W-:Y:S01]  /*42710*/  STL.64 [R1+0xc48], R4 ;  /* 0x000c480401007387 */ /* 0x0007e20000100a00 */
[----:B------:R-:W-:Y:S01]  /*42720*/  VIADD R70, R73, UR17 ;  /* 0x0000001149467c36 */ /* 0x000fe20008000000 */
[----:B------:R-:W-:Y:S02]  /*42730*/  LEA.HI.X.SX32 R47, R75, R2, 0x1, P4 ;  /* 0x000000024b2f7211 */ /* 0x000fe400020f0eff */
[----:B---3--:R-:W-:-:S04]  /*42740*/  IADD3 R4, P3, PT, R76, R3, RZ ;  /* 0x000000034c047210 */ /* 0x008fc80007f7e0ff */
[-C--:B------:R-:W-:Y:S01]  /*42750*/  LEA.HI.X.SX32 R5, R76, R2.reuse, 0x1, P3 ;  /* 0x000000024c057211 */ /* 0x080fe200018f0eff */
[C---:B------:R-:W-:Y:S01]  /*42760*/  VIADD R69, R70.reuse, UR6 ;  /* 0x0000000646457c36 */ /* 0x040fe20008000000 */
[-C--:B------:R-:W-:Y:S01]  /*42770*/  IADD3 R48, P3, PT, R73, R3.reuse, RZ ;  /* 0x0000000349307210 */ /* 0x080fe20007f7e0ff */
[----:B------:R-:W3:Y:S02]  /*42780*/  LDCU UR6, c[0x0][0x3b8] ;  /* 0x00007700ff0677ac */ /* 0x000ee40008000800 */
[----:B------:R0:W-:Y:S01]  /*42790*/  STL.64 [R1+0xc20], R4 ;  /* 0x000c200401007387 */ /* 0x0001e20000100a00 */
[----:B------:R-:W-:Y:S01]  /*427a0*/  VIADD R68, R69, UR12 ;  /* 0x0000000c45447c36 */ /* 0x000fe20008000000 */
[----:B------:R-:W-:Y:S01]  /*427b0*/  LEA.HI.X.SX32 R49, R73, R2, 0x1, P3 ;  /* 0x0000000249317211 */ /* 0x000fe200018f0eff */
[----:B------:R-:W1:Y:S01]  /*427c0*/  LDCU UR12, c[0x0][0x3b8] ;  /* 0x00007700ff0c77ac */ /* 0x000e620008000800 */
[----:B0-----:R-:W-:-:S04]  /*427d0*/  IADD3 R4, P4, PT, R70, R3, RZ ;  /* 0x0000000346047210 */ /* 0x001fc80007f9e0ff */
[----:B------:R-:W-:Y:S01]  /*427e0*/  LEA.HI.X.SX32 R5, R70, R2, 0x1, P4 ;  /* 0x0000000246057211 */ /* 0x000fe200020f0eff */
[----:B----4-:R-:W-:-:S04]  /*427f0*/  VIADD R72, R68, UR16 ;  /* 0x0000001044487c36 */ /* 0x010fc80008000000 */
[----:B------:R0:W-:Y:S01]  /*42800*/  STL.64 [R1+0xbb8], R4 ;  /* 0x000bb80401007387 */ /* 0x0001e20000100a00 */
[----:B------:R-:W-:Y:S01]  /*42810*/  VIADD R71, R72, UR11 ;  /* 0x0000000b48477c36 */ /* 0x000fe20008000000 */
[-C--:B------:R-:W-:Y:S01]  /*42820*/  IADD3 R50, P3, PT, R69, R3.reuse, RZ ;  /* 0x0000000345327210 */ /* 0x080fe20007f7e0ff */
[----:B------:R-:W4:Y:S01]  /*42830*/  LDCU UR11, c[0x0][0x3b8] ;  /* 0x00007700ff0b77ac */ /* 0x000f220008000800 */
[----:B0-----:R-:W-:-:S04]  /*42840*/  IADD3 R4, P4, PT, R68, R3, RZ ;  /* 0x0000000344047210 */ /* 0x001fc80007f9e0ff */
[----:B------:R-:W-:-:S05]  /*42850*/  LEA.HI.X.SX32 R5, R68, R2, 0x1, P4 ;  /* 0x0000000244057211 */ /* 0x000fca00020f0eff */
[----:B------:R0:W-:Y:S02]  /*42860*/  STL.64 [R1+0xb68], R4 ;  /* 0x000b680401007387 */ /* 0x0001e40000100a00 */
[----:B0-----:R-:W-:-:S04]  /*42870*/  IADD3 R4, P4, PT, R71, R3, RZ ;  /* 0x0000000347047210 */ /* 0x001fc80007f9e0ff */
[----:B------:R-:W-:-:S05]  /*42880*/  LEA.HI.X.SX32 R5, R71, R2, 0x1, P4 ;  /* 0x0000000247057211 */ /* 0x000fca00020f0eff */
[----:B------:R0:W-:Y:S04]  /*42890*/  STL.64 [R1+0xab0], R4 ;  /* 0x000ab00401007387 */ /* 0x0001e80000100a00 */
[----:B------:R-:W4:Y:S04]  /*428a0*/  LDL.LU R12, [R1+0x348] ;  /* 0x00034800010c7983 */ /* 0x000f280000300800 */
[----:B------:R-:W4:Y:S04]  /*428b0*/  LDL.LU R13, [R1+0x34c] ;  /* 0x00034c00010d7983 */ /* 0x000f280000300800 */
[----:B------:R-:W4:Y:S04]  /*428c0*/  LDL.LU R10, [R1+0x350] ;  /* 0x00035000010a7983 */ /* 0x000f280000300800 */
[----:B------:R-:W4:Y:S01]  /*428d0*/  LDL.LU R11, [R1+0x354] ;  /* 0x00035400010b7983 */ /* 0x000f220000300800 */
[----:B------:R-:W-:Y:S01]  /*428e0*/  VIADD R75, R71, UR15 ;  /* 0x0000000f474b7c36 */ /* 0x000fe20008000000 */
[----:B------:R-:W-:Y:S01]  /*428f0*/  LEA.HI.X.SX32 R51, R69, R2, 0x1, P3 ;  /* 0x0000000245337211 */ /* 0x000fe200018f0eff */
[----:B------:R-:W-:Y:S01]  /*42900*/  IMAD.MOV.U32 R93, RZ, RZ, R57 ;  /* 0x000000ffff5d7224 */ /* 0x000fe200078e0039 */
[----:B------:R-:W4:Y:S01]  /*42910*/  LDL.LU R14, [R1+0x358] ;  /* 0x00035800010e7983 */ /* 0x000f220000300800 */
[----:B------:R-:W-:Y:S01]  /*42920*/  VIADD R74, R75, UR4 ;  /* 0x000000044b4a7c36 */ /* 0x000fe20008000000 */
[-C--:B------:R-:W-:Y:S01]  /*42930*/  IADD3 R52, P3, PT, R72, R3.reuse, RZ ;  /* 0x0000000348347210 */ /* 0x080fe20007f7e0ff */
[----:B------:R-:W-:Y:S01]  /*42940*/  IMAD.MOV.U32 R15, RZ, RZ, R54 ;  /* 0x000000ffff0f7224 */ /* 0x000fe200078e0036 */
[----:B------:R-:W0:Y:S01]  /*42950*/  LDCU UR4, c[0x0][0x3b8] ;  /* 0x00007700ff0477ac */ /* 0x000e220008000800 */
[C---:B------:R-:W-:Y:S01]  /*42960*/  VIADD R73, R74.reuse, UR9 ;  /* 0x000000094a497c36 */ /* 0x040fe20008000000 */
[----:B------:R-:W-:-:S02]  /*42970*/  IADD3 R56, P4, PT, R74, R3, RZ ;  /* 0x000000034a387210 */ /* 0x000fc40007f9e0ff */
[-C--:B------:R-:W-:Y:S01]  /*42980*/  LEA.HI.X.SX32 R53, R72, R2.reuse, 0x1, P3 ;  /* 0x0000000248357211 */ /* 0x080fe200018f0eff */
[----:B------:R-:W-:Y:S01]  /*42990*/  VIADD R70, R73, UR14 ;  /* 0x0000000e49467c36 */ /* 0x000fe20008000000 */
[----:B------:R-:W0:Y:S03]  /*429a0*/  LDCU UR9, c[0x0][0x3b8] ;  /* 0x00007700ff0977ac */ /* 0x000e260008000800 */
[----:B------:R-:W-:Y:S01]  /*429b0*/  VIADD R69, R70, UR19 ;  /* 0x0000001346457c36 */ /* 0x000fe20008000000 */
[----:B------:R-:W-:-:S03]  /*429c0*/  LEA.HI.X.SX32 R57, R74, R2, 0x1, P4 ;  /* 0x000000024a397211 */ /* 0x000fc600020f0eff */
[----:B--2---:R-:W-:Y:S01]  /*429d0*/  VIADD R68, R69, UR5 ;  /* 0x0000000545447c36 */ /* 0x004fe20008000000 */
[CC--:B------:R-:W-:Y:S01]  /*429e0*/  IADD3 R54, P3, PT, R75.reuse, R3.reuse, RZ ;  /* 0x000000034b367210 */ /* 0x0c0fe20007f7e0ff */
[----:B------:R-:W-:Y:S01]  /*429f0*/  IMAD.MOV.U32 R6, RZ, RZ, R58 ;  /* 0x000000ffff067224 */ /* 0x000fe200078e003a */
[----:B------:R-:W2:Y:S01]  /*42a00*/  LDCU UR5, c[0x0][0x3b8] ;  /* 0x00007700ff0577ac */ /* 0x000ea20008000800 */
[----:B-----5:R-:W-:Y:S01]  /*42a10*/  VIADD R74, R68, UR7 ;  /* 0x00000007444a7c36 */ /* 0x020fe20008000000 */
[-C--:B------:R-:W-:Y:S01]  /*42a20*/  LEA.HI.X.SX32 R55, R75, R2.reuse, 0x1, P3 ;  /* 0x000000024b377211 */ /* 0x080fe200018f0eff */
[----:B------:R-:W-:Y:S01]  /*42a30*/  IMAD.MOV.U32 R8, RZ, RZ, R60 ;  /* 0x000000ffff087224 */ /* 0x000fe200078e003c */
[----:B------:R-:W5:Y:S01]  /*42a40*/  LDCU UR7, c[0x0][0x3b8] ;  /* 0x00007700ff0777ac */ /* 0x000f620008000800 */
[----:B------:R-:W-:Y:S01]  /*42a50*/  VIADD R72, R74, UR10 ;  /* 0x0000000a4a487c36 */ /* 0x000fe20008000000 */
[CC--:B------:R-:W-:Y:S02]  /*42a60*/  IADD3 R58, P3, PT, R73.reuse, R3.reuse, RZ ;  /* 0x00000003493a7210 */ /* 0x0c0fe40007f7e0ff */
[-C--:B------:R-:W-:Y:S01]  /*42a70*/  IADD3 R60, P4, PT, R70, R3.reuse, RZ ;  /* 0x00000003463c7210 */ /* 0x080fe20007f9e0ff */
[----:B---3--:R-:W-:Y:S01]  /*42a80*/  VIADD R71, R72, UR6 ;  /* 0x0000000648477c36 */ /* 0x008fe20008000000 */
[----:B------:R-:W3:Y:S01]  /*42a90*/  LDCU UR6, c[0x0][0x3b8] ;  /* 0x00007700ff0677ac */ /* 0x000ee20008000800 */
[----:B------:R-:W-:Y:S01]  /*42aa0*/  IMAD.MOV.U32 R7, RZ, RZ, R59 ;  /* 0x000000ffff077224 */ /* 0x000fe200078e003b */
[-C--:B------:R-:W-:Y:S01]  /*42ab0*/  LEA.HI.X.SX32 R59, R73, R2.reuse, 0x1, P3 ;  /* 0x00000002493b7211 */ /* 0x080fe200018f0eff */
[----:B0-----:R-:W-:Y:S01]  /*42ac0*/  IMAD.MOV.U32 R4, RZ, RZ, R62 ;  /* 0x000000ffff047224 */ /* 0x001fe200078e003e */
[-C--:B------:R-:W-:Y:S01]  /*42ad0*/  IADD3 R62, P3, PT, R69, R3.reuse, RZ ;  /* 0x00000003453e7210 */ /* 0x080fe20007f7e0ff */
[----:B------:R-:W-:Y:S01]  /*42ae0*/  IMAD.MOV.U32 R9, RZ, RZ, R61 ;  /* 0x000000ffff097224 */ /* 0x000fe200078e003d */
[-C--:B------:R-:W-:Y:S01]  /*42af0*/  LEA.HI.X.SX32 R61, R70, R2.reuse, 0x1, P4 ;  /* 0x00000002463d7211 */ /* 0x080fe200020f0eff */
[----:B-1----:R-:W-:Y:S01]  /*42b00*/  VIADD R70, R71, UR12 ;  /* 0x0000000c47467c36 */ /* 0x002fe20008000000 */
[----:B------:R-:W-:Y:S01]  /*42b10*/  IADD3 R64, P4, PT, R68, R3, RZ ;  /* 0x0000000344407210 */ /* 0x000fe20007f9e0ff */
[----:B------:R-:W-:Y:S01]  /*42b20*/  IMAD.MOV.U32 R5, RZ, RZ, R63 ;  /* 0x000000ffff057224 */ /* 0x000fe200078e003f */
[-C--:B------:R-:W-:Y:S01]  /*42b30*/  LEA.HI.X.SX32 R63, R69, R2.reuse, 0x1, P3 ;  /* 0x00000002453f7211 */ /* 0x080fe200018f0eff */
[----:B----4-:R-:W-:Y:S01]  /*42b40*/  VIADD R69, R70, UR11 ;  /* 0x0000000b46457c36 */ /* 0x010fe20008000000 */
[----:B------:R-:W-:-:S02]  /*42b50*/  LEA.HI.X.SX32 R65, R68, R2, 0x1, P4 ;  /* 0x0000000244417211 */ /* 0x000fc400020f0eff */
[-C--:B------:R-:W-:Y:S01]  /*42b60*/  IADD3 R66, P3, PT, R74, R3.reuse, RZ ;  /* 0x000000034a427210 */ /* 0x080fe20007f7e0ff */
[----:B------:R-:W-:Y:S01]  /*42b70*/  VIADD R68, R69, UR4 ;  /* 0x0000000445447c36 */ /* 0x000fe20008000000 */
[-C--:B------:R-:W-:Y:S01]  /*42b80*/  IADD3 R90, P4, PT, R72, R3.reuse, RZ ;  /* 0x00000003485a7210 */ /* 0x080fe20007f9e0ff */
[----:B------:R-:W0:Y:S01]  /*42b90*/  LDCU UR4, c[0x0][0x3b8] ;  /* 0x00007700ff0477ac */ /* 0x000e220008000800 */
[-C--:B------:R-:W-:Y:S02]  /*42ba0*/  LEA.HI.X.SX32 R67, R74, R2.reuse, 0x1, P3 ;  /* 0x000000024a437211 */ /* 0x080fe400018f0eff */
[----:B------:R-:W-:Y:S01]  /*42bb0*/  LEA.HI.X.SX32 R91, R72, R2, 0x1, P4 ;  /* 0x00000002485b7211 */ /* 0x000fe200020f0eff */
[----:B------:R-:W-:Y:S01]  /*42bc0*/  VIADD R72, R68, UR9 ;  /* 0x0000000944487c36 */ /* 0x000fe20008000000 */
[-C--:B------:R-:W-:Y:S01]  /*42bd0*/  IADD3 R88, P3, PT, R71, R3.reuse, RZ ;  /* 0x0000000347587210 */ /* 0x080fe20007f7e0ff */
[----:B------:R-:W1:Y:S01]  /*42be0*/  LDCU UR9, c[0x0][0x39c] ;  /* 0x00007380ff0977ac */ /* 0x000e620008000800 */
[----:B------:R-:W-:-:S02]  /*42bf0*/  IADD3 R86, P4, PT, R70, R3, RZ ;  /* 0x0000000346567210 */ /* 0x000fc40007f9e0ff */
[-C--:B------:R-:W-:Y:S01]  /*42c00*/  LEA.HI.X.SX32 R89, R71, R2.reuse, 0x1, P3 ;  /* 0x0000000247597211 */ /* 0x080fe200018f0eff */
[----:B------:R-:W-:Y:S01]  /*42c10*/  VIADD R71, R72, UR13 ;  /* 0x0000000d48477c36 */ /* 0x000fe20008000000 */
[-C--:B------:R-:W-:Y:S02]  /*42c20*/  IADD3 R84, P3, PT, R69, R3.reuse, RZ ;  /* 0x0000000345547210 */ /* 0x080fe40007f7e0ff */
[-C--:B------:R-:W-:Y:S01]  /*42c30*/  LEA.HI.X.SX32 R87, R70, R2.reuse, 0x1, P4 ;  /* 0x0000000246577211 */ /* 0x080fe200020f0eff */
[----:B--2---:R-:W-:Y:S01]  /*42c40*/  VIADD R70, R71, UR5 ;  /* 0x0000000547467c36 */ /* 0x004fe20008000000 */
[-C--:B------:R-:W-:Y:S01]  /*42c50*/  LEA.HI.X.SX32 R85, R69, R2.reuse, 0x1, P3 ;  /* 0x0000000245557211 */ /* 0x080fe200018f0eff */
[----:B------:R-:W2:Y:S01]  /*42c60*/  LDCU UR5, c[0x0][0x39c] ;  /* 0x00007380ff0577ac */ /* 0x000ea20008000800 */
[-C--:B------:R-:W-:Y:S01]  /*42c70*/  IADD3 R82, P4, PT, R68, R3.reuse, RZ ;  /* 0x0000000344527210 */ /* 0x080fe20007f9e0ff */
[----:B---3--:R-:W-:Y:S01]  /*42c80*/  VIADD R69, R70, UR6 ;  /* 0x0000000646457c36 */ /* 0x008fe20008000000 */
[-C--:B------:R-:W-:Y:S01]  /*42c90*/  IADD3 R80, P3, PT, R72, R3.reuse, RZ ;  /* 0x0000000348507210 */ /* 0x080fe20007f7e0ff */
[----:B------:R-:W3:Y:S01]  /*42ca0*/  LDCU UR6, c[0x0][0x39c] ;  /* 0x00007380ff0677ac */ /* 0x000ee20008000800 */
[-C--:B------:R-:W-:Y:S01]  /*42cb0*/  LEA.HI.X.SX32 R83, R68, R2.reuse, 0x1, P4 ;  /* 0x0000000244537211 */ /* 0x080fe200020f0eff */
[----:B-----5:R-:W-:Y:S01]  /*42cc0*/  VIADD R68, R69, UR7 ;  /* 0x0000000745447c36 */ /* 0x020fe20008000000 */
[----:B------:R-:W-:Y:S01]  /*42cd0*/  LEA.HI.X.SX32 R81, R72, R2, 0x1, P3 ;  /* 0x0000000248517211 */ /* 0x000fe200018f0eff */
[----:B------:R-:W4:Y:S01]  /*42ce0*/  LDCU UR7, c[0x0][0x39c] ;  /* 0x00007380ff0777ac */ /* 0x000f220008000800 */
[----:B------:R-:W-:-:S02]  /*42cf0*/  IADD3 R78, P4, PT, R71, R3, RZ ;  /* 0x00000003474e7210 */ /* 0x000fc40007f9e0ff */
[-C--:B------:R-:W-:Y:S02]  /*42d00*/  IADD3 R76, P3, PT, R70, R3.reuse, RZ ;  /* 0x00000003464c7210 */ /* 0x080fe40007f7e0ff */
[-C--:B------:R-:W-:Y:S01]  /*42d10*/  LEA.HI.X.SX32 R79, R71, R2.reuse, 0x1, P4 ;  /* 0x00000002474f7211 */ /* 0x080fe200020f0eff */
[----:B0-----:R-:W-:Y:S01]  /*42d20*/  VIADD R71, R68, UR4 ;  /* 0x0000000444477c36 */ /* 0x001fe20008000000 */
[-C--:B------:R-:W-:Y:S01]  /*42d30*/  LEA.HI.X.SX32 R77, R70, R2.reuse, 0x1, P3 ;  /* 0x00000002464d7211 */ /* 0x080fe200018f0eff */
[----:B------:R-:W0:Y:S01]  /*42d40*/  LDCU UR4, c[0x0][0x39c] ;  /* 0x00007380ff0477ac */ /* 0x000e220008000800 */
[CC--:B------:R-:W-:Y:S02]  /*42d50*/  IADD3 R74, P4, PT, R69.reuse, R3.reuse, RZ ;  /* 0x00000003454a7210 */ /* 0x0c0fe40007f9e0ff */
[----:B------:R-:W-:Y:S02]  /*42d60*/  IADD3 R72, P3, PT, R68, R3, RZ ;  /* 0x0000000344487210 */ /* 0x000fe40007f7e0ff */
[----:B------:R-:W-:-:S02]  /*42d70*/  LEA.HI.X.SX32 R75, R69, R2, 0x1, P4 ;  /* 0x00000002454b7211 */ /* 0x000fc400020f0eff */
[-C--:B------:R-:W-:Y:S02]  /*42d80*/  LEA.HI.X.SX32 R73, R68, R2.reuse, 0x1, P3 ;  /* 0x0000000244497211 */ /* 0x080fe400018f0eff */
[----:B------:R-:W-:Y:S01]  /*42d90*/  IADD3 R70, P4, PT, R71, R3, RZ ;  /* 0x0000000347467210 */ /* 0x000fe20007f9e0ff */
[C---:B------:R-:W-:Y:S01]  /*42da0*/  VIADD R3, R0.reuse, 0xd5 ;  /* 0x000000d500037836 */ /* 0x040fe20000000000 */
[----:B------:R-:W-:Y:S01]  /*42db0*/  PRMT R68, R15, 0x9910, RZ ;  /* 0x000099100f447816 */ /* 0x000fe200000000ff */
[C---:B------:R-:W-:Y:S01]  /*42dc0*/  VIADD R69, R0.reuse, 0xd3 ;  /* 0x000000d300457836 */ /* 0x040fe20000000000 */
[----:B------:R-:W5:Y:S02]  /*42dd0*/  LDL.LU R15, [R1+0x35c] ;  /* 0x00035c00010f7983 */ /* 0x000f640000300800 */
[----:B------:R-:W-:Y:S02]  /*42de0*/  SHF.R.S32.HI R68, RZ, 0x8, R68 ;  /* 0x00000008ff447819 */ /* 0x000fe40000011444 */
[----:B---3--:R-:W-:Y:S01]  /*42df0*/  ISETP.LT.AND P3, PT, R3, UR6, !P0 ;  /* 0x0000000603007c0c */ /* 0x008fe2000c761270 */
[----:B------:R-:W3:Y:S01]  /*42e00*/  LDCU UR6, c[0x0][0x39c] ;  /* 0x00007380ff0677ac */ /* 0x000ee20008000800 */
[----:B-1----:R-:W-:Y:S01]  /*42e10*/  ISETP.LT.AND P5, PT, R69, UR9, !P0 ;  /* 0x0000000945007c0c */ /* 0x002fe2000c7a1270 */
[----:B------:R1:W-:Y:S04]  /*42e20*/  @P2 STG.E.U8 desc[UR22][R6.64], R68 ;  /* 0x0000004406002986 */ /* 0x0003e8000c101116 */
[----:B-1----:R-:W3:Y:S01]  /*42e30*/  LDL.LU.64 R6, [R1+0xb40] ;  /* 0x000b400001067983 */ /* 0x002ee20000300a00 */
[----:B------:R-:W-:Y:S01]  /*42e40*/  LEA.HI.X.SX32 R71, R71, R2, 0x1, P4 ;  /* 0x0000000247477211 */ /* 0x000fe200020f0eff */
[----:B------:R-:W-:-:S05]  /*42e50*/  VIADD R2, R0, 0xd4 ;  /* 0x000000d400027836 */ /* 0x000fca0000000000 */
[----:B--2---:R-:W-:Y:S02]  /*42e60*/  ISETP.LT.AND P4, PT, R2, UR5, !P0 ;  /* 0x0000000502007c0c */ /* 0x004fe4000c781270 */
[----:B------:R-:W-:Y:S01]  /*42e70*/  F2FP.SATFINITE.E4M3.F32.PACK_AB_MERGE_C R3, R13, R12, RZ ;  /* 0x0000000c0d03723e */ /* 0x000fe200048070ff */
[----:B------:R-:W-:Y:S01]  /*42e80*/  VIADD R2, R0, 0xd6 ;  /* 0x000000d600027836 */ /* 0x000fe20000000000 */
[----:B------:R-:W1:Y:S02]  /*42e90*/  LDCU UR5, c[0x0][0x39c] ;  /* 0x00007380ff0577ac */ /* 0x000e640008000800 */
[----:B------:R-:W-:Y:S01]  /*42ea0*/  PRMT R68, R3, 0x9910, RZ ;  /* 0x0000991003447816 */ /* 0x000fe200000000ff */
[----:B------:R2:W-:Y:S03]  /*42eb0*/  @P6 STG.E.U8 desc[UR22][R8.64], R3 ;  /* 0x0000000308006986 */ /* 0x0005e6000c101116 */
[----:B------:R-:W-:-:S05]  /*42ec0*/  SHF.R.S32.HI R68, RZ, 0x8, R68 ;  /* 0x00000008ff447819 */ /* 0x000fca0000011444 */
[----:B------:R0:W-:Y:S04]  /*42ed0*/  @P5 STG.E.U8 desc[UR22][R4.64], R68 ;  /* 0x0000004404005986 */ /* 0x0001e8000c101116 */
[----:B--2---:R-:W2:Y:S04]  /*42ee0*/  LDL.LU.64 R8, [R1+0xb30] ;  /* 0x000b300001087983 */ /* 0x004ea80000300a00 */
[----:B------:R-:W2:Y:S04]  /*42ef0*/  LDL.LU R12, [R1+0x360] ;  /* 0x00036000010c7983 */ /* 0x000ea80000300800 */
[----:B------:R-:W2:Y:S04]  /*42f00*/  LDL.LU R13, [R1+0x364] ;  /* 0x00036400010d7983 */ /* 0x000ea80000300800 */
[----:B0-----:R-:W2:Y:S01]  /*42f10*/  LDL.LU.64 R4, [R1+0xb28] ;  /* 0x000b280001047983 */ /* 0x001ea20000300a00 */
[----:B------:R-:W-:-:S05]  /*42f20*/  F2FP.SATFINITE.E4M3.F32.PACK_AB_MERGE_C R3, R11, R10, RZ ;  /* 0x0000000a0b03723e */ /* 0x000fca00048070ff */
[----:B------:R0:W-:Y:S04]  /*42f30*/  @P4 STG.E.U8 desc[UR22][R92.64], R3 ;  /* 0x000000035c004986 */ /* 0x0001e8000c101116 */
[----:B0-----:R-:W2:Y:S01]  /*42f40*/  LDL.LU.64 R92, [R1+0xb18] ;  /* 0x000b1800015c7983 */ /* 0x001ea20000300a00 */
[----:B------:R-:W-:Y:S02]  /*42f50*/  PRMT R68, R3, 0x9910, RZ ;  /* 0x0000991003447816 */ /* 0x000fe400000000ff */
[----:B------:R-:W-:Y:S01]  /*42f60*/  ISETP.LT.AND P2, PT, R2, UR4, !P0 ;  /* 0x0000000402007c0c */ /* 0x000fe2000c741270 */
[----:B------:R-:W-:Y:S01]  /*42f70*/  VIADD R2, R0, 0xd7 ;  /* 0x000000d700027836 */ /* 0x000fe20000000000 */
[----:B------:R-:W-:Y:S01]  /*42f80*/  SHF.R.S32.HI R68, RZ, 0x8, R68 ;  /* 0x00000008ff447819 */ /* 0x000fe20000011444 */
[----:B------:R-:W2:Y:S01]  /*42f90*/  LDL.LU R10, [R1+0x368] ;  /* 0x00036800010a7983 */ /* 0x000ea20000300800 */
[----:B------:R-:W0:Y:S02]  /*42fa0*/  LDCU UR4, c[0x0][0x39c] ;  /* 0x00007380ff0477ac */ /* 0x000e240008000800 */
[----:B----4-:R-:W-:Y:S01]  /*42fb0*/  ISETP.LT.AND P6, PT, R2, UR7, !P0 ;  /* 0x0000000702007c0c */ /* 0x010fe2000c7c1270 */
[----:B------:R-:W4:Y:S01]  /*42fc0*/  LDL.LU R11, [R1+0x36c] ;  /* 0x00036c00010b7983 */ /* 0x000f220000300800 */
[----:B------:R-:W-:Y:S01]  /*42fd0*/  VIADD R2, R0, 0xd8 ;  /* 0x000000d800027836 */ /* 0x000fe20000000000 */
[----:B------:R-:W0:Y:S04]  /*42fe0*/  LDCU UR7, c[0x0][0x39c] ;  /* 0x00007380ff0777ac */ /* 0x000e280008000800 */
[----:B-1----:R-:W-:Y:S01]  /*42ff0*/  ISETP.LT.AND P5, PT, R2, UR5, !P0 ;  /* 0x0000000502007c0c */ /* 0x002fe2000c7a1270 */
[----:B------:R-:W1:Y:S01]  /*43000*/  LDCU UR5, c[0x0][0x39c] ;  /* 0x00007380ff0577ac */ /* 0x000e620008000800 */
[----:B-----5:R-:W-:Y:S01]  /*43010*/  F2FP.SATFINITE.E4M3.F32.PACK_AB_MERGE_C R3, R15, R14, RZ ;  /* 0x0000000e0f03723e */ /* 0x020fe200048070ff */
[----:B---3--:R3:W-:Y:S04]  /*43020*/  @P3 STG.E.U8 desc[UR22][R6.64], R68 ;  /* 0x0000004406003986 */ /* 0x0087e8000c101116 */
[----:B---3--:R-:W3:Y:S01]  /*43030*/  LDL.LU.64 R6, [R1+0xb10] ;  /* 0x000b100001067983 */ /* 0x008ee20000300a00 */
[----:B------:R-:W-:-:S04]  /*43040*/  PRMT R68, R3, 0x9910, RZ ;  /* 0x0000991003447816 */ /* 0x000fc800000000ff */
[----:B------:R-:W-:Y:S01]  /*43050*/  SHF.R.S32.HI R68, RZ, 0x8, R68 ;  /* 0x00000008ff447819 */ /* 0x000fe20000011444 */
[----:B--2---:R2:W-:Y:S04]  /*43060*/  @P2 STG.E.U8 desc[UR22][R8.64], R3 ;  /* 0x0000000308002986 */ /* 0x0045e8000c101116 */
[----:B--2---:R-:W2:Y:S04]  /*43070*/  LDL.LU.64 R8, [R1+0xaf8] ;  /* 0x000af80001087983 */ /* 0x004ea80000300a00 */
[----:B------:R-:W5:Y:S04]  /*43080*/  LDL.LU R14, [R1+0x370] ;  /* 0x00037000010e7983 */ /* 0x000f680000300800 */
[----:B------:R-:W5:Y:S04]  /*43090*/  LDL.LU R15, [R1+0x374] ;  /* 0x00037400010f7983 */ /* 0x000f680000300800 */
[----:B------:R0:W-:Y:S04]  /*430a0*/  @P6 STG.E.U8 desc[UR22][R4.64], R68 ;  /* 0x0000004404006986 */ /* 0x0001e8000c101116 */
[----:B0-----:R-:W5:Y:S01]  /*430b0*/  LDL.LU.64 R4, [R1+0xaf0] ;  /* 0x000af00001047983 */ /* 0x001f620000300a00 */
[----:B------:R-:W-:-:S05]  /*430c0*/  F2FP.SATFINITE.E4M3.F32.PACK_AB_MERGE_C R3, R13, R12, RZ ;  /* 0x0000000c0d03723e */ /* 0x000fca00048070ff */
[----:B------:R0:W-:Y:S04]  /*430d0*/  @P5 STG.E.U8 desc[UR22][R92.64], R3 ;  /* 0x000000035c005986 */ /* 0x0001e8000c101116 */
[----:B0-----:R-:W5:Y:S01]  /*430e0*/  LDL.LU.64 R92, [R1+0xae0] ;  /* 0x000ae000015c7983 */ /* 0x001f620000300a00 */
[----:B------:R-:W-:Y:S01]  /*430f0*/  VIADD R2, R0, 0xd9 ;  /* 0x000000d900027836 */ /* 0x000fe20000000000 */
[----:B------:R-:W-:Y:S02]  /*43100*/  PRMT R68, R3, 0x9910, RZ ;  /* 0x0000991003447816 */ /* 0x000fe400000000ff */
[----:B------:R-:W5:Y:S02]  /*43110*/  LDL.LU R12, [R1+0x378] ;  /* 0x00037800010c7983 */ /* 0x000f640000300800 */
[----:B------:R-:W-:Y:S01]  /*43120*/  ISETP.LT.AND P4, PT, R2, UR4, !P0 ;  /* 0x0000000402007c0c */ /* 0x000fe2000c781270 */
[----:B------:R-:W-:Y:S01]  /*43130*/  VIADD R2, R0, 0xda ;  /* 0x000000da00027836 */ /* 0x000fe20000000000 */
[----:B------:R-:W-:Y:S01]  /*43140*/  SHF.R.S32.HI R68, RZ, 0x8, R68 ;  /* 0x00000008ff447819 */ /* 0x000fe20000011444 */
[----:B------:R-:W5:Y:S01]  /*43150*/  LDL.LU R13, [R1+0x37c] ;  /* 0x00037c00010d7983 */ /* 0x000f620000300800 */
[----:B----4-:R-:W-:Y:S01]  /*43160*/  F2FP.SATFINITE.E4M3.F32.PACK_AB_MERGE_C R3, R11, R10, RZ ;  /* 0x0000000a0b03723e */ /* 0x010fe200048070ff */
[----:B------:R-:W0:Y:S01]  /*43170*/  LDCU UR4, c[0x0][0x39c] ;  /* 0x00007380ff0477ac */ /* 0x000e220008000800 */
[----:B------:R-:W-:Y:S01]  /*43180*/  ISETP.LT.AND P3, PT, R2, UR6, !P0 ;  /* 0x0000000602007c0c */ /* 0x000fe2000c761270 */
[----:B------:R-:W-:Y:S01]  /*43190*/  VIADD R2, R0, 0xdb ;  /* 0x000000db00027836 */ /* 0x000fe20000000000 */
[----:B------:R-:W4:Y:S04]  /*431a0*/  LDCU UR6, c[0x0][0x39c] ;  /* 0x00007380ff0677ac */ /* 0x000f280008000800 */
[----:B-1----:R-:W-:Y:S01]  /*431b0*/  ISETP.LT.AND P2, PT, R2, UR5, !P0 ;  /* 0x0000000502007c0c */ /* 0x002fe2000c741270 */
[----:B------:R-:W-:Y:S01]  /*431c0*/  VIADD R2, R0, 0xdc ;  /* 0x000000dc00027836 */ /* 0x000fe20000000000 */
[----:B------:R-:W1:Y:S04]  /*431d0*/  LDCU UR5, c[0x0][0x39c] ;  /* 0x00007380ff0577ac */ /* 0x000e680008000800 */
[----:B0-----:R-:W-:Y:S01]  /*431e0*/  ISETP.LT.AND P6, PT, R2, UR4, !P0 ;  /* 0x0000000402007c0c */ /* 0x001fe2000c7c1270 */
[----:B------:R-:W0:Y:S01]  /*431f0*/  LDCU UR4, c[0x0][0x39c] ;  /* 0x00007380ff0477ac */ /* 0x000e220008000800 */
[----:B---3--:R3:W-:Y:S04]  /*43200*/  @P4 STG.E.U8 desc[UR22][R6.64], R68 ;  /* 0x0000004406004986 */ /* 0x0087e8000c101116 */
[----:B---3--:R-:W3:Y:S01]  /*43210*/  LDL.LU.64 R6, [R1+0xad8] ;  /* 0x000ad80001067983 */ /* 0x008ee20000300a00 */
[----:B------:R-:W-:-:S04]  /*43220*/  PRMT R68, R3, 0x9910, RZ ;  /* 0x0000991003447816 */ /* 0x000fc800000000ff */
[----:B------:R-:W-:Y:S01]  /*43230*/  SHF.R.S32.HI R68, RZ, 0x8, R68 ;  /* 0x00000008ff447819 */ /* 0x000fe20000011444 */
[----:B--2---:R2:W-:Y:S04]  /*43240*/  @P3 STG.E.U8 desc[UR22][R8.64], R3 ;  /* 0x0000000308003986 */ /* 0x0045e8000c101116 */
[----:B--2---:R-:W2:Y:S04]  /*43250*/  LDL.LU.64 R8, [R1+0xac8] ;  /* 0x000ac80001087983 */ /* 0x004ea80000300a00 */
[----:B------:R-:W2:Y:S04]  /*43260*/  LDL.LU R10, [R1+0x380] ;  /* 0x00038000010a7983 */ /* 0x000ea80000300800 */
[----:B------:R-:W2:Y:S04]  /*43270*/  LDL.LU R11, [R1+0x384] ;  /* 0x00038400010b7983 */ /* 0x000ea80000300800 */
[----:B-----5:R5:W-:Y:S04]  /*43280*/  @P2 STG.E.U8 desc[UR22][R4.64], R68 ;  /* 0x0000004404002986 */ /* 0x020be8000c101116 */
[----:B-----5:R-:W5:Y:S01]  /*43290*/  LDL.LU.64 R4, [R1+0xac0] ;  /* 0x000ac00001047983 */ /* 0x020f620000300a00 */
[----:B------:R-:W-:-:S05]  /*432a0*/  F2FP.SATFINITE.E4M3.F32.PACK_AB_MERGE_C R3, R15, R14, RZ ;  /* 0x0000000e0f03723e */ /* 0x000fca00048070ff */
[----:B------:R0:W-:Y:S04]  /*432b0*/  @P6 STG.E.U8 desc[UR22][R92.64], R3 ;  /* 0x000000035c006986 */ /* 0x0001e8000c101116 */
[----:B0-----:R-:W5:Y:S01]  /*432c0*/  LDL.LU.64 R92, [R1+0xaa8] ;  /* 0x000aa800015c7983 */ /* 0x001f620000300a00 */
[----:B------:R-:W-:Y:S01]  /*432d0*/  VIADD R2, R0, 0xdd ;  /* 0x000000dd00027836 */ /* 0x000fe20000000000 */
[----:B------:R-:W-:Y:S02]  /*432e0*/  PRMT R68, R3, 0x9910, RZ ;  /* 0x0000991003447816 */ /* 0x000fe400000000ff */
[----:B------:R-:W5:Y:S02]  /*432f0*/  LDL.LU R14, [R1+0x388] ;  /* 0x00038800010e7983 */ /* 0x000f640000300800 */
[----:B----4-:R-:W-:Y:S01]  /*43300*/  ISETP.LT.AND P5, PT, R2, UR6, !P0 ;  /* 0x0000000602007c0c */ /* 0x010fe2000c7a1270 */
[----:B------:R-:W-:Y:S01]  /*43310*/  VIADD R2, R0, 0xde ;  /* 0x000000de00027836 */ /* 0x000fe20000000000 */
[----:B------:R-:W-:Y:S01]  /*43320*/  SHF.R.S32.HI R68, RZ, 0x8, R68 ;  /* 0x00000008ff447819 */ /* 0x000fe20000011444 */
[----:B------:R-:W4:Y:S01]  /*43330*/  LDL.LU R15, [R1+0x38c] ;  /* 0x00038c00010f7983 */ /* 0x000f220000300800 */
[----:B------:R-:W-:Y:S01]  /*43340*/  F2FP.SATFINITE.E4M3.F32.PACK_AB_MERGE_C R3, R13, R12, RZ ;  /* 0x0000000c0d03723e */ /* 0x000fe200048070ff */
[----:B------:R-:W0:Y:S01]  /*43350*/  LDCU UR6, c[0x0][0x39c] ;  /* 0x00007380ff0677ac */ /* 0x000e220008000800 */
[----:B-1----:R-:W-:Y:S01]  /*43360*/  ISETP.LT.AND P4, PT, R2, UR5, !P0 ;  /* 0x0000000502007c0c */ /* 0x002fe2000c781270 */
[----:B------:R-:W-:Y:S01]  /*43370*/  VIADD R2, R0, 0xdf ;  /* 0x000000df00027836 */ /* 0x000fe20000000000 */
[----:B------:R-:W1:Y:S04]  /*43380*/  LDCU UR5, c[0x0][0x39c] ;  /* 0x00007380ff0577ac */ /* 0x000e680008000800 */
[----:B------:R-:W-:Y:S01]  /*43390*/  ISETP.LT.AND P3, PT, R2, UR4, !P0 ;  /* 0x0000000402007c0c */ /* 0x000fe2000c761270 */
        /* <DEDUP_REMOVED lines=20> */
[----:B-1----:R-:W-:Y:S01]  /*434e0*/  ISETP.LT.AND P6, PT, R2, UR5, !P0 ;  /* 0x0000000502007c0c */ /* 0x002fe2000c7c1270 */
[----:B------:R-:W-:Y:S01]  /*434f0*/  VIADD R2, R0, 0xe2 ;  /* 0x000000e200027836 */ /* 0x000fe20000000000 */
[----:B------:R-:W-:Y:S01]  /*43500*/  SHF.R.S32.HI R68, RZ, 0x8, R68 ;  /* 0x00000008ff447819 */ /* 0x000fe20000011444 */
[----:B------:R-:W5:Y:S01]  /*43510*/  LDL.LU R11, [R1+0x39c] ;  /* 0x00039c00010b7983 */ /* 0x000f620000300800 */
[----:B----4-:R-:W-:Y:S01]  /*43520*/  F2FP.SATFINITE.E4M3.F32.PACK_AB_MERGE_C R3, R15, R14, RZ ;  /* 0x0000000e0f03723e */ /* 0x010fe200048070ff */
[----:B------:R-:W0:Y:S01]  /*43530*/  LDCU UR5, c[0x0][0x39c] ;  /* 0x00007380ff0577ac */ /* 0x000e220008000800 */
[----:B------:R-:W-:Y:S01]  /*43540*/  ISETP.LT.AND P5, PT, R2, UR4, !P0 ;  /* 0x0000000402007c0c */ /* 0x000fe2000c7a1270 */
[----:B------:R-:W-:Y:S01]  /*43550*/  VIADD R2, R0, 0xe3 ;  /* 0x000000e300027836 */ /* 0x000fe20000000000 */
[----:B------:R-:W1:Y:S04]  /*43560*/  LDCU UR4, c[0x0][0x39c] ;  /* 0x00007380ff0477ac */ /* 0x000e680008000800 */
[----:B------:R-:W-:Y:S01]  /*43570*/  ISETP.LT.AND P4, PT, R2, UR6, !P0 ;  /* 0x0000000602007c0c */ /* 0x000fe2000c781270 */
[----:B------:R-:W-:Y:S01]  /*43580*/  VIADD R2, R0, 0xe4 ;  /* 0x000000e400027836 */ /* 0x000fe20000000000 */
[----:B------:R-:W4:Y:S04]  /*43590*/  LDCU UR6, c[0x0][0x39c] ;  /* 0x00007380ff0677ac */ /* 0x000f280008000800 */
        /* <DEDUP_REMOVED lines=22> */
[----:B------:R-:W-:Y:S01]  /*43700*/  F2FP.SATFINITE.E4M3.F32.PACK_AB_MERGE_C R3, R11, R10, RZ ;  /* 0x0000000a0b03723e */ /* 0x000fe200048070ff */
[----:B------:R-:W0:Y:S01]  /*43710*/  LDCU UR4, c[0x0][0x39c] ;  /* 0x00007380ff0477ac */ /* 0x000e220008000800 */
[----:B----4-:R-:W-:Y:S01]  /*43720*/  ISETP.LT.AND P6, PT, R2, UR6, !P0 ;  /* 0x0000000602007c0c */ /* 0x010fe2000c7c1270 */
        /* <DEDUP_REMOVED lines=170> */
[----:B------:R-:W-:-:S05]  /*441d0*/  VIADD R2, R0, 0xfd ;  /* 0x000000fd00027836 */ /* 0x000fca0000000000 */
[----:B-1----:R-:W-:Y:S01]  /*441e0*/  ISETP.LT.AND P3, PT, R2, UR4, !P0 ;  /* 0x0000000402007c0c */ /* 0x002fe2000c761270 */
[----:B------:R-:W-:Y:S01]  /*441f0*/  VIADD R2, R0, 0xfe ;  /* 0x000000fe00027836 */ /* 0x000fe20000000000 */
[----:B------:R-:W-:Y:S01]  /*44200*/  PRMT R68, R3, 0x9910, RZ ;  /* 0x0000991003447816 */ /* 0x000fe200000000ff */
[----:B------:R-:W0:Y:S03]  /*44210*/  LDCU UR4, c[0x0][0x39c] ;  /* 0x00007380ff0477ac */ /* 0x000e260008000800 */
[----:B----4-:R-:W-:Y:S01]  /*44220*/  ISETP.LT.AND P2, PT, R2, UR6, !P0 ;  /* 0x0000000602007c0c */ /* 0x010fe2000c741270 */
[----:B------:R-:W-:Y:S01]  /*44230*/  VIADD R2, R0, 0xff ;  /* 0x000000ff00027836 */ /* 0x000fe20000000000 */
[----:B------:R-:W-:Y:S01]  /*44240*/  SHF.R.S32.HI R68, RZ, 0x8, R68 ;  /* 0x00000008ff447819 */ /* 0x000fe20000011444 */
[----:B------:R-:W1:Y:S01]  /*44250*/  LDCU UR6, c[0x0][0x39c] ;  /* 0x00007380ff0677ac */ /* 0x000e620008000800 */
[----:B------:R-:W-:-:S02]  /*44260*/  F2FP.SATFINITE.E4M3.F32.PACK_AB_MERGE_C R3, R11, R10, RZ ;  /* 0x0000000a0b03723e */ /* 0x000fc400048070ff */
[----:B------:R-:W-:Y:S01]  /*44270*/  ISETP.LT.AND P6, PT, R2, UR5, !P0 ;  /* 0x0000000502007c0c */ /* 0x000fe2000c7c1270 */
[----:B------:R-:W4:Y:S01]  /*44280*/  LDL.LU R10, [R1+0x208] ;  /* 0x00020800010a7983 */ /* 0x000f220000300800 */
[----:B------:R-:W-:Y:S01]  /*44290*/  VIADD R2, R0, 0x100 ;  /* 0x0000010000027836 */ /* 0x000fe20000000000 */
[----:B------:R-:W1:Y:S02]  /*442a0*/  LDCU UR5, c[0x0][0x39c] ;  /* 0x00007380ff0577ac */ /* 0x000e640008000800 */
[----:B------:R-:W4:Y:S02]  /*442b0*/  LDL.LU R11, [R1+0x20c] ;  /* 0x00020c00010b7983 */ /* 0x000f240000300800 */
        /* <DEDUP_REMOVED lines=22> */
[----:B------:R-:W0:Y:S02]  /*44420*/  LDCU UR6, c[0x0][0x39c] ;  /* 0x00007380ff0677ac */ /* 0x000e240008000800 */
[----:B------:R-:W-:Y:S01]  /*44430*/  ISETP.LT.AND P3, PT, R2, UR5, !P0 ;  /* 0x0000000502007c0c */ /* 0x000fe2000c761270 */
[----:B------:R-:W-:Y:S01]  /*44440*/  VIADD R2, R0, 0x103 ;  /* 0x0000010300027836 */ /* 0x000fe20000000000 */
[----:B----4-:R-:W-:Y:S01]  /*44450*/  F2FP.SATFINITE.E4M3.F32.PACK_AB_MERGE_C R3, R11, R10, RZ ;  /* 0x0000000a0b03723e */ /* 0x010fe200048070ff */
[----:B------:R-:W1:Y:S03]  /*44460*/  LDCU UR5, c[0x0][0x39c] ;  /* 0x00007380ff0577ac */ /* 0x000e660008000800 */
        /* <DEDUP_REMOVED lines=847> */
[----:B------:R-:W-:-:S03]  /*47960*/  PRMT R68, R3, 0x9910, RZ ;  /* 0x0000991003447816 */ /* 0x000fc600000000ff */
[----:B------:R-:W3:Y:S01]  /*47970*/  LDL.LU.64 R10, [R1+0x340] ;  /* 0x00034000010a7983 */ /* 0x000ee20000300a00 */
[----:B------:R-:W-:-:S03]  /*47980*/  SHF.R.S32.HI R68, RZ, 0x8, R68 ;  /* 0x00000008ff447819 */ /* 0x000fc60000011444 */
[----:B--2---:R2:W-:Y:S04]  /*47990*/  @P6 STG.E.U8 desc[UR22][R8.64], R3 ;  /* 0x0000000308006986 */ /* 0x0045e8000c101116 */
[----:B--2---:R-:W2:Y:S04]  /*479a0*/  LDL.LU R8, [R1+0x1e0] ;  /* 0x0001e00001087983 */ /* 0x004ea80000300800 */
        /* <DEDUP_REMOVED lines=24> */
[----:B------:R0:W-:Y:S04]  /*47b30*/  @P2 STG.E.U8 desc[UR22][R10.64], R3 ;  /* 0x000000030a002986 */ /* 0x0001e8000c101116 */
[----:B---3--:R-:W3:Y:S01]  /*47b40*/  LDL.LU.64 R6, [R1+0x470] ;  /* 0x0004700001067983 */ /* 0x008ee20000300a00 */
[----:B------:R-:W-:-:S03]  /*47b50*/  PRMT R68, R3, 0x9910, RZ ;  /* 0x0000991003447816 */ /* 0x000fc600000000ff */
[----:B0-----:R-:W3:Y:S01]  /*47b60*/  LDL.LU.64 R10, [R1+0x330] ;  /* 0x00033000010a7983 */ /* 0x001ee20000300a00 */
[----:B------:R-:W-:-:S03]  /*47b70*/  SHF.R.S32.HI R68, RZ, 0x8, R68 ;  /* 0x00000008ff447819 */ /* 0x000fc60000011444 */
[----:B------:R-:W3:Y:S04]  /*47b80*/  LDL.LU R12, [R1+0x1f0] ;  /* 0x0001f000010c7983 */ /* 0x000ee80000300800 */
[----:B------:R-:W3:Y:S01]  /*47b90*/  LDL.LU R13, [R1+0x1f4] ;  /* 0x0001f400010d7983 */ /* 0x000ee20000300800 */
[----:B--2---:R-:W-:-:S03]  /*47ba0*/  F2FP.SATFINITE.E4M3.F32.PACK_AB_MERGE_C R3, R9, R8, RZ ;  /* 0x000000080903723e */ /* 0x004fc600048070ff */
[----:B------:R-:W2:Y:S04]  /*47bb0*/  LDL.LU.64 R8, [R1+0x468] ;  /* 0x0004680001087983 */ /* 0x000ea80000300a00 */
[----:B-----5:R0:W-:Y:S04]  /*47bc0*/  @P6 STG.E.U8 desc[UR22][R4.64], R68 ;  /* 0x0000004404006986 */ /* 0x0201e8000c101116 */
[----:B0-----:R-:W5:Y:S04]  /*47bd0*/  LDL.LU.64 R4, [R1+0x328] ;  /* 0x0003280001047983 */ /* 0x001f680000300a00 */
[----:B------:R0:W-:Y:S04]  /*47be0*/  @P5 STG.E.U8 desc[UR22][R92.64], R3 ;  /* 0x000000035c005986 */ /* 0x0001e8000c101116 */
[----:B0-----:R-:W5:Y:S04]  /*47bf0*/  LDL.LU R92, [R1+0x1f8] ;  /* 0x0001f800015c7983 */ /* 0x001f680000300800 */
[----:B------:R-:W5:Y:S01]  /*47c00*/  LDL.LU R93, [R1+0x1fc] ;  /* 0x0001fc00015d7983 */ /* 0x000f620000300800 */
[----:B------:R-:W-:-:S05]  /*47c10*/  VIADD R2, R0, 0x179 ;  /* 0x0000017900027836 */ /* 0x000fca0000000000 */
[----:B-1----:R-:W-:Y:S01]  /*47c20*/  ISETP.LT.AND P4, PT, R2, UR6, !P0 ;  /* 0x0000000602007c0c */ /* 0x002fe2000c781270 */
[----:B------:R-:W0:Y:S01]  /*47c30*/  LDCU UR6, c[0x0][0x39c] ;  /* 0x00007380ff0677ac */ /* 0x000e220008000800 */
[----:B------:R-:W-:-:S05]  /*47c40*/  VIADD R2, R0, 0x17a ;  /* 0x0000017a00027836 */ /* 0x000fca0000000000 */
[----:B----4-:R-:W-:Y:S01]  /*47c50*/  ISETP.LT.AND P3, PT, R2, UR5, !P0 ;  /* 0x0000000502007c0c */ /* 0x010fe2000c761270 */
[----:B------:R-:W-:Y:S01]  /*47c60*/  VIADD R2, R0, 0x17b ;  /* 0x0000017b00027836 */ /* 0x000fe20000000000 */
[----:B------:R-:W-:Y:S01]  /*47c70*/  PRMT R68, R3, 0x9910, RZ ;  /* 0x0000991003447816 */ /* 0x000fe200000000ff */
[----:B------:R-:W1:Y:S03]  /*47c80*/  LDCU UR5, c[0x0][0x39c] ;  /* 0x00007380ff0577ac */ /* 0x000e660008000800 */
[----:B------:R-:W-:Y:S01]  /*47c90*/  ISETP.LT.AND P2, PT, R2, UR4, !P0 ;  /* 0x0000000402007c0c */ /* 0x000fe2000c741270 */
[----:B------:R-:W-:Y:S01]  /*47ca0*/  VIADD R2, R0, 0x17c ;  /* 0x0000017c00027836 */ /* 0x000fe20000000000 */
[----:B------:R-:W-:Y:S01]  /*47cb0*/  SHF.R.S32.HI R68, RZ, 0x8, R68 ;  /* 0x00000008ff447819 */ /* 0x000fe20000011444 */
[----:B------:R-:W4:Y:S01]  /*47cc0*/  LDCU UR4, c[0x0][0x39c] ;  /* 0x00007380ff0477ac */ /* 0x000f220008000800 */
[----:B------:R-:W-:-:S02]  /*47cd0*/  F2FP.SATFINITE.E4M3.F32.PACK_AB_MERGE_C R3, R15, R14, RZ ;  /* 0x0000000e0f03723e */ /* 0x000fc400048070ff */
[----:B0-----:R-:W-:Y:S01]  /*47ce0*/  ISETP.LT.AND P6, PT, R2, UR6, !P0 ;  /* 0x0000000602007c0c */ /* 0x001fe2000c7c1270 */
[----:B------:R-:W0:Y:S01]  /*47cf0*/  LDCU UR6, c[0x0][0x39c] ;  /* 0x00007380ff0677ac */ /* 0x000e220008000800 */
[----:B---3--:R3:W-:Y:S04]  /*47d00*/  @P4 STG.E.U8 desc[UR22][R6.64], R68 ;  /* 0x0000004406004986 */ /* 0x0087e8000c101116 */
[----:B------:R0:W-:Y:S04]  /*47d10*/  @P3 STG.E.U8 desc[UR22][R10.64], R3 ;  /* 0x000000030a003986 */ /* 0x0001e8000c101116 */
[----:B---3--:R-:W3:Y:S01]  /*47d20*/  LDL.LU.64 R6, [R1+0x460] ;  /* 0x0004600001067983 */ /* 0x008ee20000300a00 */
[----:B------:R-:W-:-:S03]  /*47d30*/  PRMT R68, R3, 0x9910, RZ ;  /* 0x0000991003447816 */ /* 0x000fc600000000ff */
[----:B0-----:R-:W3:Y:S01]  /*47d40*/  LDL.LU.64 R10, [R1+0x320] ;  /* 0x00032000010a7983 */ /* 0x001ee20000300a00 */
[----:B------:R-:W-:Y:S02]  /*47d50*/  SHF.R.S32.HI R68, RZ, 0x8, R68 ;  /* 0x00000008ff447819 */ /* 0x000fe40000011444 */
[----:B------:R-:W-:Y:S01]  /*47d60*/  F2FP.SATFINITE.E4M3.F32.PACK_AB_MERGE_C R3, R13, R12, RZ ;  /* 0x0000000c0d03723e */ /* 0x000fe200048070ff */
[----:B------:R-:W3:Y:S04]  /*47d70*/  LDL.LU R14, [R1] ;  /* 0x00000000010e7983 */ /* 0x000ee80000300800 */
[----:B------:R-:W3:Y:S04]  /*47d80*/  LDL.LU R15, [R1+0x4] ;  /* 0x00000400010f7983 */ /* 0x000ee80000300800 */
[----:B--2---:R0:W-:Y:S04]  /*47d90*/  @P2 STG.E.U8 desc[UR22][R8.64], R68 ;  /* 0x0000004408002986 */ /* 0x0041e8000c101116 */
[----:B0-----:R-:W2:Y:S04]  /*47da0*/  LDL.LU.64 R8, [R1+0x458] ;  /* 0x0004580001087983 */ /* 0x001ea80000300a00 */
[----:B-----5:R0:W-:Y:S04]  /*47db0*/  @P6 STG.E.U8 desc[UR22][R4.64], R3 ;  /* 0x0000000304006986 */ /* 0x0201e8000c101116 */
[----:B0-----:R-:W5:Y:S01]  /*47dc0*/  LDL.LU.64 R4, [R1+0x318] ;  /* 0x0003180001047983 */ /* 0x001f620000300a00 */
[----:B------:R-:W-:-:S03]  /*47dd0*/  PRMT R68, R3, 0x9910, RZ ;  /* 0x0000991003447816 */ /* 0x000fc600000000ff */
[----:B------:R-:W5:Y:S04]  /*47de0*/  LDL.LU R12, [R1+0x8] ;  /* 0x00000800010c7983 */ /* 0x000f680000300800 */
[----:B------:R-:W5:Y:S01]  /*47df0*/  LDL.LU R13, [R1+0xc] ;  /* 0x00000c00010d7983 */ /* 0x000f620000300800 */
[----:B------:R-:W-:-:S03]  /*47e00*/  F2FP.SATFINITE.E4M3.F32.PACK_AB_MERGE_C R3, R93, R92, RZ ;  /* 0x0000005c5d03723e */ /* 0x000fc600048070ff */
[----:B------:R-:W5:Y:S01]  /*47e10*/  LDL.LU.64 R92, [R1+0x4f0] ;  /* 0x0004f000015c7983 */ /* 0x000f620000300a00 */
[----:B------:R-:W-:-:S05]  /*47e20*/  VIADD R2, R0, 0x17d ;  /* 0x0000017d00027836 */ /* 0x000fca0000000000 */
[----:B-1----:R-:W-:Y:S01]  /*47e30*/  ISETP.LT.AND P5, PT, R2, UR5, !P0 ;  /* 0x0000000502007c0c */ /* 0x002fe2000c7a1270 */
[----:B------:R-:W0:Y:S01]  /*47e40*/  LDCU UR5, c[0x0][0x39c] ;  /* 0x00007380ff0577ac */ /* 0x000e220008000800 */
[----:B------:R-:W-:-:S05]  /*47e50*/  VIADD R2, R0, 0x17e ;  /* 0x0000017e00027836 */ /* 0x000fca0000000000 */
[----:B----4-:R-:W-:Y:S01]  /*47e60*/  ISETP.LT.AND P4, PT, R2, UR4, !P0 ;  /* 0x0000000402007c0c */ /* 0x010fe2000c781270 */
[----:B------:R-:W-:Y:S01]  /*47e70*/  VIADD R2, R0, 0x17f ;  /* 0x0000017f00027836 */ /* 0x000fe20000000000 */
[----:B------:R-:W-:Y:S01]  /*47e80*/  SHF.R.S32.HI R68, RZ, 0x8, R68 ;  /* 0x00000008ff447819 */ /* 0x000fe20000011444 */
[----:B------:R-:W1:Y:S03]  /*47e90*/  LDCU UR4, c[0x0][0x39c] ;  /* 0x00007380ff0477ac */ /* 0x000e660008000800 */
[----:B------:R-:W-:Y:S01]  /*47ea0*/  ISETP.LT.AND P3, PT, R2, UR6, !P0 ;  /* 0x0000000602007c0c */ /* 0x000fe2000c761270 */
[----:B------:R-:W-:Y:S01]  /*47eb0*/  VIADD R2, R0, 0x180 ;  /* 0x0000018000027836 */ /* 0x000fe20000000000 */
[----:B------:R-:W4:Y:S04]  /*47ec0*/  LDCU UR6, c[0x0][0x39c] ;  /* 0x00007380ff0677ac */ /* 0x000f280008000800 */
[----:B0-----:R-:W-:Y:S01]  /*47ed0*/  ISETP.LT.AND P2, PT, R2, UR5, !P0 ;  /* 0x0000000502007c0c */ /* 0x001fe2000c741270 */
[----:B------:R-:W-:Y:S01]  /*47ee0*/  VIADD R2, R0, 0x181 ;  /* 0x0000018100027836 */ /* 0x000fe20000000000 */
[----:B------:R-:W0:Y:S04]  /*47ef0*/  LDCU UR5, c[0x0][0x39c] ;  /* 0x00007380ff0577ac */ /* 0x000e280008000800 */
[----:B-1----:R-:W-:Y:S01]  /*47f00*/  ISETP.LT.AND P6, PT, R2, UR4, !P0 ;  /* 0x0000000402007c0c */ /* 0x002fe2000c7c1270 */
[----:B------:R-:W1:Y:S01]  /*47f10*/  LDCU UR4, c[0x0][0x39c] ;  /* 0x00007380ff0477ac */ /* 0x000e620008000800 */
[----:B---3--:R3:W-:Y:S04]  /*47f20*/  @P5 STG.E.U8 desc[UR22][R6.64], R68 ;  /* 0x0000004406005986 */ /* 0x0087e8000c101116 */
[----:B------:R0:W-:Y:S01]  /*47f30*/  @P4 STG.E.U8 desc[UR22][R10.64], R3 ;  /* 0x000000030a004986 */ /* 0x0001e2000c101116 */
[----:B---3--:R-:W-:-:S03]  /*47f40*/  PRMT R68, R3, 0x9910, RZ ;  /* 0x0000991003447816 */ /* 0x008fc600000000ff */
[----:B------:R-:W3:Y:S01]  /*47f50*/  LDL.LU.64 R6, [R1+0x4d8] ;  /* 0x0004d80001067983 */ /* 0x000ee20000300a00 */
[----:B------:R-:W-:-:S03]  /*47f60*/  SHF.R.S32.HI R68, RZ, 0x8, R68 ;  /* 0x00000008ff447819 */ /* 0x000fc60000011444 */
[----:B0-----:R-:W3:Y:S01]  /*47f70*/  LDL.LU R10, [R1+0x10] ;  /* 0x00001000010a7983 */ /* 0x001ee20000300800 */
[----:B------:R-:W-:-:S03]  /*47f80*/  F2FP.SATFINITE.E4M3.F32.PACK_AB_MERGE_C R3, R15, R14, RZ ;  /* 0x0000000e0f03723e */ /* 0x000fc600048070ff */
[----:B------:R-:W3:Y:S04]  /*47f90*/  LDL.LU R11, [R1+0x14] ;  /* 0x00001400010b7983 */ /* 0x000ee80000300800 */
[----:B--2---:R0:W-:Y:S04]  /*47fa0*/  @P3 STG.E.U8 desc[UR22][R8.64], R68 ;  /* 0x0000004408003986 */ /* 0x0041e8000c101116 */
[----:B0-----:R-:W2:Y:S01]  /*47fb0*/  LDL.LU.64 R8, [R1+0x510] ;  /* 0x0005100001087983 */ /* 0x001ea20000300a00 */
[----:B------:R-:W-:-:S03]  /*47fc0*/  PRMT R68, R3, 0x9910, RZ ;  /* 0x0000991003447816 */ /* 0x000fc600000000ff */
[----:B-----5:R0:W-:Y:S04]  /*47fd0*/  @P2 STG.E.U8 desc[UR22][R4.64], R3 ;  /* 0x0000000304002986 */ /* 0x0201e8000c101116 */
[----:B0-----:R-:W5:Y:S01]  /*47fe0*/  LDL.LU.64 R4, [R1+0x4f8] ;  /* 0x0004f80001047983 */ /* 0x001f620000300a00 */
[----:B------:R-:W-:-:S03]  /*47ff0*/  SHF.R.S32.HI R68, RZ, 0x8, R68 ;  /* 0x00000008ff447819 */ /* 0x000fc60000011444 */
[----:B------:R-:W5:Y:S04]  /*48000*/  LDL.LU R69, [R1+0x1c] ;  /* 0x00001c0001457983 */ /* 0x000f680000300800 */
[----:B------:R0:W-:Y:S04]  /*48010*/  @P6 STG.E.U8 desc[UR22][R92.64], R68 ;  /* 0x000000445c006986 */ /* 0x0001e8000c101116 */
[----:B0-----:R-:W5:Y:S01]  /*48020*/  LDL.LU.64 R92, [R1+0x530] ;  /* 0x00053000015c7983 */ /* 0x001f620000300a00 */
[----:B------:R-:W-:Y:S01]  /*48030*/  VIADD R2, R0, 0x182 ;  /* 0x0000018200027836 */ /* 0x000fe20000000000 */
[----:B------:R-:W-:-:S02]  /*48040*/  F2FP.SATFINITE.E4M3.F32.PACK_AB_MERGE_C R3, R13, R12, RZ ;  /* 0x0000000c0d03723e */ /* 0x000fc400048070ff */
[----:B------:R-:W5:Y:S02]  /*48050*/  LDL.LU.64 R14, [R1+0x518] ;  /* 0x00051800010e7983 */ /* 0x000f640000300a00 */
[----:B----4-:R-:W-:Y:S01]  /*48060*/  ISETP.LT.AND P5, PT, R2, UR6, !P0 ;  /* 0x0000000602007c0c */ /* 0x010fe2000c7a1270 */
[----:B------:R-:W-:Y:S01]  /*48070*/  VIADD R2, R0, 0x183 ;  /* 0x0000018300027836 */ /* 0x000fe20000000000 */
[----:B------:R-:W-:Y:S01]  /*48080*/  PRMT R68, R3, 0x9910, RZ ;  /* 0x0000991003447816 */ /* 0x000fe200000000ff */
[----:B------:R-:W0:Y:S01]  /*48090*/  LDCU UR6, c[0x0][0x39c] ;  /* 0x00007380ff0677ac */ /* 0x000e220008000800 */
[----:B------:R-:W4:Y:S02]  /*480a0*/  LDL.LU R12, [R1+0x20] ;  /* 0x00002000010c7983 */ /* 0x000f240000300800 */
[----:B------:R-:W-:Y:S01]  /*480b0*/  ISETP.LT.AND P4, PT, R2, UR5, !P0 ;  /* 0x0000000502007c0c */ /* 0x000fe2000c781270 */
[----:B------:R-:W-:Y:S01]  /*480c0*/  VIADD R2, R0, 0x184 ;  /* 0x0000018400027836 */ /* 0x000fe20000000000 */
[----:B------:R-:W-:Y:S01]  /*480d0*/  SHF.R.S32.HI R68, RZ, 0x8, R68 ;  /* 0x00000008ff447819 */ /* 0x000fe20000011444 */
[----:B------:R-:W4:Y:S01]  /*480e0*/  LDL.LU R13, [R1+0x24] ;  /* 0x00002400010d7983 */ /* 0x000f220000300800 */
[----:B------:R-:W2:Y:S02]  /*480f0*/  LDCU UR5, c[0x0][0x39c] ;  /* 0x00007380ff0577ac */ /* 0x000ea40008000800 */
[----:B-1----:R-:W-:Y:S01]  /*48100*/  ISETP.LT.AND P3, PT, R2, UR4, !P0 ;  /* 0x0000000402007c0c */ /* 0x002fe2000c761270 */
[----:B------:R-:W-:Y:S01]  /*48110*/  VIADD R2, R0, 0x185 ;  /* 0x0000018500027836 */ /* 0x000fe20000000000 */
[----:B------:R-:W1:Y:S04]  /*48120*/  LDCU UR4, c[0x0][0x39c] ;  /* 0x00007380ff0477ac */ /* 0x000e680008000800 */
[----:B0-----:R-:W-:Y:S01]  /*48130*/  ISETP.LT.AND P2, PT, R2, UR6, !P0 ;  /* 0x0000000602007c0c */ /* 0x001fe2000c741270 */
[----:B------:R-:W0:Y:S01]  /*48140*/  LDCU UR6, c[0x0][0x39c] ;  /* 0x00007380ff0677ac */ /* 0x000e220008000800 */
[----:B---3--:R3:W-:Y:S02]  /*48150*/  @P5 STG.E.U8 desc[UR22][R6.64], R3 ;  /* 0x0000000306005986 */ /* 0x0087e4000c101116 */
[----:B---3--:R-:W-:-:S02]  /*48160*/  F2FP.SATFINITE.E4M3.F32.PACK_AB_MERGE_C R3, R11, R10, RZ ;  /* 0x0000000a0b03723e */ /* 0x008fc400048070ff */
[----:B------:R-:W3:Y:S04]  /*48170*/  LDL.LU.64 R6, [R1+0x550] ;  /* 0x0005500001067983 */ /* 0x000ee80000300a00 */
[----:B------:R-:W3:Y:S04]  /*48180*/  LDL.LU.64 R10, [R1+0x548] ;  /* 0x00054800010a7983 */ /* 0x000ee80000300a00 */
[----:B--2---:R2:W-:Y:S02]  /*48190*/  @P4 STG.E.U8 desc[UR22][R8.64], R68 ;  /* 0x0000004408004986 */ /* 0x0045e4000c101116 */
[----:B--2---:R-:W-:-:S02]  /*481a0*/  PRMT R68, R3, 0x9910, RZ ;  /* 0x0000991003447816 */ /* 0x004fc400000000ff */
[----:B-----5:R2:W-:Y:S04]  /*481b0*/  @P3 STG.E.U8 desc[UR22][R4.64], R3 ;  /* 0x0000000304003986 */ /* 0x0205e8000c101116 */
[----:B--2---:R-:W2:Y:S01]  /*481c0*/  LDL.LU R3, [R1+0x18] ;  /* 0x0000180001037983 */ /* 0x004ea20000300800 */
[----:B------:R-:W-:-:S03]  /*481d0*/  SHF.R.S32.HI R68, RZ, 0x8, R68 ;  /* 0x00000008ff447819 */ /* 0x000fc60000011444 */
[----:B------:R-:W5:Y:S04]  /*481e0*/  LDL.LU R8, [R1+0x28] ;  /* 0x0000280001087983 */ /* 0x000f680000300800 */
[----:B------:R-:W5:Y:S04]  /*481f0*/  LDL.LU R9, [R1+0x2c] ;  /* 0x00002c0001097983 */ /* 0x000f680000300800 */
[----:B------:R-:W3:Y:S04]  /*48200*/  LDL.LU.64 R4, [R1+0x580] ;  /* 0x0005800001047983 */ /* 0x000ee80000300a00 */
[----:B------:R0:W-:Y:S04]  /*48210*/  @P2 STG.E.U8 desc[UR22][R92.64], R68 ;  /* 0x000000445c002986 */ /* 0x0001e8000c101116 */
[----:B0-----:R-:W5:Y:S01]  /*48220*/  LDL.LU.64 R92, [R1+0x578] ;  /* 0x00057800015c7983 */ /* 0x001f620000300a00 */
[----:B------:R-:W-:-:S05]  /*48230*/  VIADD R2, R0, 0x186 ;  /* 0x0000018600027836 */ /* 0x000fca0000000000 */
[----:B------:R-:W-:Y:S01]  /*48240*/  ISETP.LT.AND P6, PT, R2, UR5, !P0 ;  /* 0x0000000502007c0c */ /* 0x000fe2000c7c1270 */
[----:B------:R-:W0:Y:S01]  /*48250*/  LDCU UR5, c[0x0][0x39c] ;  /* 0x00007380ff0577ac */ /* 0x000e220008000800 */
[----:B------:R-:W-:-:S05]  /*48260*/  VIADD R2, R0, 0x187 ;  /* 0x0000018700027836 */ /* 0x000fca0000000000 */
[----:B-1----:R-:W-:Y:S01]  /*48270*/  ISETP.LT.AND P5, PT, R2, UR4, !P0 ;  /* 0x0000000402007c0c */ /* 0x002fe2000c7a1270 */
[----:B------:R-:W1:Y:S01]  /*48280*/  LDCU UR4, c[0x0][0x39c] ;  /* 0x00007380ff0477ac */ /* 0x000e620008000800 */
[----:B------:R-:W-:-:S05]  /*48290*/  VIADD R2, R0, 0x188 ;  /* 0x0000018800027836 */ /* 0x000fca0000000000 */
[----:B------:R-:W-:Y:S01]  /*482a0*/  ISETP.LT.AND P4, PT, R2, UR6, !P0 ;  /* 0x0000000602007c0c */ /* 0x000fe2000c781270 */
[----:B------:R-:W-:Y:S01]  /*482b0*/  VIADD R2, R0, 0x189 ;  /* 0x0000018900027836 */ /* 0x000fe20000000000 */
[----:B------:R-:W2:Y:S04]  /*482c0*/  LDCU UR6, c[0x0][0x39c] ;  /* 0x00007380ff0677ac */ /* 0x000ea80008000800 */
[----:B0-----:R-:W-:Y:S01]  /*482d0*/  ISETP.LT.AND P3, PT, R2, UR5, !P0 ;  /* 0x0000000502007c0c */ /* 0x001fe2000c761270 */
[----:B------:R-:W-:Y:S01]  /*482e0*/  VIADD R2, R0, 0x18a ;  /* 0x0000018a00027836 */ /* 0x000fe20000000000 */
[----:B------:R-:W0:Y:S04]  /*482f0*/  LDCU UR5, c[0x0][0x39c] ;  /* 0x00007380ff0577ac */ /* 0x000e280008000800 */
[----:B-1----:R-:W-:Y:S01]  /*48300*/  ISETP.LT.AND P2, PT, R2, UR4, !P0 ;  /* 0x0000000402007c0c */ /* 0x002fe2000c741270 */
[----:B------:R-:W1:Y:S01]  /*48310*/  LDCU UR4, c[0x0][0x39c] ;  /* 0x00007380ff0477ac */ /* 0x000e620008000800 */
[----:B--2---:R-:W-:-:S02]  /*48320*/  F2FP.SATFINITE.E4M3.F32.PACK_AB_MERGE_C R3, R69, R3, RZ ;  /* 0x000000034503723e */ /* 0x004fc400048070ff */
[----:B------:R-:W2:Y:S02]  /*48330*/  LDL.LU R69, [R1+0x34] ;  /* 0x0000340001457983 */ /* 0x000ea40000300800 */
[----:B------:R-:W-:Y:S02]  /*48340*/  PRMT R68, R3, 0x9910, RZ ;  /* 0x0000991003447816 */ /* 0x000fe400000000ff */
[----:B------:R4:W-:Y:S02]  /*48350*/  @P6 STG.E.U8 desc[UR22][R14.64], R3 ;  /* 0x000000030e006986 */ /* 0x0009e4000c101116 */
[----:B------:R-:W-:-:S05]  /*48360*/  SHF.R.S32.HI R68, RZ, 0x8, R68 ;  /* 0x00000008ff447819 */ /* 0x000fca0000011444 */
[----:B---3--:R3:W-:Y:S01]  /*48370*/  @P5 STG.E.U8 desc[UR22][R6.64], R68 ;  /* 0x0000004406005986 */ /* 0x0087e2000c101116 */
[----:B----4-:R-:W-:-:S04]  /*48380*/  F2FP.SATFINITE.E4M3.F32.PACK_AB_MERGE_C R3, R13, R12, RZ ;  /* 0x0000000c0d03723e */ /* 0x010fc800048070ff */
[----:B---3--:R-:W-:Y:S01]  /*48390*/  PRMT R68, R3, 0x9910, RZ ;  /* 0x0000991003447816 */ /* 0x008fe200000000ff */
[----:B------:R5:W-:Y:S03]  /*483a0*/  @P4 STG.E.U8 desc[UR22][R10.64], R3 ;  /* 0x000000030a004986 */ /* 0x000be6000c101116 */
[----:B------:R-:W-:Y:S01]  /*483b0*/  SHF.R.S32.HI R68, RZ, 0x8, R68 ;  /* 0x00000008ff447819 */ /* 0x000fe20000011444 */
[----:B------:R-:W3:Y:S04]  /*483c0*/  LDL.LU.64 R6, [R1+0x5b0] ;  /* 0x0005b00001067983 */ /* 0x000ee80000300a00 */
[----:B------:R-:W4:Y:S01]  /*483d0*/  LDL.LU.64 R12, [R1+0x5a8] ;  /* 0x0005a800010c7983 */ /* 0x000f220000300a00 */
[----:B-----5:R-:W-:-:S03]  /*483e0*/  F2FP.SATFINITE.E4M3.F32.PACK_AB_MERGE_C R3, R9, R8, RZ ;  /* 0x000000080903723e */ /* 0x020fc600048070ff */
[----:B------:R-:W5:Y:S04]  /*483f0*/  LDL.LU R14, [R1+0x38] ;  /* 0x00003800010e7983 */ /* 0x000f680000300800 */
[----:B------:R-:W5:Y:S04]  /*48400*/  LDL.LU R15, [R1+0x3c] ;  /* 0x00003c00010f7983 */ /* 0x000f680000300800 */
[----:B------:R0:W-:Y:S04]  /*48410*/  @P3 STG.E.U8 desc[UR22][R4.64], R68 ;  /* 0x0000004404003986 */ /* 0x0001e8000c101116 */
[----:B------:R1:W-:Y:S04]  /*48420*/  @P2 STG.E.U8 desc[UR22][R92.64], R3 ;  /* 0x000000035c002986 */ /* 0x0003e8000c101116 */
[----:B0-----:R-:W2:Y:S01]  /*48430*/  LDL.LU.64 R4, [R1+0x5d8] ;  /* 0x0005d80001047983 */ /* 0x001ea20000300a00 */
[----:B------:R-:W-:-:S03]  /*48440*/  PRMT R68, R3, 0x9910, RZ ;  /* 0x0000991003447816 */ /* 0x000fc600000000ff */
[----:B-1----:R-:W2:Y:S04]  /*48450*/  LDL.LU R3, [R1+0x30] ;  /* 0x0000300001037983 */ /* 0x002ea80000300800 */
[----:B------:R-:W4:Y:S04]  /*48460*/  LDL.LU.64 R10, [R1+0x5e0] ;  /* 0x0005e000010a7983 */ /* 0x000f280000300a00 */
[----:B------:R-:W5:Y:S04]  /*48470*/  LDL.LU R8, [R1+0x40] ;  /* 0x0000400001087983 */ /* 0x000f680000300800 */
[----:B------:R-:W5:Y:S04]  /*48480*/  LDL.LU R9, [R1+0x44] ;  /* 0x0000440001097983 */ /* 0x000f680000300800 */
[----:B------:R-:W5:Y:S01]  /*48490*/  LDL.LU.64 R92, [R1+0x608] ;  /* 0x00060800015c7983 */ /* 0x000f620000300a00 */
[----:B------:R-:W-:-:S05]  /*484a0*/  VIADD R2, R0, 0x18b ;  /* 0x0000018b00027836 */ /* 0x000fca0000000000 */
[----:B------:R-:W-:Y:S01]  /*484b0*/  ISETP.LT.AND P6, PT, R2, UR6, !P0 ;  /* 0x0000000602007c0c */ /* 0x000fe2000c7c1270 */
[----:B------:R-:W0:Y:S01]  /*484c0*/  LDCU UR6, c[0x0][0x39c] ;  /* 0x00007380ff0677ac */ /* 0x000e220008000800 */
[----:B------:R-:W-:-:S05]  /*484d0*/  VIADD R2, R0, 0x18c ;  /* 0x0000018c00027836 */ /* 0x000fca0000000000 */
[----:B------:R-:W-:Y:S01]  /*484e0*/  ISETP.LT.AND P5, PT, R2, UR5, !P0 ;  /* 0x0000000502007c0c */ /* 0x000fe2000c7a1270 */
[----:B------:R-:W-:Y:S01]  /*484f0*/  VIADD R2, R0, 0x18d ;  /* 0x0000018d00027836 */ /* 0x000fe20000000000 */
[----:B------:R-:W-:Y:S01]  /*48500*/  SHF.R.S32.HI R68, RZ, 0x8, R68 ;  /* 0x00000008ff447819 */ /* 0x000fe20000011444 */
[----:B------:R-:W1:Y:S03]  /*48510*/  LDCU UR5, c[0x0][0x39c] ;  /* 0x00007380ff0577ac */ /* 0x000e660008000800 */
        /* <DEDUP_REMOVED lines=8> */
[----:B---3--:R3:W-:Y:S04]  /*485a0*/  @P6 STG.E.U8 desc[UR22][R6.64], R68 ;  /* 0x0000004406006986 */ /* 0x0087e8000c101116 */
[----:B---3--:R-:W3:Y:S01]  /*485b0*/  LDL.LU.64 R6, [R1+0x620] ;  /* 0x0006200001067983 */ /* 0x008ee20000300a00 */
[----:B--2---:R-:W-:-:S04]  /*485c0*/  F2FP.SATFINITE.E4M3.F32.PACK_AB_MERGE_C R3, R69, R3, RZ ;  /* 0x000000034503723e */ /* 0x004fc800048070ff */
[----:B------:R-:W-:Y:S01]  /*485d0*/  PRMT R68, R3, 0x9910, RZ ;  /* 0x0000991003447816 */ /* 0x000fe200000000ff */
[----:B----4-:R2:W-:Y:S03]  /*485e0*/  @P5 STG.E.U8 desc[UR22][R12.64], R3 ;  /* 0x000000030c005986 */ /* 0x0105e6000c101116 */
[----:B------:R-:W-:-:S05]  /*485f0*/  SHF.R.S32.HI R68, RZ, 0x8, R68 ;  /* 0x00000008ff447819 */ /* 0x000fca0000011444 */
[----:B------:R4:W-:Y:S04]  /*48600*/  @P4 STG.E.U8 desc[UR22][R4.64], R68 ;  /* 0x0000004404004986 */ /* 0x0009e8000c101116 */
[----:B--2---:R-:W2:Y:S01]  /*48610*/  LDL.LU R12, [R1+0x48] ;  /* 0x00004800010c7983 */ /* 0x004ea20000300800 */
[----:B-----5:R-:W-:-:S03]  /*48620*/  F2FP.SATFINITE.E4M3.F32.PACK_AB_MERGE_C R3, R15, R14, RZ ;  /* 0x0000000e0f03723e */ /* 0x020fc600048070ff */
[----:B------:R-:W2:Y:S04]  /*48630*/  LDL.LU R13, [R1+0x4c] ;  /* 0x00004c00010d7983 */ /* 0x000ea80000300800 */
[----:B----4-:R-:W4:Y:S04]  /*48640*/  LDL.LU.64 R4, [R1+0x638] ;  /* 0x0006380001047983 */ /* 0x010f280000300a00 */
[----:B------:R5:W-:Y:S04]  /*48650*/  @P3 STG.E.U8 desc[UR22][R10.64], R3 ;  /* 0x000000030a003986 */ /* 0x000be8000c101116 */
[----:B-----5:R-:W5:Y:S01]  /*48660*/  LDL.LU.64 R10, [R1+0x650] ;  /* 0x00065000010a7983 */ /* 0x020f620000300a00 */
[----:B------:R-:W-:-:S03]  /*48670*/  PRMT R68, R3, 0x9910, RZ ;  /* 0x0000991003447816 */ /* 0x000fc600000000ff */
[----:B------:R-:W5:Y:S01]  /*48680*/  LDL.LU R69, [R1+0x54] ;  /* 0x0000540001457983 */ /* 0x000f620000300800 */
[----:B------:R-:W-:-:S05]  /*48690*/  SHF.R.S32.HI R68, RZ, 0x8, R68 ;  /* 0x00000008ff447819 */ /* 0x000fca0000011444 */
[----:B------:R0:W-:Y:S04]  /*486a0*/  @P2 STG.E.U8 desc[UR22][R92.64], R68 ;  /* 0x000000445c002986 */ /* 0x0001e8000c101116 */
[----:B0-----:R-:W5:Y:S01]  /*486b0*/  LDL.LU.64 R92, [R1+0x678] ;  /* 0x00067800015c7983 */ /* 0x001f620000300a00 */
[----:B------:R-:W-:Y:S01]  /*486c0*/  VIADD R2, R0, 0x190 ;  /* 0x0000019000027836 */ /* 0x000fe20000000000 */
[----:B------:R-:W-:Y:S02]  /*486d0*/  F2FP.SATFINITE.E4M3.F32.PACK_AB_MERGE_C R3, R9, R8, RZ ;  /* 0x000000080903723e */ /* 0x000fe400048070ff */
[----:B------:R-:W5:Y:S02]  /*486e0*/  LDL.LU.64 R14, [R1+0x310] ;  /* 0x00031000010e7983 */ /* 0x000f640000300a00 */
[----:B------:R-:W-:Y:S01]  /*486f0*/  ISETP.LT.AND P6, PT, R2, UR4, !P0 ;  /* 0x0000000402007c0c */ /* 0x000fe2000c7c1270 */
[----:B------:R-:W-:Y:S01]  /*48700*/  VIADD R2, R0, 0x191 ;  /* 0x0000019100027836 */ /* 0x000fe20000000000 */
[----:B------:R-:W-:Y:S01]  /*48710*/  PRMT R68, R3, 0x9910, RZ ;  /* 0x0000991003447816 */ /* 0x000fe200000000ff */
[----:B------:R-:W0:Y:S01]  /*48720*/  LDCU UR4, c[0x0][0x39c] ;  /* 0x00007380ff0477ac */ /* 0x000e220008000800 */
[----:B------:R-:W5:Y:S02]  /*48730*/  LDL.LU R8, [R1+0x58] ;  /* 0x0000580001087983 */ /* 0x000f640000300800 */
[----:B------:R-:W-:Y:S01]  /*48740*/  ISETP.LT.AND P5, PT, R2, UR6, !P0 ;  /* 0x0000000602007c0c */ /* 0x000fe2000c7a1270 */
[----:B------:R-:W-:Y:S01]  /*48750*/  VIADD R2, R0, 0x192 ;  /* 0x0000019200027836 */ /* 0x000fe20000000000 */
[----:B------:R-:W-:Y:S01]  /*48760*/  SHF.R.S32.HI R68, RZ, 0x8, R68 ;  /* 0x00000008ff447819 */ /* 0x000fe20000011444 */
[----:B------:R-:W5:Y:S01]  /*48770*/  LDL.LU R9, [R1+0x5c] ;  /* 0x00005c0001097983 */ /* 0x000f620000300800 */
[----:B------:R-:W2:Y:S02]  /*48780*/  LDCU UR6, c[0x0][0x39c] ;  /* 0x00007380ff0677ac */ /* 0x000ea40008000800 */
[----:B-1----:R-:W-:Y:S01]  /*48790*/  ISETP.LT.AND P4, PT, R2, UR5, !P0 ;  /* 0x0000000502007c0c */ /* 0x002fe2000c781270 */
[----:B------:R-:W-:Y:S01]  /*487a0*/  VIADD R2, R0, 0x193 ;  /* 0x0000019300027836 */ /* 0x000fe20000000000 */
[----:B------:R-:W1:Y:S04]  /*487b0*/  LDCU UR5, c[0x0][0x39c] ;  /* 0x00007380ff0577ac */ /* 0x000e680008000800 */
[----:B0-----:R-:W-:Y:S01]  /*487c0*/  ISETP.LT.AND P3, PT, R2, UR4, !P0 ;  /* 0x0000000402007c0c */ /* 0x001fe2000c761270 */
[----:B------:R-:W0:Y:S01]  /*487d0*/  LDCU UR4, c[0x0][0x39c] ;  /* 0x00007380ff0477ac */ /* 0x000e220008000800 */
[----:B---3--:R3:W-:Y:S04]  /*487e0*/  @P6 STG.E.U8 desc[UR22][R6.64], R3 ;  /* 0x0000000306006986 */ /* 0x0087e8000c101116 */
[----:B---3--:R-:W3:Y:S01]  /*487f0*/  LDL.LU.64 R6, [R1+0x6b0] ;  /* 0x0006b00001067983 */ /* 0x008ee20000300a00 */
[----:B--2---:R-:W-:-:S03]  /*48800*/  F2FP.SATFINITE.E4M3.F32.PACK_AB_MERGE_C R3, R13, R12, RZ ;  /* 0x0000000c0d03723e */ /* 0x004fc600048070ff */
[----:B----4-:R2:W-:Y:S04]  /*48810*/  @P5 STG.E.U8 desc[UR22][R4.64], R68 ;  /* 0x0000004404005986 */ /* 0x0105e8000c101116 */
[----:B--2---:R-:W2:Y:S01]  /*48820*/  LDL.LU.64 R4, [R1+0x300] ;  /* 0x0003000001047983 */ /* 0x004ea20000300a00 */
[----:B------:R-:W-:-:S03]  /*48830*/  PRMT R68, R3, 0x9910, RZ ;  /* 0x0000991003447816 */ /* 0x000fc600000000ff */
[----:B-----5:R4:W-:Y:S04]  /*48840*/  @P4 STG.E.U8 desc[UR22][R10.64], R3 ;  /* 0x000000030a004986 */ /* 0x0209e8000c101116 */
[----:B----4-:R-:W4:Y:S01]  /*48850*/  LDL.LU R3, [R1+0x50] ;  /* 0x0000500001037983 */ /* 0x010f220000300800 */
[----:B------:R-:W-:-:S03]  /*48860*/  SHF.R.S32.HI R68, RZ, 0x8, R68 ;  /* 0x00000008ff447819 */ /* 0x000fc60000011444 */
[----:B------:R-:W5:Y:S04]  /*48870*/  LDL.LU R12, [R1+0x60] ;  /* 0x00006000010c7983 */ /* 0x000f680000300800 */
[----:B------:R-:W5:Y:S04]  /*48880*/  LDL.LU R13, [R1+0x64] ;  /* 0x00006400010d7983 */ /* 0x000f680000300800 */
[----:B------:R-:W2:Y:S04]  /*48890*/  LDL.LU.64 R10, [R1+0x308] ;  /* 0x00030800010a7983 */ /* 0x000ea80000300a00 */
[----:B------:R0:W-:Y:S04]  /*488a0*/  @P3 STG.E.U8 desc[UR22][R92.64], R68 ;  /* 0x000000445c003986 */ /* 0x0001e8000c101116 */
[----:B0-----:R-:W2:Y:S01]  /*488b0*/  LDL.LU.64 R92, [R1+0xe08] ;  /* 0x000e0800015c7983 */ /* 0x001ea20000300a00 */
        /* <DEDUP_REMOVED lines=13> */
[----:B-1----:R-:W-:-:S02]  /*48990*/  ISETP.LT.AND P3, PT, R2, UR5, !P0 ;  /* 0x0000000502007c0c */ /* 0x002fc4000c761270 */
[----:B----4-:R-:W-:Y:S01]  /*489a0*/  F2FP.SATFINITE.E4M3.F32.PACK_AB_MERGE_C R3, R69, R3, RZ ;  /* 0x000000034503723e */ /* 0x010fe200048070ff */
[----:B------:R-:W-:Y:S01]  /*489b0*/  VIADD R2, R0, 0x199 ;  /* 0x0000019900027836 */ /* 0x000fe20000000000 */
[----:B------:R-:W4:Y:S01]  /*489c0*/  LDL.LU R69, [R1+0x6c] ;  /* 0x00006c0001457983 */ /* 0x000f220000300800 */
[----:B------:R-:W1:Y:S01]  /*489d0*/  LDCU UR5, c[0x0][0x39c] ;  /* 0x00007380ff0577ac */ /* 0x000e620008000800 */
[----:B------:R-:W-:Y:S02]  /*489e0*/  PRMT R68, R3, 0x9910, RZ ;  /* 0x0000991003447816 */ /* 0x000fe400000000ff */
[----:B------:R0:W-:Y:S02]  /*489f0*/  @P2 STG.E.U8 desc[UR22][R14.64], R3 ;  /* 0x000000030e002986 */ /* 0x0001e4000c101116 */
[----:B------:R-:W-:-:S05]  /*48a00*/  SHF.R.S32.HI R68, RZ, 0x8, R68 ;  /* 0x00000008ff447819 */ /* 0x000fca0000011444 */
[----:B---3--:R3:W-:Y:S01]  /*48a10*/  @P6 STG.E.U8 desc[UR22][R6.64], R68 ;  /* 0x0000004406006986 */ /* 0x0087e2000c101116 */
[----:B0-----:R-:W-:-:S03]  /*48a20*/  F2FP.SATFINITE.E4M3.F32.PACK_AB_MERGE_C R3, R9, R8, RZ ;  /* 0x000000080903723e */ /* 0x001fc600048070ff */
[----:B------:R-:W4:Y:S01]  /*48a30*/  LDL.LU.64 R8, [R1+0x708] ;  /* 0x0007080001087983 */ /* 0x000f220000300a00 */
[----:B---3--:R-:W-:-:S03]  /*48a40*/  PRMT R68, R3, 0x9910, RZ ;  /* 0x0000991003447816 */ /* 0x008fc600000000ff */
[----:B--2---:R5:W-:Y:S01]  /*48a50*/  @P5 STG.E.U8 desc[UR22][R4.64], R3 ;  /* 0x0000000304005986 */ /* 0x004be2000c101116 */
[----:B------:R-:W-:-:S03]  /*48a60*/  SHF.R.S32.HI R68, RZ, 0x8, R68 ;  /* 0x00000008ff447819 */ /* 0x000fc60000011444 */
[----:B------:R-:W2:Y:S04]  /*48a70*/  LDL.LU.64 R6, [R1+0x720] ;  /* 0x0007200001067983 */ /* 0x000ea80000300a00 */
[----:B------:R-:W3:Y:S01]  /*48a80*/  LDL.LU R14, [R1+0x70] ;  /* 0x00007000010e7983 */ /* 0x000ee20000300800 */
[----:B-----5:R-:W-:-:S03]  /*48a90*/  F2FP.SATFINITE.E4M3.F32.PACK_AB_MERGE_C R3, R13, R12, RZ ;  /* 0x0000000c0d03723e */ /* 0x020fc600048070ff */
[----:B------:R-:W3:Y:S04]  /*48aa0*/  LDL.LU R15, [R1+0x74] ;  /* 0x00007400010f7983 */ /* 0x000ee80000300800 */
[----:B------:R-:W5:Y:S04]  /*48ab0*/  LDL.LU.64 R4, [R1+0x748] ;  /* 0x0007480001047983 */ /* 0x000f680000300a00 */
[----:B------:R0:W-:Y:S04]  /*48ac0*/  @P4 STG.E.U8 desc[UR22][R10.64], R68 ;  /* 0x000000440a004986 */ /* 0x0001e8000c101116 */
[----:B------:R1:W-:Y:S04]  /*48ad0*/  @P3 STG.E.U8 desc[UR22][R92.64], R3 ;  /* 0x000000035c003986 */ /* 0x0003e8000c101116 */
[----:B0-----:R-:W2:Y:S04]  /*48ae0*/  LDL.LU.64 R10, [R1+0x750] ;  /* 0x00075000010a7983 */ /* 0x001ea80000300a00 */
[----:B------:R-:W2:Y:S04]  /*48af0*/  LDL.LU R12, [R1+0x78] ;  /* 0x00007800010c7983 */ /* 0x000ea80000300800 */
[----:B------:R-:W2:Y:S04]  /*48b00*/  LDL.LU R13, [R1+0x7c] ;  /* 0x00007c00010d7983 */ /* 0x000ea80000300800 */
[----:B-1----:R-:W2:Y:S01]  /*48b10*/  LDL.LU R93, [R1+0x68] ;  /* 0x00006800015d7983 */ /* 0x002ea20000300800 */
[----:B------:R-:W-:Y:S01]  /*48b20*/  ISETP.LT.AND P2, PT, R2, UR4, !P0 ;  /* 0x0000000402007c0c */ /* 0x000fe2000c741270 */
[----:B------:R-:W-:Y:S01]  /*48b30*/  VIADD R2, R0, 0x19a ;  /* 0x0000019a00027836 */ /* 0x000fe20000000000 */
[----:B------:R-:W-:Y:S01]  /*48b40*/  PRMT R68, R3, 0x9910, RZ ;  /* 0x0000991003447816 */ /* 0x000fe200000000ff */
[----:B------:R-:W0:Y:S03]  /*48b50*/  LDCU UR4, c[0x0][0x39c] ;  /* 0x00007380ff0477ac */ /* 0x000e260008000800 */
[----:B------:R-:W-:-:S02]  /*48b60*/  ISETP.LT.AND P6, PT, R2, UR6, !P0 ;  /* 0x0000000602007c0c */ /* 0x000fc4000c7c1270 */
[----:B------:R-:W-:Y:S01]  /*48b70*/  SHF.R.S32.HI R68, RZ, 0x8, R68 ;  /* 0x00000008ff447819 */ /* 0x000fe20000011444 */
[----:B------:R-:W-:Y:S01]  /*48b80*/  VIADD R2, R0, 0x19b ;  /* 0x0000019b00027836 */ /* 0x000fe20000000000 */
[----:B------:R-:W1:Y:S04]  /*48b90*/  LDCU UR6, c[0x0][0x39c] ;  /* 0x00007380ff0677ac */ /* 0x000e680008000800 */
[----:B------:R-:W-:Y:S01]  /*48ba0*/  ISETP.LT.AND P5, PT, R2, UR5, !P0 ;  /* 0x0000000502007c0c */ /* 0x000fe2000c7a1270 */
[----:B------:R-:W0:Y:S01]  /*48bb0*/  LDCU UR5, c[0x0][0x39c] ;  /* 0x00007380ff0577ac */ /* 0x000e220008000800 */
[----:B----4-:R4:W-:Y:S04]  /*48bc0*/  @P2 STG.E.U8 desc[UR22][R8.64], R68 ;  /* 0x0000004408002986 */ /* 0x0109e8000c101116 */
[----:B----4-:R-:W4:Y:S01]  /*48bd0*/  LDL.LU.64 R8, [R1+0x778] ;  /* 0x0007780001087983 */ /* 0x010f220000300a00 */
[----:B--2---:R-:W-:-:S05]  /*48be0*/  F2FP.SATFINITE.E4M3.F32.PACK_AB_MERGE_C R3, R69, R93, RZ ;  /* 0x0000005d4503723e */ /* 0x004fca00048070ff */
[----:B------:R2:W-:Y:S04]  /*48bf0*/  @P6 STG.E.U8 desc[UR22][R6.64], R3 ;  /* 0x0000000306006986 */ /* 0x0005e8000c101116 */
[----:B--2---:R-:W2:Y:S01]  /*48c00*/  LDL.LU.64 R6, [R1+0x790] ;  /* 0x0007900001067983 */ /* 0x004ea20000300a00 */
[----:B------:R-:W-:-:S03]  /*48c10*/  PRMT R68, R3, 0x9910, RZ ;  /* 0x0000991003447816 */ /* 0x000fc600000000ff */
[----:B------:R-:W2:Y:S01]  /*48c20*/  LDL.LU R69, [R1+0x84] ;  /* 0x0000840001457983 */ /* 0x000ea20000300800 */
[----:B------:R-:W-:-:S05]  /*48c30*/  SHF.R.S32.HI R68, RZ, 0x8, R68 ;  /* 0x00000008ff447819 */ /* 0x000fca0000011444 */
[----:B-----5:R5:W-:Y:S04]  /*48c40*/  @P5 STG.E.U8 desc[UR22][R4.64], R68 ;  /* 0x0000004404005986 */ /* 0x020be8000c101116 */
[----:B-----5:R-:W5:Y:S01]  /*48c50*/  LDL.LU.64 R4, [R1+0x7a8] ;  /* 0x0007a80001047983 */ /* 0x020f620000300a00 */
[----:B------:R-:W-:Y:S01]  /*48c60*/  VIADD R2, R0, 0x19c ;  /* 0x0000019c00027836 */ /* 0x000fe20000000000 */
[----:B---3--:R-:W-:Y:S02]  /*48c70*/  F2FP.SATFINITE.E4M3.F32.PACK_AB_MERGE_C R3, R15, R14, RZ ;  /* 0x0000000e0f03723e */ /* 0x008fe400048070ff */
[----:B------:R-:W3:Y:S02]  /*48c80*/  LDL.LU.64 R92, [R1+0x7c8] ;  /* 0x0007c800015c7983 */ /* 0x000ee40000300a00 */
[----:B0-----:R-:W-:Y:S01]  /*48c90*/  ISETP.LT.AND P4, PT, R2, UR4, !P0 ;  /* 0x0000000402007c0c */ /* 0x001fe2000c781270 */
[----:B------:R-:W-:Y:S01]  /*48ca0*/  VIADD R2, R0, 0x19d ;  /* 0x0000019d00027836 */ /* 0x000fe20000000000 */
[----:B------:R-:W-:Y:S01]  /*48cb0*/  PRMT R68, R3, 0x9910, RZ ;  /* 0x0000991003447816 */ /* 0x000fe200000000ff */
[----:B------:R-:W0:Y:S01]  /*48cc0*/  LDCU UR4, c[0x0][0x39c] ;  /* 0x00007380ff0477ac */ /* 0x000e220008000800 */
[----:B------:R-:W3:Y:S02]  /*48cd0*/  LDL.LU R14, [R1+0x88] ;  /* 0x00008800010e7983 */ /* 0x000ee40000300800 */
[----:B-1----:R-:W-:Y:S01]  /*48ce0*/  ISETP.LT.AND P3, PT, R2, UR6, !P0 ;  /* 0x0000000602007c0c */ /* 0x002fe2000c761270 */
[----:B------:R-:W-:Y:S01]  /*48cf0*/  VIADD R2, R0, 0x19e ;  /* 0x0000019e00027836 */ /* 0x000fe20000000000 */
[----:B------:R-:W-:Y:S01]  /*48d00*/  SHF.R.S32.HI R68, RZ, 0x8, R68 ;  /* 0x00000008ff447819 */ /* 0x000fe20000011444 */
[----:B------:R-:W3:Y:S01]  /*48d10*/  LDL.LU R15, [R1+0x8c] ;  /* 0x00008c00010f7983 */ /* 0x000ee20000300800 */
[----:B------:R-:W1:Y:S02]  /*48d20*/  LDCU UR6, c[0x0][0x39c] ;  /* 0x00007380ff0677ac */ /* 0x000e640008000800 */
[----:B------:R-:W-:Y:S01]  /*48d30*/  ISETP.LT.AND P2, PT, R2, UR5, !P0 ;  /* 0x0000000502007c0c */ /* 0x000fe2000c741270 */
[----:B------:R0:W-:Y:S01]  /*48d40*/  @P4 STG.E.U8 desc[UR22][R10.64], R3 ;  /* 0x000000030a004986 */ /* 0x0001e2000c101116 */
[----:B------:R-:W-:Y:S01]  /*48d50*/  VIADD R2, R0, 0x19f ;  /* 0x0000019f00027836 */ /* 0x000fe20000000000 */
[----:B------:R-:W1:Y:S01]  /*48d60*/  LDCU UR5, c[0x0][0x39c] ;  /* 0x00007380ff0577ac */ /* 0x000e620008000800 */
[----:B0-----:R-:W-:Y:S01]  /*48d70*/  F2FP.SATFINITE.E4M3.F32.PACK_AB_MERGE_C R3, R13, R12, RZ ;  /* 0x0000000c0d03723e */ /* 0x001fe200048070ff */
[----:B------:R-:W3:Y:S04]  /*48d80*/  LDL.LU.64 R10, [R1+0x7f0] ;  /* 0x0007f000010a7983 */ /* 0x000ee80000300a00 */
[----:B------:R-:W3:Y:S01]  /*48d90*/  LDL.LU.64 R12, [R1+0x808] ;  /* 0x00080800010c7983 */ /* 0x000ee20000300a00 */
[----:B------:R-:W-:Y:S01]  /*48da0*/  ISETP.LT.AND P6, PT, R2, UR4, !P0 ;  /* 0x0000000402007c0c */ /* 0x000fe2000c7c1270 */
[----:B------:R-:W0:Y:S02]  /*48db0*/  LDCU UR4, c[0x0][0x39c] ;  /* 0x00007380ff0477ac */ /* 0x000e240008000800 */
[----:B----4-:R4:W-:Y:S02]  /*48dc0*/  @P3 STG.E.U8 desc[UR22][R8.64], R68 ;  /* 0x0000004408003986 */ /* 0x0109e4000c101116 */
[----:B----4-:R-:W-:-:S04]  /*48dd0*/  PRMT R68, R3, 0x9910, RZ ;  /* 0x0000991003447816 */ /* 0x010fc800000000ff */
[----:B------:R-:W-:Y:S01]  /*48de0*/  SHF.R.S32.HI R68, RZ, 0x8, R68 ;  /* 0x00000008ff447819 */ /* 0x000fe20000011444 */
[----:B--2---:R2:W-:Y:S04]  /*48df0*/  @P2 STG.E.U8 desc[UR22][R6.64], R3 ;  /* 0x0000000306002986 */ /* 0x0045e8000c101116 */
[----:B--2---:R-:W2:Y:S04]  /*48e00*/  LDL.LU R3, [R1+0x80] ;  /* 0x0000800001037983 */ /* 0x004ea80000300800 */
[----:B------:R-:W4:Y:S04]  /*48e10*/  LDL.LU R8, [R1+0x90] ;  /* 0x0000900001087983 */ /* 0x000f280000300800 */
[----:B------:R-:W4:Y:S04]  /*48e20*/  LDL.LU R9, [R1+0x94] ;  /* 0x0000940001097983 */ /* 0x000f280000300800 */
[----:B------:R-:W4:Y:S04]  /*48e30*/  LDL.LU.64 R6, [R1+0x830] ;  /* 0x0008300001067983 */ /* 0x000f280000300a00 */
[----:B-----5:R5:W-:Y:S04]  /*48e40*/  @P6 STG.E.U8 desc[UR22][R4.64], R68 ;  /* 0x0000004404006986 */ /* 0x020be8000c101116 */
[----:B-----5:R-:W5:Y:S01]  /*48e50*/  LDL.LU.64 R4, [R1+0x850] ;  /* 0x0008500001047983 */ /* 0x020f620000300a00 */
[----:B------:R-:W-:-:S05]  /*48e60*/  VIADD R2, R0, 0x1a0 ;  /* 0x000001a000027836 */ /* 0x000fca0000000000 */
[----:B-1----:R-:W-:Y:S01]  /*48e70*/  ISETP.LT.AND P5, PT, R2, UR6, !P0 ;  /* 0x0000000602007c0c */ /* 0x002fe2000c7a1270 */
[----:B------:R-:W1:Y:S01]  /*48e80*/  LDCU UR6, c[0x0][0x39c] ;  /* 0x00007380ff0677ac */ /* 0x000e620008000800 */
[----:B------:R-:W-:-:S05]  /*48e90*/  VIADD R2, R0, 0x1a1 ;  /* 0x000001a100027836 */ /* 0x000fca0000000000 */
[----:B------:R-:W-:Y:S01]  /*48ea0*/  ISETP.LT.AND P4, PT, R2, UR5, !P0 ;  /* 0x0000000502007c0c */ /* 0x000fe2000c781270 */
[----:B------:R-:W3:Y:S01]  /*48eb0*/  LDCU UR5, c[0x0][0x39c] ;  /* 0x00007380ff0577ac */ /* 0x000ee20008000800 */
[----:B------:R-:W-:-:S05]  /*48ec0*/  VIADD R2, R0, 0x1a2 ;  /* 0x000001a200027836 */ /* 0x000fca0000000000 */
[----:B0-----:R-:W-:Y:S01]  /*48ed0*/  ISETP.LT.AND P3, PT, R2, UR4, !P0 ;  /* 0x0000000402007c0c */ /* 0x001fe2000c761270 */
[----:B------:R-:W0:Y:S01]  /*48ee0*/  LDCU UR4, c[0x0][0x39c] ;  /* 0x00007380ff0477ac */ /* 0x000e220008000800 */
[----:B------:R-:W-:-:S05]  /*48ef0*/  VIADD R2, R0, 0x1a3 ;  /* 0x000001a300027836 */ /* 0x000fca0000000000 */
[----:B-1----:R-:W-:Y:S01]  /*48f00*/  ISETP.LT.AND P2, PT, R2, UR6, !P0 ;  /* 0x0000000602007c0c */ /* 0x002fe2000c741270 */
[----:B------:R-:W1:Y:S01]  /*48f10*/  LDCU UR6, c[0x0][0x39c] ;  /* 0x00007380ff0677ac */ /* 0x000e620008000800 */
[----:B------:R-:W-:-:S05]  /*48f20*/  VIADD R2, R0, 0x1a4 ;  /* 0x000001a400027836 */ /* 0x000fca0000000000 */
[----:B---3--:R-:W-:Y:S01]  /*48f30*/  ISETP.LT.AND P6, PT, R2, UR5, !P0 ;  /* 0x0000000502007c0c */ /* 0x008fe2000c7c1270 */
[----:B------:R-:W3:Y:S01]  /*48f40*/  LDCU UR5, c[0x0][0x39c] ;  /* 0x00007380ff0577ac */ /* 0x000ee20008000800 */
[----:B------:R-:W-:Y:S01]  /*48f50*/  VIADD R2, R0, 0x1a5 ;  /* 0x000001a500027836 */ /* 0x000fe20000000000 */
[----:B--2---:R-:W-:Y:S02]  /*48f60*/  F2FP.SATFINITE.E4M3.F32.PACK_AB_MERGE_C R3, R69, R3, RZ ;  /* 0x000000034503723e */ /* 0x004fe400048070ff */
[----:B------:R-:W2:Y:S02]  /*48f70*/  LDL.LU R69, [R1+0x9c] ;  /* 0x00009c0001457983 */ /* 0x000ea40000300800 */
[----:B------:R-:W-:Y:S02]  /*48f80*/  PRMT R68, R3, 0x9910, RZ ;  /* 0x0000991003447816 */ /* 0x000fe400000000ff */
[----:B------:R3:W-:Y:S01]  /*48f90*/  @P5 STG.E.U8 desc[UR22][R92.64], R3 ;  /* 0x000000035c005986 */ /* 0x0007e2000c101116 */
[----:B0-----:R-:W-:Y:S01]  /*48fa0*/  ISETP.LT.AND P5, PT, R2, UR4, !P0 ;  /* 0x0000000402007c0c */ /* 0x001fe2000c7a1270 */
[----:B------:R-:W-:Y:S01]  /*48fb0*/  VIADD R2, R0, 0x1a6 ;  /* 0x000001a600027836 */ /* 0x000fe20000000000 */
[----:B------:R-:W-:Y:S01]  /*48fc0*/  SHF.R.S32.HI R68, RZ, 0x8, R68 ;  /* 0x00000008ff447819 */ /* 0x000fe20000011444 */
[----:B------:R-:W0:Y:S04]  /*48fd0*/  LDCU UR4, c[0x0][0x39c] ;  /* 0x00007380ff0477ac */ /* 0x000e280008000800 */
[----:B------:R4:W-:Y:S01]  /*48fe0*/  @P4 STG.E.U8 desc[UR22][R10.64], R68 ;  /* 0x000000440a004986 */ /* 0x0009e2000c101116 */
[----:B-1----:R-:W-:-:S02]  /*48ff0*/  ISETP.LT.AND P4, PT, R2, UR6, !P0 ;  /* 0x0000000602007c0c */ /* 0x002fc4000c781270 */
[----:B---3--:R-:W-:Y:S01]  /*49000*/  F2FP.SATFINITE.E4M3.F32.PACK_AB_MERGE_C R3, R15, R14, RZ ;  /* 0x0000000e0f03723e */ /* 0x008fe200048070ff */
[----:B------:R-:W-:Y:S01]  /*49010*/  VIADD R2, R0, 0x1a7 ;  /* 0x000001a700027836 */ /* 0x000fe20000000000 */
[----:B------:R-:W1:Y:S03]  /*49020*/  LDCU UR6, c[0x0][0x39c] ;  /* 0x00007380ff0677ac */ /* 0x000e660008000800 */
[----:B------:R-:W-:Y:S01]  /*49030*/  @P3 STG.E.U8 desc[UR22][R12.64], R3 ;  /* 0x000000030c003986 */ /* 0x000fe2000c101116 */
[----:B----4-:R-:W-:-:S03]  /*49040*/  PRMT R68, R3, 0x9910, RZ ;  /* 0x0000991003447816 */ /* 0x010fc600000000ff */
[----:B------:R-:W3:Y:S01]  /*49050*/  LDL.LU.64 R10, [R1+0x868] ;  /* 0x00086800010a7983 */ /* 0x000ee20000300a00 */
[----:B------:R-:W-:Y:S01]  /*49060*/  ISETP.LT.AND P3, PT, R2, UR5, !P0 ;  /* 0x0000000502007c0c */ /* 0x000fe2000c761270 */
[----:B------:R-:W4:Y:S01]  /*49070*/  LDCU UR5, c[0x0][0x39c] ;  /* 0x00007380ff0577ac */ /* 0x000f220008000800 */
[----:B------:R-:W-:Y:S01]  /*49080*/  SHF.R.S32.HI R68, RZ, 0x8, R68 ;  /* 0x00000008ff447819 */ /* 0x000fe20000011444 */
[----:B------:R-:W2:Y:S01]  /*49090*/  LDL.LU.64 R92, [R1+0x880] ;  /* 0x00088000015c7983 */ /* 0x000ea20000300a00 */
[----:B------:R-:W-:-:S03]  /*490a0*/  F2FP.SATFINITE.E4M3.F32.PACK_AB_MERGE_C R2, R9, R8, RZ ;  /* 0x000000080902723e */ /* 0x000fc600048070ff */
[----:B------:R-:W2:Y:S04]  /*490b0*/  LDL.LU R14, [R1+0xa0] ;  /* 0x0000a000010e7983 */ /* 0x000ea80000300800 */
[----:B------:R-:W2:Y:S04]  /*490c0*/  LDL.LU R15, [R1+0xa4] ;  /* 0x0000a400010f7983 */ /* 0x000ea80000300800 */
[----:B------:R0:W-:Y:S04]  /*490d0*/  @P2 STG.E.U8 desc[UR22][R6.64], R68 ;  /* 0x0000004406002986 */ /* 0x0001e8000c101116 */
[----:B------:R-:W2:Y:S04]  /*490e0*/  LDL.LU.64 R8, [R1+0x8b0] ;  /* 0x0008b00001087983 */ /* 0x000ea80000300a00 */
[----:B-----5:R5:W-:Y:S01]  /*490f0*/  @P6 STG.E.U8 desc[UR22][R4.64], R2 ;  /* 0x0000000204006986 */ /* 0x020be2000c101116 */
[----:B0-----:R-:W-:-:S03]  /*49100*/  PRMT R68, R2, 0x9910, RZ ;  /* 0x0000991002447816 */ /* 0x001fc600000000ff */
[----:B-----5:R-:W2:Y:S04]  /*49110*/  LDL.LU R2, [R1+0x98] ;  /* 0x0000980001027983 */ /* 0x020ea80000300800 */
[----:B------:R-:W5:Y:S04]  /*49120*/  LDL.LU.64 R6, [R1+0x8c8] ;  /* 0x0008c80001067983 */ /* 0x000f680000300a00 */
[----:B------:R-:W4:Y:S04]  /*49130*/  LDL.LU R12, [R1+0xa8] ;  /* 0x0000a800010c7983 */ /* 0x000f280000300800 */
[----:B------:R-:W4:Y:S04]  /*49140*/  LDL.LU R13, [R1+0xac] ;  /* 0x0000ac00010d7983 */ /* 0x000f280000300800 */
[----:B------:R-:W4:Y:S01]  /*49150*/  LDL.LU.64 R4, [R1+0x8f0] ;  /* 0x0008f00001047983 */ /* 0x000f220000300a00 */
[----:B------:R-:W-:Y:S01]  /*49160*/  VIADD R3, R0, 0x1a8 ;  /* 0x000001a800037836 */ /* 0x000fe20000000000 */
[----:B------:R-:W-:-:S04]  /*49170*/  SHF.R.S32.HI R68, RZ, 0x8, R68 ;  /* 0x00000008ff447819 */ /* 0x000fc80000011444 */
[----:B------:R-:W-:Y:S01]  /*49180*/  ISETP.LT.AND P2, PT, R3, UR4, !P0 ;  /* 0x0000000403007c0c */ /* 0x000fe2000c741270 */
        /* <DEDUP_REMOVED lines=8> */
[----:B------:R2:W-:Y:S03]  /*49210*/  @P4 STG.E.U8 desc[UR22][R92.64], R2 ;  /* 0x000000025c004986 */ /* 0x0005e6000c101116 */
[----:B------:R-:W-:-:S05]  /*49220*/  SHF.R.S32.HI R68, RZ, 0x8, R68 ;  /* 0x00000008ff447819 */ /* 0x000fca0000011444 */
[----:B------:R0:W-:Y:S04]  /*49230*/  @P3 STG.E.U8 desc[UR22][R8.64], R68 ;  /* 0x0000004408003986 */ /* 0x0001e8000c101116 */
[----:B--2---:R-:W2:Y:S01]  /*49240*/  LDL.LU R93, [R1+0xb0] ;  /* 0x0000b000015d7983 */ /* 0x004ea20000300800 */
[----:B------:R-:W-:-:S03]  /*49250*/  F2FP.SATFINITE.E4M3.F32.PACK_AB_MERGE_C R2, R15, R14, RZ ;  /* 0x0000000e0f02723e */ /* 0x000fc600048070ff */
[----:B------:R-:W2:Y:S04]  /*49260*/  LDL.LU R69, [R1+0xb4] ;  /* 0x0000b40001457983 */ /* 0x000ea80000300800 */
[----:B0-----:R-:W2:Y:S04]  /*49270*/  LDL.LU.64 R8, [R1+0x928] ;  /* 0x0009280001087983 */ /* 0x001ea80000300a00 */
[----:B-----5:R0:W-:Y:S04]  /*49280*/  @P2 STG.E.U8 desc[UR22][R6.64], R2 ;  /* 0x0000000206002986 */ /* 0x0201e8000c101116 */
[----:B0-----:R-:W5:Y:S01]  /*49290*/  LDL.LU.64 R6, [R1+0x940] ;  /* 0x0009400001067983 */ /* 0x001f620000300a00 */
[----:B------:R-:W-:-:S03]  /*492a0*/  PRMT R68, R2, 0x9910, RZ ;  /* 0x0000991002447816 */ /* 0x000fc600000000ff */
[----:B------:R-:W5:Y:S01]  /*492b0*/  LDL.LU R92, [R1+0xbc] ;  /* 0x0000bc00015c7983 */ /* 0x000f620000300800 */
[----:B------:R-:W-:-:S05]  /*492c0*/  SHF.R.S32.HI R68, RZ, 0x8, R68 ;  /* 0x00000008ff447819 */ /* 0x000fca0000011444 */
[----:B----4-:R0:W-:Y:S04]  /*492d0*/  @P6 STG.E.U8 desc[UR22][R4.64], R68 ;  /* 0x0000004404006986 */ /* 0x0101e8000c101116 */
[----:B0-----:R-:W4:Y:S01]  /*492e0*/  LDL.LU.64 R4, [R1+0x958] ;  /* 0x0009580001047983 */ /* 0x001f220000300a00 */
[C---:B------:R-:W-:Y:S01]  /*492f0*/  VIADD R3, R0.reuse, 0x1aa ;  /* 0x000001aa00037836 */ /* 0x040fe20000000000 */
[----:B------:R-:W-:Y:S02]  /*49300*/  F2FP.SATFINITE.E4M3.F32.PACK_AB_MERGE_C R2, R13, R12, RZ ;  /* 0x0000000c0d02723e */ /* 0x000fe400048070ff */
[----:B------:R-:W4:Y:S02]  /*49310*/  LDL.LU.64 R14, [R1+0x978] ;  /* 0x00097800010e7983 */ /* 0x000f240000300a00 */
[----:B------:R-:W-:Y:S01]  /*49320*/  ISETP.LT.AND P5, PT, R3, UR5, !P0 ;  /* 0x0000000503007c0c */ /* 0x000fe2000c7a1270 */
[----:B------:R-:W-:Y:S01]  /*49330*/  VIADD R3, R0, 0x1ab ;  /* 0x000001ab00037836 */ /* 0x000fe20000000000 */
[----:B------:R-:W-:Y:S01]  /*49340*/  PRMT R68, R2, 0x9910, RZ ;  /* 0x0000991002447816 */ /* 0x000fe200000000ff */
[----:B------:R-:W4:Y:S01]  /*49350*/  LDL.LU R12, [R1+0xc0] ;  /* 0x0000c000010c7983 */ /* 0x000f220000300800 */
[----:B------:R-:W0:Y:S02]  /*49360*/  LDCU UR5, c[0x0][0x39c] ;  /* 0x00007380ff0577ac */ /* 0x000e240008000800 */
[----:B------:R-:W-:Y:S01]  /*49370*/  ISETP.LT.AND P4, PT, R3, UR4, !P0 ;  /* 0x0000000403007c0c */ /* 0x000fe2000c781270 */
[C---:B------:R-:W-:Y:S01]  /*49380*/  VIADD R3, R0.reuse, 0x1ac ;  /* 0x000001ac00037836 */ /* 0x040fe20000000000 */
        /* <DEDUP_REMOVED lines=11> */
[----:B------:R2:W-:Y:S04]  /*49440*/  @P4 STG.E.U8 desc[UR22][R8.64], R68 ;  /* 0x0000004408004986 */ /* 0x0005e8000c101116 */
[----:B--2---:R-:W2:Y:S01]  /*49450*/  LDL.LU.64 R8, [R1+0x9b8] ;  /* 0x0009b80001087983 */ /* 0x004ea20000300a00 */
[----:B------:R-:W-:-:S03]  /*49460*/  PRMT R68, R2, 0x9910, RZ ;  /* 0x0000991002447816 */ /* 0x000fc600000000ff */
[----:B-----5:R5:W-:Y:S04]  /*49470*/  @P3 STG.E.U8 desc[UR22][R6.64], R2 ;  /* 0x0000000206003986 */ /* 0x020be8000c101116 */
[----:B-----5:R-:W5:Y:S01]  /*49480*/  LDL.LU R2, [R1+0xb8] ;  /* 0x0000b80001027983 */ /* 0x020f620000300800 */
[----:B------:R-:W-:-:S03]  /*49490*/  SHF.R.S32.HI R68, RZ, 0x8, R68 ;  /* 0x00000008ff447819 */ /* 0x000fc60000011444 */
[----:B------:R-:W2:Y:S04]  /*494a0*/  LDL.LU R93, [R1+0xc8] ;  /* 0x0000c800015d7983 */ /* 0x000ea80000300800 */
[----:B------:R-:W2:Y:S04]  /*494b0*/  LDL.LU R69, [R1+0xcc] ;  /* 0x0000cc0001457983 */ /* 0x000ea80000300800 */
[----:B------:R-:W2:Y:S04]  /*494c0*/  LDL.LU.64 R6, [R1+0x9e0] ;  /* 0x0009e00001067983 */ /* 0x000ea80000300a00 */
[----:B----4-:R4:W-:Y:S04]  /*494d0*/  @P2 STG.E.U8 desc[UR22][R4.64], R68 ;  /* 0x0000004404002986 */ /* 0x0109e8000c101116 */
[----:B----4-:R-:W4:Y:S01]  /*494e0*/  LDL.LU.64 R4, [R1+0xa00] ;  /* 0x000a000001047983 */ /* 0x010f220000300a00 */
[----:B------:R-:W-:-:S05]  /*494f0*/  VIADD R3, R0, 0x1ae ;  /* 0x000001ae00037836 */ /* 0x000fca0000000000 */
[----:B------:R-:W-:Y:S01]  /*49500*/  ISETP.LT.AND P6, PT, R3, UR4, !P0 ;  /* 0x0000000403007c0c */ /* 0x000fe2000c7c1270 */
[----:B------:R-:W0:Y:S01]  /*49510*/  LDCU UR4, c[0x0][0x39c] ;  /* 0x00007380ff0477ac */ /* 0x000e220008000800 */
[----:B------:R-:W-:-:S05]  /*49520*/  VIADD R3, R0, 0x1af ;  /* 0x000001af00037836 */ /* 0x000fca0000000000 */
[----:B-1----:R-:W-:Y:S01]  /*49530*/  ISETP.LT.AND P5, PT, R3, UR6, !P0 ;  /* 0x0000000603007c0c */ /* 0x002fe2000c7a1270 */
[----:B------:R-:W1:Y:S01]  /*49540*/  LDCU UR6, c[0x0][0x39c] ;  /* 0x00007380ff0677ac */ /* 0x000e620008000800 */
[----:B------:R-:W-:-:S05]  /*49550*/  VIADD R3, R0, 0x1b0 ;  /* 0x000001b000037836 */ /* 0x000fca0000000000 */
[----:B0-----:R-:W-:Y:S01]  /*49560*/  ISETP.LT.AND P4, PT, R3, UR5, !P0 ;  /* 0x0000000503007c0c */ /* 0x001fe2000c781270 */
[----:B------:R-:W0:Y:S01]  /*49570*/  LDCU UR5, c[0x0][0x39c] ;  /* 0x00007380ff0577ac */ /* 0x000e220008000800 */
[----:B------:R-:W-:-:S05]  /*49580*/  VIADD R3, R0, 0x1b1 ;  /* 0x000001b100037836 */ /* 0x000fca0000000000 */
[----:B------:R-:W-:Y:S01]  /*49590*/  ISETP.LT.AND P3, PT, R3, UR4, !P0 ;  /* 0x0000000403007c0c */ /* 0x000fe2000c761270 */
[----:B------:R-:W0:Y:S01]  /*495a0*/  LDCU UR4, c[0x0][0x39c] ;  /* 0x00007380ff0477ac */ /* 0x000e220008000800 */
[----:B------:R-:W-:-:S05]  /*495b0*/  VIADD R3, R0, 0x1b2 ;  /* 0x000001b200037836 */ /* 0x000fca0000000000 */
[----:B-1----:R-:W-:Y:S01]  /*495c0*/  ISETP.LT.AND P2, PT, R3, UR6, !P0 ;  /* 0x0000000603007c0c */ /* 0x002fe2000c741270 */
[----:B------:R-:W1:Y:S01]  /*495d0*/  LDCU UR6, c[0x0][0x39c] ;  /* 0x00007380ff0677ac */ /* 0x000e620008000800 */
[----:B------:R-:W-:Y:S01]  /*495e0*/  VIADD R3, R0, 0x1b3 ;  /* 0x000001b300037836 */ /* 0x000fe20000000000 */
[----:B-----5:R-:W-:-:S04]  /*495f0*/  F2FP.SATFINITE.E4M3.F32.PACK_AB_MERGE_C R2, R92, R2, RZ ;  /* 0x000000025c02723e */ /* 0x020fc800048070ff */
[----:B------:R-:W-:Y:S01]  /*49600*/  PRMT R68, R2, 0x9910, RZ ;  /* 0x0000991002447816 */ /* 0x000fe200000000ff */
[----:B------:R5:W-:Y:S01]  /*49610*/  @P6 STG.E.U8 desc[UR22][R14.64], R2 ;  /* 0x000000020e006986 */ /* 0x000be2000c101116 */
[----:B0-----:R-:W-:Y:S01]  /*49620*/  ISETP.LT.AND P6, PT, R3, UR5, !P0 ;  /* 0x0000000503007c0c */ /* 0x001fe2000c7c1270 */
[----:B------:R-:W0:Y:S01]  /*49630*/  LDCU UR5, c[0x0][0x39c] ;  /* 0x00007380ff0577ac */ /* 0x000e220008000800 */
[----:B------:R-:W-:Y:S01]  /*49640*/  SHF.R.S32.HI R68, RZ, 0x8, R68 ;  /* 0x00000008ff447819 */ /* 0x000fe20000011444 */
[----:B------:R-:W-:-:S04]  /*49650*/  VIADD R3, R0, 0x1b4 ;  /* 0x000001b400037836 */ /* 0x000fc80000000000 */
[----:B---3--:R3:W-:Y:S01]  /*49660*/  @P5 STG.E.U8 desc[UR22][R10.64], R68 ;  /* 0x000000440a005986 */ /* 0x0087e2000c101116 */
[----:B------:R-:W-:Y:S01]  /*49670*/  ISETP.LT.AND P5, PT, R3, UR4, !P0 ;  /* 0x0000000403007c0c */ /* 0x000fe2000c7a1270 */
[----:B------:R-:W0:Y:S01]  /*49680*/  LDCU UR4, c[0x0][0x39c] ;  /* 0x00007380ff0477ac */ /* 0x000e220008000800 */
[----:B-----5:R-:W-:Y:S01]  /*49690*/  F2FP.SATFINITE.E4M3.F32.PACK_AB_MERGE_C R2, R13, R12, RZ ;  /* 0x0000000c0d02723e */ /* 0x020fe200048070ff */
[----:B------:R-:W-:Y:S01]  /*496a0*/  VIADD R3, R0, 0x1b5 ;  /* 0x000001b500037836 */ /* 0x000fe20000000000 */
[----:B------:R-:W5:Y:S04]  /*496b0*/  LDL.LU.64 R14, [R1+0xe00] ;  /* 0x000e0000010e7983 */ /* 0x000f680000300a00 */
[----:B--2---:R2:W-:Y:S01]  /*496c0*/  @P4 STG.E.U8 desc[UR22][R8.64], R2 ;  /* 0x0000000208004986 */ /* 0x0045e2000c101116 */
[----:B---3--:R-:W-:-:S02]  /*496d0*/  PRMT R68, R2, 0x9910, RZ ;  /* 0x0000991002447816 */ /* 0x008fc400000000ff */
[----:B-1----:R-:W-:Y:S01]  /*496e0*/  ISETP.LT.AND P4, PT, R3, UR6, !P0 ;  /* 0x0000000603007c0c */ /* 0x002fe2000c781270 */
[----:B------:R-:W-:Y:S01]  /*496f0*/  VIADD R3, R0, 0x1b6 ;  /* 0x000001b600037836 */ /* 0x000fe20000000000 */
[----:B------:R-:W-:Y:S01]  /*49700*/  SHF.R.S32.HI R68, RZ, 0x8, R68 ;  /* 0x00000008ff447819 */ /* 0x000fe20000011444 */
[----:B------:R-:W3:Y:S01]  /*49710*/  LDL.LU.64 R12, [R1+0xa18] ;  /* 0x000a1800010c7983 */ /* 0x000ee20000300a00 */
[----:B------:R-:W1:Y:S03]  /*49720*/  LDCU UR6, c[0x0][0x39c] ;  /* 0x00007380ff0677ac */ /* 0x000e660008000800 */
[----:B------:R-:W5:Y:S01]  /*49730*/  LDL.LU.64 R10, [R1+0xa30] ;  /* 0x000a3000010a7983 */ /* 0x000f620000300a00 */
[----:B--2---:R-:W-:-:S03]  /*49740*/  F2FP.SATFINITE.E4M3.F32.PACK_AB_MERGE_C R2, R69, R93, RZ ;  /* 0x0000005d4502723e */ /* 0x004fc600048070ff */
[----:B------:R2:W-:Y:S01]  /*49750*/  @P3 STG.E.U8 desc[UR22][R6.64], R68 ;  /* 0x0000004406003986 */ /* 0x0005e2000c101116 */
[----:B0-----:R-:W-:Y:S01]  /*49760*/  ISETP.LT.AND P3, PT, R3, UR5, !P0 ;  /* 0x0000000503007c0c */ /* 0x001fe2000c761270 */
[----:B------:R-:W-:Y:S01]  /*49770*/  VIADD R3, R0, 0x1b7 ;  /* 0x000001b700037836 */ /* 0x000fe20000000000 */
[----:B------:R-:W0:Y:S01]  /*49780*/  LDCU UR5, c[0x0][0x39c] ;  /* 0x00007380ff0577ac */ /* 0x000e220008000800 */
[----:B------:R-:W5:Y:S04]  /*49790*/  LDL.LU R92, [R1+0xdc] ;  /* 0x0000dc00015c7983 */ /* 0x000f680000300800 */
[----:B------:R-:W5:Y:S04]  /*497a0*/  LDL.LU.64 R8, [R1+0xa50] ;  /* 0x000a500001087983 */ /* 0x000f680000300a00 */
[----:B--2---:R-:W2:Y:S01]  /*497b0*/  LDL.LU.64 R6, [R1+0xa68] ;  /* 0x000a680001067983 */ /* 0x004ea20000300a00 */
[----:B------:R-:W-:-:S03]  /*497c0*/  PRMT R68, R2, 0x9910, RZ ;  /* 0x0000991002447816 */ /* 0x000fc600000000ff */
[----:B----4-:R4:W-:Y:S01]  /*497d0*/  @P2 STG.E.U8 desc[UR22][R4.64], R2 ;  /* 0x0000000204002986 */ /* 0x0109e2000c101116 */
[----:B------:R-:W-:Y:S01]  /*497e0*/  ISETP.LT.AND P2, PT, R3, UR4, !P0 ;  /* 0x0000000403007c0c */ /* 0x000fe2000c741270 */
[----:B------:R-:W0:Y:S02]  /*497f0*/  LDCU UR4, c[0x0][0x39c] ;  /* 0x00007380ff0477ac */ /* 0x000e240008000800 */
[----:B----4-:R-:W4:Y:S04]  /*49800*/  LDL.LU R2, [R1+0xd4] ;  /* 0x0000d40001027983 */ /* 0x010f280000300800 */
[----:B------:R-:W2:Y:S04]  /*49810*/  LDL.LU R93, [R1+0xe0] ;  /* 0x0000e000015d7983 */ /* 0x000ea80000300800 */
[----:B------:R-:W2:Y:S04]  /*49820*/  LDL.LU R69, [R1+0xe4] ;  /* 0x0000e40001457983 */ /* 0x000ea80000300800 */
[----:B------:R-:W2:Y:S04]  /*49830*/  LDL.LU.64 R4, [R1+0xa80] ;  /* 0x000a800001047983 */ /* 0x000ea80000300a00 */
[----:B------:R-:W4:Y:S01]  /*49840*/  LDL.LU R3, [R1+0xd0] ;  /* 0x0000d00001037983 */ /* 0x000f220000300800 */
[----:B------:R-:W-:-:S05]  /*49850*/  SHF.R.S32.HI R68, RZ, 0x8, R68 ;  /* 0x00000008ff447819 */ /* 0x000fca0000011444 */
[----:B---3--:R3:W-:Y:S04]  /*49860*/  @P6 STG.E.U8 desc[UR22][R12.64], R68 ;  /* 0x000000440c006986 */ /* 0x0087e8000c101116 */
[----:B---3--:R-:W3:Y:S01]  /*49870*/  LDL.LU.64 R12, [R1+0xa98] ;  /* 0x000a9800010c7983 */ /* 0x008ee20000300a00 */
[----:B----4-:R-:W-:-:S04]  /*49880*/  F2FP.SATFINITE.E4M3.F32.PACK_AB_MERGE_C R2, R2, R3, RZ ;  /* 0x000000030202723e */ /* 0x010fc800048070ff */
[----:B------:R-:W-:Y:S01]  /*49890*/  PRMT R68, R2, 0x9910, RZ ;  /* 0x0000991002447816 */ /* 0x000fe200000000ff */
[----:B-----5:R4:W-:Y:S04]  /*498a0*/  @P5 STG.E.U8 desc[UR22][R10.64], R2 ;  /* 0x000000020a005986 */ /* 0x0209e8000c101116 */
[----:B----4-:R-:W4:Y:S01]  /*498b0*/  LDL.LU R2, [R1+0xd8] ;  /* 0x0000d80001027983 */ /* 0x010f220000300800 */
[C---:B------:R-:W-:Y:S01]  /*498c0*/  VIADD R3, R0.reuse, 0x1b8 ;  /* 0x000001b800037836 */ /* 0x040fe20000000000 */
[----:B------:R-:W-:Y:S02]  /*498d0*/  SHF.R.S32.HI R68, RZ, 0x8, R68 ;  /* 0x00000008ff447819 */ /* 0x000fe40000011444 */
[----:B------:R-:W5:Y:S02]  /*498e0*/  LDL.LU.64 R10, [R1+0xab8] ;  /* 0x000ab800010a7983 */ /* 0x000f640000300a00 */
[----:B-1----:R-:W-:Y:S01]  /*498f0*/  ISETP.LT.AND P6, PT, R3, UR6, !P0 ;  /* 0x0000000603007c0c */ /* 0x002fe2000c7c1270 */
[----:B------:R-:W1:Y:S01]  /*49900*/  LDCU UR6, c[0x0][0x39c] ;  /* 0x00007380ff0677ac */ /* 0x000e620008000800 */
[----:B------:R-:W-:-:S05]  /*49910*/  VIADD R3, R0, 0x1b9 ;  /* 0x000001b900037836 */ /* 0x000fca0000000000 */
[----:B0-----:R-:W-:Y:S01]  /*49920*/  ISETP.LT.AND P5, PT, R3, UR5, !P0 ;  /* 0x0000000503007c0c */ /* 0x001fe2000c7a1270 */
[----:B------:R-:W0:Y:S01]  /*49930*/  LDCU UR5, c[0x0][0x39c] ;  /* 0x00007380ff0577ac */ /* 0x000e220008000800 */
[C---:B------:R-:W-:Y:S01]  /*49940*/  VIADD R3, R0.reuse, 0x1ba ;  /* 0x000001ba00037836 */ /* 0x040fe20000000000 */
[----:B------:R1:W-:Y:S04]  /*49950*/  @P4 STG.E.U8 desc[UR22][R8.64], R68 ;  /* 0x0000004408004986 */ /* 0x0003e8000c101116 */
[----:B------:R-:W-:Y:S01]  /*49960*/  ISETP.LT.AND P4, PT, R3, UR4, !P0 ;  /* 0x0000000403007c0c */ /* 0x000fe2000c781270 */
[----:B------:R-:W0:Y:S01]  /*49970*/  LDCU UR4, c[0x0][0x39c] ;  /* 0x00007380ff0477ac */ /* 0x000e220008000800 */
[----:B------:R-:W-:Y:S01]  /*49980*/  VIADD R3, R0, 0x1bb ;  /* 0x000001bb00037836 */ /* 0x000fe20000000000 */
[----:B-1----:R-:W5:Y:S01]  /*49990*/  LDL.LU.64 R8, [R1+0xad0] ;  /* 0x000ad00001087983 */ /* 0x002f620000300a00 */
[----:B----4-:R-:W-:-:S04]  /*499a0*/  F2FP.SATFINITE.E4M3.F32.PACK_AB_MERGE_C R2, R92, R2, RZ ;  /* 0x000000025c02723e */ /* 0x010fc800048070ff */
[----:B------:R-:W-:Y:S01]  /*499b0*/  PRMT R68, R2, 0x9910, RZ ;  /* 0x0000991002447816 */ /* 0x000fe200000000ff */
[----:B--2---:R1:W-:Y:S01]  /*499c0*/  @P3 STG.E.U8 desc[UR22][R6.64], R2 ;  /* 0x0000000206003986 */ /* 0x0043e2000c101116 */
[----:B------:R-:W-:Y:S01]  /*499d0*/  ISETP.LT.AND P3, PT, R3, UR6, !P0 ;  /* 0x0000000603007c0c */ /* 0x000fe2000c761270 */
[C---:B------:R-:W-:Y:S01]  /*499e0*/  VIADD R3, R0.reuse, 0x1bc ;  /* 0x000001bc00037836 */ /* 0x040fe20000000000 */
[----:B------:R-:W-:Y:S01]  /*499f0*/  SHF.R.S32.HI R68, RZ, 0x8, R68 ;  /* 0x00000008ff447819 */ /* 0x000fe20000011444 */
[----:B------:R-:W2:Y:S04]  /*49a00*/  LDCU UR6, c[0x0][0x39c] ;  /* 0x00007380ff0677ac */ /* 0x000ea80008000800 */
[----:B------:R4:W-:Y:S01]  /*49a10*/  @P2 STG.E.U8 desc[UR22][R4.64], R68 ;  /* 0x0000004404002986 */ /* 0x0009e2000c101116 */
[----:B0-----:R-:W-:Y:S01]  /*49a20*/  ISETP.LT.AND P2, PT, R3, UR5, !P0 ;  /* 0x0000000503007c0c */ /* 0x001fe2000c741270 */
[----:B------:R-:W-:Y:S01]  /*49a30*/  VIADD R3, R0, 0x1bd ;  /* 0x000001bd00037836 */ /* 0x000fe20000000000 */
[----:B------:R-:W0:Y:S01]  /*49a40*/  LDCU UR5, c[0x0][0x39c] ;  /* 0x00007380ff0577ac */ /* 0x000e220008000800 */
[----:B-1----:R-:W-:Y:S01]  /*49a50*/  F2FP.SATFINITE.E4M3.F32.PACK_AB_MERGE_C R2, R69, R93, RZ ;  /* 0x0000005d4502723e */ /* 0x002fe200048070ff */
[----:B------:R-:W2:Y:S04]  /*49a60*/  LDL.LU.64 R6, [R1+0xae8] ;  /* 0x000ae80001067983 */ /* 0x000ea80000300a00 */
[----:B---3--:R1:W-:Y:S04]  /*49a70*/  @P6 STG.E.U8 desc[UR22][R12.64], R2 ;  /* 0x000000020c006986 */ /* 0x0083e8000c101116 */
[----:B----4-:R-:W3:Y:S01]  /*49a80*/  LDL.LU.64 R4, [R1+0xb08] ;  /* 0x000b080001047983 */ /* 0x010ee20000300a00 */
[----:B------:R-:W-:-:S03]  /*49a90*/  PRMT R68, R2, 0x9910, RZ ;  /* 0x0000991002447816 */ /* 0x000fc600000000ff */
[----:B------:R-:W4:Y:S01]  /*49aa0*/  LDL.LU R69, [R1+0xfc] ;  /* 0x0000fc0001457983 */ /* 0x000f220000300800 */
[----:B------:R-:W-:Y:S01]  /*49ab0*/  ISETP.LT.AND P6, PT, R3, UR4, !P0 ;  /* 0x0000000403007c0c */ /* 0x000fe2000c7c1270 */
[----:B------:R-:W0:Y:S02]  /*49ac0*/  LDCU UR4, c[0x0][0x39c] ;  /* 0x00007380ff0477ac */ /* 0x000e240008000800 */
[----:B------:R-:W2:Y:S04]  /*49ad0*/  LDL.LU.64 R92, [R1+0xb20] ;  /* 0x000b2000015c7983 */ /* 0x000ea80000300a00 */
[----:B-1----:R-:W2:Y:S04]  /*49ae0*/  LDL.LU.64 R12, [R1+0xdf8] ;  /* 0x000df800010c7983 */ /* 0x002ea80000300a00 */
[----:B------:R-:W2:Y:S04]  /*49af0*/  LDL.LU R2, [R1+0xec] ;  /* 0x0000ec0001027983 */ /* 0x000ea80000300800 */
[----:B------:R-:W2:Y:S01]  /*49b00*/  LDL.LU R3, [R1+0xe8] ;  /* 0x0000e80001037983 */ /* 0x000ea20000300800 */
[----:B------:R-:W-:-:S05]  /*49b10*/  SHF.R.S32.HI R68, RZ, 0x8, R68 ;  /* 0x00000008ff447819 */ /* 0x000fca0000011444 */
[----:B-----5:R1:W-:Y:S04]  /*49b20*/  @P5 STG.E.U8 desc[UR22][R10.64], R68 ;  /* 0x000000440a005986 */ /* 0x0203e8000c101116 */
[----:B-1----:R-:W5:Y:S01]  /*49b30*/  LDL.LU.64 R10, [R1+0xdf0] ;  /* 0x000df000010a7983 */ /* 0x002f620000300a00 */
[----:B--2---:R-:W-:Y:S01]  /*49b40*/  F2FP.SATFINITE.E4M3.F32.PACK_AB_MERGE_C R2, R2, R3, RZ ;  /* 0x000000030202723e */ /* 0x004fe200048070ff */
[----:B------:R-:W-:-:S05]  /*49b50*/  VIADD R3, R0, 0x1be ;  /* 0x000001be00037836 */ /* 0x000fca0000000000 */
[----:B------:R-:W-:Y:S01]  /*49b60*/  ISETP.LT.AND P5, PT, R3, UR6, !P0 ;  /* 0x0000000603007c0c */ /* 0x000fe2000c7a1270 */
[----:B------:R-:W-:Y:S01]  /*49b70*/  VIADD R3, R0, 0x1bf ;  /* 0x000001bf00037836 */ /* 0x000fe20000000000 */
[----:B------:R1:W-:Y:S01]  /*49b80*/  @P4 STG.E.U8 desc[UR22][R8.64], R2 ;  /* 0x0000000208004986 */ /* 0x0003e2000c101116 */
[----:B------:R-:W-:Y:S01]  /*49b90*/  PRMT R68, R2, 0x9910, RZ ;  /* 0x0000991002447816 */ /* 0x000fe200000000ff */
[----:B------:R-:W2:Y:S02]  /*49ba0*/  LDCU UR6, c[0x0][0x39c] ;  /* 0x00007380ff0677ac */ /* 0x000ea40008000800 */
[----:B0-----:R-:W-:Y:S01]  /*49bb0*/  ISETP.LT.AND P4, PT, R3, UR5, !P0 ;  /* 0x0000000503007c0c */ /* 0x001fe2000c781270 */
[----:B-1----:R-:W2:Y:S01]  /*49bc0*/  LDL.LU.64 R8, [R1+0xde8] ;  /* 0x000de80001087983 */ /* 0x002ea20000300a00 */
[----:B------:R-:W-:Y:S01]  /*49bd0*/  SHF.R.S32.HI R68, RZ, 0x8, R68 ;  /* 0x00000008ff447819 */ /* 0x000fe20000011444 */
[----:B------:R-:W0:Y:S02]  /*49be0*/  LDCU UR5, c[0x0][0x39c] ;  /* 0x00007380ff0577ac */ /* 0x000e240008000800 */
[----:B------:R-:W2:Y:S04]  /*49bf0*/  LDL.LU R2, [R1+0xf4] ;  /* 0x0000f40001027983 */ /* 0x000ea80000300800 */
[----:B------:R-:W2:Y:S04]  /*49c00*/  LDL.LU R3, [R1+0xf0] ;  /* 0x0000f00001037983 */ /* 0x000ea80000300800 */
[----:B------:R1:W-:Y:S04]  /*49c10*/  @P3 STG.E.U8 desc[UR22][R6.64], R68 ;  /* 0x0000004406003986 */ /* 0x0003e8000c101116 */
[----:B-1----:R-:W4:Y:S01]  /*49c20*/  LDL.LU.64 R6, [R1+0xde0] ;  /* 0x000de00001067983 */ /* 0x002f220000300a00 */
[----:B--2---:R-:W-:-:S04]  /*49c30*/  F2FP.SATFINITE.E4M3.F32.PACK_AB_MERGE_C R2, R2, R3, RZ ;  /* 0x000000030202723e */ /* 0x004fc800048070ff */
[----:B------:R-:W-:Y:S01]  /*49c40*/  PRMT R68, R2, 0x9910, RZ ;  /* 0x0000991002447816 */ /* 0x000fe200000000ff */
[----:B---3--:R1:W-:Y:S04]  /*49c50*/  @P2 STG.E.U8 desc[UR22][R4.64], R2 ;  /* 0x0000000204002986 */ /* 0x0083e8000c101116 */
[----:B-1----:R-:W2:Y:S04]  /*49c60*/  LDL.LU.64 R4, [R1+0xdd8] ;  /* 0x000dd80001047983 */ /* 0x002ea80000300a00 */
[----:B------:R-:W4:Y:S01]  /*49c70*/  LDL.LU R2, [R1+0xf8] ;  /* 0x0000f80001027983 */ /* 0x000f220000300800 */
[----:B------:R-:W-:-:S05]  /*49c80*/  SHF.R.S32.HI R68, RZ, 0x8, R68 ;  /* 0x00000008ff447819 */ /* 0x000fca0000011444 */
[----:B------:R1:W-:Y:S04]  /*49c90*/  @P6 STG.E.U8 desc[UR22][R92.64], R68 ;  /* 0x000000445c006986 */ /* 0x0003e8000c101116 */
[----:B-1----:R-:W3:Y:S01]  /*49ca0*/  LDL.LU.64 R92, [R1+0xb88] ;  /* 0x000b8800015c7983 */ /* 0x002ee20000300a00 */
[----:B----4-:R-:W-:-:S04]  /*49cb0*/  F2FP.SATFINITE.E4M3.F32.PACK_AB_MERGE_C R2, R69, R2, RZ ;  /* 0x000000024502723e */ /* 0x010fc800048070ff */
[----:B------:R-:W-:Y:S01]  /*49cc0*/  PRMT R68, R2, 0x9910, RZ ;  /* 0x0000991002447816 */ /* 0x000fe200000000ff */
[----:B--2---:R1:W-:Y:S03]  /*49cd0*/  @P5 STG.E.U8 desc[UR22][R4.64], R2 ;  /* 0x0000000204005986 */ /* 0x0043e6000c101116 */
[----:B------:R-:W-:Y:S01]  /*49ce0*/  SHF.R.S32.HI R68, RZ, 0x8, R68 ;  /* 0x00000008ff447819 */ /* 0x000fe20000011444 */
[----:B-1----:R-:W2:Y:S04]  /*49cf0*/  LDL.LU.64 R4, [R1+0xdd0] ;  /* 0x000dd00001047983 */ /* 0x002ea80000300a00 */
[----:B------:R1:W-:Y:S04]  /*49d00*/  @P4 STG.E.U8 desc[UR22][R6.64], R68 ;  /* 0x0000004406004986 */ /* 0x0003e8000c101116 */
[----:B-1----:R-:W4:Y:S04]  /*49d10*/  LDL.LU.64 R6, [R1+0xdc8] ;  /* 0x000dc80001067983 */ /* 0x002f280000300a00 */
[----:B------:R-:W3:Y:S01]  /*49d20*/  LDL.LU.64 R68, [R1+0xb80] ;  /* 0x000b800001447983 */ /* 0x000ee20000300a00 */
[----:B------:R-:W-:-:S05]  /*49d30*/  VIADD R3, R0, 0x1c0 ;  /* 0x000001c000037836 */ /* 0x000fca0000000000 */
[----:B------:R-:W-:Y:S01]  /*49d40*/  ISETP.LT.AND P3, PT, R3, UR4, !P0 ;  /* 0x0000000403007c0c */ /* 0x000fe2000c761270 */
[----:B------:R-:W1:Y:S01]  /*49d50*/  LDCU UR4, c[0x0][0x39c] ;  /* 0x00007380ff0477ac */ /* 0x000e620008000800 */
[----:B------:R-:W-:-:S05]  /*49d60*/  VIADD R3, R0, 0x1c1 ;  /* 0x000001c100037836 */ /* 0x000fca0000000000 */
[----:B------:R-:W-:Y:S01]  /*49d70*/  ISETP.LT.AND P2, PT, R3, UR6, !P0 ;  /* 0x0000000603007c0c */ /* 0x000fe2000c741270 */
[C---:B------:R-:W-:Y:S01]  /*49d80*/  VIADD R3, R0.reuse, 0x1c2 ;  /* 0x000001c200037836 */ /* 0x040fe20000000000 */
[----:B------:R-:W2:Y:S04]  /*49d90*/  LDCU UR6, c[0x0][0x39c] ;  /* 0x00007380ff0677ac */ /* 0x000ea80008000800 */
[----:B0-----:R-:W-:Y:S01]  /*49da0*/  ISETP.LT.AND P6, PT, R3, UR5, !P0 ;  /* 0x0000000503007c0c */ /* 0x001fe2000c7c1270 */
[----:B------:R-:W-:Y:S01]  /*49db0*/  VIADD R3, R0, 0x1c3 ;  /* 0x000001c300037836 */ /* 0x000fe20000000000 */
[----:B------:R-:W0:Y:S04]  /*49dc0*/  LDCU UR5, c[0x0][0x39c] ;  /* 0x00007380ff0577ac */ /* 0x000e280008000800 */
[----:B-1----:R-:W-:Y:S01]  /*49dd0*/  ISETP.LT.AND P5, PT, R3, UR4, !P0 ;  /* 0x0000000403007c0c */ /* 0x002fe2000c7a1270 */
[----:B------:R-:W1:Y:S01]  /*49de0*/  LDCU UR4, c[0x0][0x39c] ;  /* 0x00007380ff0477ac */ /* 0x000e620008000800 */
[----:B--2---:R-:W-:-:S04]  /*49df0*/  F2FP.SATFINITE.E4M3.F32.PACK_AB_MERGE_C R4, R5, R4, RZ ;  /* 0x000000040504723e */ /* 0x004fc800048070ff */
[----:B------:R-:W-:-:S04]  /*49e00*/  PRMT R3, R4, 0x9910, RZ ;  /* 0x0000991004037816 */ /* 0x000fc800000000ff */
[----:B------:R-:W-:Y:S01]  /*49e10*/  SHF.R.S32.HI R3, RZ, 0x8, R3 ;  /* 0x00000008ff037819 */ /* 0x000fe20000011403 */
[----:B------:R2:W-:Y:S01]  /*49e20*/  @P3 STG.E.U8 desc[UR22][R8.64], R4 ;  /* 0x0000000408003986 */ /* 0x0005e2000c101116 */
[----:B----4-:R-:W-:-:S03]  /*49e30*/  F2FP.SATFINITE.E4M3.F32.PACK_AB_MERGE_C R6, R7, R6, RZ ;  /* 0x000000060706723e */ /* 0x010fc600048070ff */
[----:B---3--:R3:W-:Y:S04]  /*49e40*/  @P2 STG.E.U8 desc[UR22][R68.64], R3 ;  /* 0x0000000344002986 */ /* 0x0087e8000c101116 */
[----:B--2---:R-:W2:Y:S04]  /*49e50*/  LDL.LU.64 R8, [R1+0xdc0] ;  /* 0x000dc00001087983 */ /* 0x004ea80000300a00 */
[----:B------:R-:W4:Y:S01]  /*49e60*/  LDL.LU.64 R4, [R1+0xba8] ;  /* 0x000ba80001047983 */ /* 0x000f220000300a00 */
[----:B---3--:R-:W-:-:S03]  /*49e70*/  PRMT R3, R6, 0x9910, RZ ;  /* 0x0000991006037816 */ /* 0x008fc600000000ff */
[----:B------:R-:W-:Y:S01]  /*49e80*/  @P6 STG.E.U8 desc[UR22][R92.64], R6 ;  /* 0x000000065c006986 */ /* 0x000fe2000c101116 */
[----:B------:R-:W-:-:S03]  /*49e90*/  SHF.R.S32.HI R3, RZ, 0x8, R3 ;  /* 0x00000008ff037819 */ /* 0x000fc60000011403 */
[----:B------:R-:W3:Y:S04]  /*49ea0*/  LDL.LU.64 R68, [R1+0xbb0] ;  /* 0x000bb00001447983 */ /* 0x000ee80000300a00 */
[----:B-----5:R5:W-:Y:S04]  /*49eb0*/  @P5 STG.E.U8 desc[UR22][R10.64], R3 ;  /* 0x000000030a005986 */ /* 0x020be8000c101116 */
[----:B-----5:R-:W5:Y:S01]  /*49ec0*/  LDL.LU.64 R10, [R1+0xdb8] ;  /* 0x000db800010a7983 */ /* 0x020f620000300a00 */
[----:B------:R-:W-:-:S05]  /*49ed0*/  VIADD R2, R0, 0x1c4 ;  /* 0x000001c400027836 */ /* 0x000fca0000000000 */
[----:B------:R-:W-:Y:S01]  /*49ee0*/  ISETP.LT.AND P4, PT, R2, UR6, !P0 ;  /* 0x0000000602007c0c */ /* 0x000fe2000c781270 */
[----:B------:R-:W1:Y:S01]  /*49ef0*/  LDCU UR6, c[0x0][0x39c] ;  /* 0x00007380ff0677ac */ /* 0x000e620008000800 */
[----:B------:R-:W-:-:S05]  /*49f00*/  VIADD R2, R0, 0x1c5 ;  /* 0x000001c500027836 */ /* 0x000fca0000000000 */
[----:B0-----:R-:W-:Y:S01]  /*49f10*/  ISETP.LT.AND P3, PT, R2, UR5, !P0 ;  /* 0x0000000502007c0c */ /* 0x001fe2000c761270 */
[----:B------:R-:W-:Y:S01]  /*49f20*/  VIADD R2, R0, 0x1c6 ;  /* 0x000001c600027836 */ /* 0x000fe20000000000 */
[----:B------:R-:W0:Y:S04]  /*49f30*/  LDCU UR5, c[0x0][0x39c] ;  /* 0x00007380ff0577ac */ /* 0x000e280008000800 */
[----:B-1----:R-:W-:Y:S01]  /*49f40*/  ISETP.LT.AND P2, PT, R2, UR4, !P0 ;  /* 0x0000000402007c0c */ /* 0x002fe2000c741270 */
[----:B------:R-:W-:Y:S01]  /*49f50*/  VIADD R2, R0, 0x1c7 ;  /* 0x000001c700027836 */ /* 0x000fe20000000000 */
[----:B------:R-:W1:Y:S04]  /*49f60*/  LDCU UR4, c[0x0][0x39c] ;  /* 0x00007380ff0477ac */ /* 0x000e680008000800 */
[----:B------:R-:W-:Y:S01]  /*49f70*/  ISETP.LT.AND P6, PT, R2, UR6, !P0 ;  /* 0x0000000602007c0c */ /* 0x000fe2000c7c1270 */
[----:B------:R-:W0:Y:S01]  /*49f80*/  LDCU UR6, c[0x0][0x39c] ;  /* 0x00007380ff0677ac */ /* 0x000e220008000800 */
[----:B--2---:R-:W-:-:S04]  /*49f90*/  F2FP.SATFINITE.E4M3.F32.PACK_AB_MERGE_C R8, R9, R8, RZ ;  /* 0x000000080908723e */ /* 0x004fc800048070ff */
[----:B------:R-:W-:-:S04]  /*49fa0*/  PRMT R3, R8, 0x9910, RZ ;  /* 0x0000991008037816 */ /* 0x000fc800000000ff */
[----:B------:R-:W-:Y:S01]  /*49fb0*/  SHF.R.S32.HI R3, RZ, 0x8, R3 ;  /* 0x00000008ff037819 */ /* 0x000fe20000011403 */
[----:B------:R2:W-:Y:S04]  /*49fc0*/  @P4 STG.E.U8 desc[UR22][R12.64], R8 ;  /* 0x000000080c004986 */ /* 0x0005e8000c101116 */
[----:B----4-:R4:W-:Y:S04]  /*49fd0*/  @P3 STG.E.U8 desc[UR22][R4.64], R3 ;  /* 0x0000000304003986 */ /* 0x0109e8000c101116 */
[----:B--2---:R-:W2:Y:S04]  /*49fe0*/  LDL.LU.64 R12, [R1+0xdb0] ;  /* 0x000db000010c7983 */ /* 0x004ea80000300a00 */
[----:B------:R-:W2:Y:S01]  /*49ff0*/  LDL.LU.64 R92, [R1+0xbd0] ;  /* 0x000bd000015c7983 */ /* 0x000ea20000300a00 */
[----:B-----5:R-:W-:-:S03]  /*4a000*/  F2FP.SATFINITE.E4M3.F32.PACK_AB_MERGE_C R10, R11, R10, RZ ;  /* 0x0000000a0b0a723e */ /* 0x020fc600048070ff */
[----:B----4-:R-:W4:Y:S01]  /*4a010*/  LDL.LU.64 R4, [R1+0xbe0] ;  /* 0x000be00001047983 */ /* 0x010f220000300a00 */
[----:B------:R-:W-:-:S04]  /*4a020*/  PRMT R3, R10, 0x9910, RZ ;  /* 0x000099100a037816 */ /* 0x000fc800000000ff */
[----:B------:R-:W-:Y:S01]  /*4a030*/  SHF.R.S32.HI R3, RZ, 0x8, R3 ;  /* 0x00000008ff037819 */ /* 0x000fe20000011403 */
[----:B---3--:R-:W-:Y:S04]  /*4a040*/  @P2 STG.E.U8 desc[UR22][R68.64], R10 ;  /* 0x0000000a44002986 */ /* 0x008fe8000c101116 */
[----:B------:R3:W-:Y:S04]  /*4a050*/  @P6 STG.E.U8 desc[UR22][R14.64], R3 ;  /* 0x000000030e006986 */ /* 0x0007e8000c101116 */
[----:B---3--:R-:W3:Y:S01]  /*4a060*/  LDL.LU.64 R14, [R1+0xda8] ;  /* 0x000da800010e7983 */ /* 0x008ee20000300a00 */
[----:B------:R-:W-:-:S05]  /*4a070*/  VIADD R2, R0, 0x1c8 ;  /* 0x000001c800027836 */ /* 0x000fca0000000000 */
[----:B0-----:R-:W-:Y:S01]  /*4a080*/  ISETP.LT.AND P5, PT, R2, UR5, !P0 ;  /* 0x0000000502007c0c */ /* 0x001fe2000c7a1270 */
[----:B------:R-:W0:Y:S01]  /*4a090*/  LDCU UR5, c[0x0][0x39c] ;  /* 0x00007380ff0577ac */ /* 0x000e220008000800 */
[----:B------:R-:W-:-:S05]  /*4a0a0*/  VIADD R2, R0, 0x1c9 ;  /* 0x000001c900027836 */ /* 0x000fca0000000000 */
[----:B-1----:R-:W-:Y:S01]  /*4a0b0*/  ISETP.LT.AND P4, PT, R2, UR4, !P0 ;  /* 0x0000000402007c0c */ /* 0x002fe2000c781270 */
[----:B------:R-:W-:Y:S01]  /*4a0c0*/  VIADD R2, R0, 0x1ca ;  /* 0x000001ca00027836 */ /* 0x000fe20000000000 */
[----:B------:R-:W1:Y:S04]  /*4a0d0*/  LDCU UR4, c[0x0][0x39c] ;  /* 0x00007380ff0477ac */ /* 0x000e680008000800 */
[----:B------:R-:W-:Y:S01]  /*4a0e0*/  ISETP.LT.AND P3, PT, R2, UR6, !P0 ;  /* 0x0000000602007c0c */ /* 0x000fe2000c761270 */
[----:B------:R-:W-:Y:S01]  /*4a0f0*/  VIADD R2, R0, 0x1cb ;  /* 0x000001cb00027836 */ /* 0x000fe20000000000 */
[----:B------:R-:W5:Y:S04]  /*4a100*/  LDCU UR6, c[0x0][0x39c] ;  /* 0x00007380ff0677ac */ /* 0x000f680008000800 */
[----:B0-----:R-:W-:Y:S01]  /*4a110*/  ISETP.LT.AND P2, PT, R2, UR5, !P0 ;  /* 0x0000000502007c0c */ /* 0x001fe2000c741270 */
[----:B------:R-:W0:Y:S01]  /*4a120*/  LDCU UR5, c[0x0][0x39c] ;  /* 0x00007380ff0577ac */ /* 0x000e220008000800 */
[----:B--2---:R-:W-:-:S04]  /*4a130*/  F2FP.SATFINITE.E4M3.F32.PACK_AB_MERGE_C R12, R13, R12, RZ ;  /* 0x0000000c0d0c723e */ /* 0x004fc800048070ff */
[----:B------:R-:W-:-:S04]  /*4a140*/  PRMT R3, R12, 0x9910, RZ ;  /* 0x000099100c037816 */ /* 0x000fc800000000ff */
[----:B------:R-:W-:Y:S01]  /*4a150*/  SHF.R.S32.HI R3, RZ, 0x8, R3 ;  /* 0x00000008ff037819 */ /* 0x000fe20000011403 */
[----:B------:R2:W-:Y:S04]  /*4a160*/  @P5 STG.E.U8 desc[UR22][R16.64], R12 ;  /* 0x0000000c10005986 */ /* 0x0005e8000c101116 */
[----:B------:R0:W-:Y:S04]  /*4a170*/  @P4 STG.E.U8 desc[UR22][R92.64], R3 ;  /* 0x000000035c004986 */ /* 0x0001e8000c101116 */
[----:B--2---:R-:W2:Y:S04]  /*4a180*/  LDL.LU.64 R16, [R1+0xda0] ;  /* 0x000da00001107983 */ /* 0x004ea80000300a00 */
[----:B------:R-:W2:Y:S04]  /*4a190*/  LDL.LU.64 R68, [R1+0xbf8] ;  /* 0x000bf80001447983 */ /* 0x000ea80000300a00 */
[----:B0-----:R-:W2:Y:S01]  /*4a1a0*/  LDL.LU.64 R92, [R1+0xc08] ;  /* 0x000c0800015c7983 */ /* 0x001ea20000300a00 */
[----:B---3--:R-:W-:-:S04]  /*4a1b0*/  F2FP.SATFINITE.E4M3.F32.PACK_AB_MERGE_C R14, R15, R14, RZ ;  /* 0x0000000e0f0e723e */ /* 0x008fc800048070ff */
[----:B------:R-:W-:-:S04]  /*4a1c0*/  PRMT R3, R14, 0x9910, RZ ;  /* 0x000099100e037816 */ /* 0x000fc800000000ff */
[----:B------:R-:W-:Y:S01]  /*4a1d0*/  SHF.R.S32.HI R3, RZ, 0x8, R3 ;  /* 0x00000008ff037819 */ /* 0x000fe20000011403 */
[----:B----4-:R-:W-:Y:S04]  /*4a1e0*/  @P3 STG.E.U8 desc[UR22][R4.64], R14 ;  /* 0x0000000e04003986 */ /* 0x010fe8000c101116 */
[----:B------:R0:W-:Y:S04]  /*4a1f0*/  @P2 STG.E.U8 desc[UR22][R18.64], R3 ;  /* 0x0000000312002986 */ /* 0x0001e8000c101116 */
[----:B0-----:R-:W3:Y:S01]  /*4a200*/  LDL.LU.64 R18, [R1+0xd98] ;  /* 0x000d980001127983 */ /* 0x001ee20000300a00 */
[----:B------:R-:W-:-:S05]  /*4a210*/  VIADD R2, R0, 0x1cc ;  /* 0x000001cc00027836 */ /* 0x000fca0000000000 */
[----:B-1----:R-:W-:Y:S01]  /*4a220*/  ISETP.LT.AND P6, PT, R2, UR4, !P0 ;  /* 0x0000000402007c0c */ /* 0x002fe2000c7c1270 */
[----:B------:R-:W0:Y:S01]  /*4a230*/  LDCU UR4, c[0x0][0x39c] ;  /* 0x00007380ff0477ac */ /* 0x000e220008000800 */
[----:B------:R-:W-:-:S05]  /*4a240*/  VIADD R2, R0, 0x1cd ;  /* 0x000001cd00027836 */ /* 0x000fca0000000000 */
[----:B-----5:R-:W-:Y:S01]  /*4a250*/  ISETP.LT.AND P5, PT, R2, UR6, !P0 ;  /* 0x0000000602007c0c */ /* 0x020fe2000c7a1270 */
[----:B------:R-:W-:Y:S01]  /*4a260*/  VIADD R2, R0, 0x1ce ;  /* 0x000001ce00027836 */ /* 0x000fe20000000000 */
[----:B------:R-:W1:Y:S04]  /*4a270*/  LDCU UR6, c[0x0][0x39c] ;  /* 0x00007380ff0677ac */ /* 0x000e680008000800 */
[----:B------:R-:W-:Y:S01]  /*4a280*/  ISETP.LT.AND P4, PT, R2, UR5, !P0 ;  /* 0x0000000502007c0c */ /* 0x000fe2000c781270 */
[----:B------:R-:W-:Y:S01]  /*4a290*/  VIADD R2, R0, 0x1cf ;  /* 0x000001cf00027836 */ /* 0x000fe20000000000 */
[----:B------:R-:W4:Y:S04]  /*4a2a0*/  LDCU UR5, c[0x0][0x39c] ;  /* 0x00007380ff0577ac */ /* 0x000f280008000800 */
        /* <DEDUP_REMOVED lines=9> */
[----:B-----5:R-:W5:Y:S01]  /*4a340*/  LDL.LU.64 R68, [R1+0xc30] ;  /* 0x000c300001447983 */ /* 0x020f620000300a00 */
[----:B---3--:R-:W-:-:S04]  /*4a350*/  F2FP.SATFINITE.E4M3.F32.PACK_AB_MERGE_C R18, R19, R18, RZ ;  /* 0x000000121312723e */ /* 0x008fc800048070ff */
[----:B------:R-:W-:-:S04]  /*4a360*/  PRMT R3, R18, 0x9910, RZ ;  /* 0x0000991012037816 */ /* 0x000fc800000000ff */
[----:B------:R-:W-:Y:S01]  /*4a370*/  SHF.R.S32.HI R3, RZ, 0x8, R3 ;  /* 0x00000008ff037819 */ /* 0x000fe20000011403 */
[----:B------:R-:W-:Y:S04]  /*4a380*/  @P4 STG.E.U8 desc[UR22][R92.64], R18 ;  /* 0x000000125c004986 */ /* 0x000fe8000c101116 */
[----:B------:R3:W-:Y:S04]  /*4a390*/  @P3 STG.E.U8 desc[UR22][R22.64], R3 ;  /* 0x0000000316003986 */ /* 0x0007e8000c101116 */
[----:B---3--:R-:W3:Y:S01]  /*4a3a0*/  LDL.LU.64 R22, [R1+0xd88] ;  /* 0x000d880001167983 */ /* 0x008ee20000300a00 */
[----:B------:R-:W-:-:S05]  /*4a3b0*/  VIADD R2, R0, 0x1d0 ;  /* 0x000001d000027836 */ /* 0x000fca0000000000 */
[----:B-1----:R-:W-:Y:S01]  /*4a3c0*/  ISETP.LT.AND P2, PT, R2, UR6, !P0 ;  /* 0x0000000602007c0c */ /* 0x002fe2000c741270 */
[----:B------:R-:W1:Y:S01]  /*4a3d0*/  LDCU UR6, c[0x0][0x39c] ;  /* 0x00007380ff0677ac */ /* 0x000e620008000800 */
[----:B------:R-:W-:-:S05]  /*4a3e0*/  VIADD R2, R0, 0x1d1 ;  /* 0x000001d100027836 */ /* 0x000fca0000000000 */
[----:B----4-:R-:W-:Y:S01]  /*4a3f0*/  ISETP.LT.AND P6, PT, R2, UR5, !P0 ;  /* 0x0000000502007c0c */ /* 0x010fe2000c7c1270 */
[----:B------:R-:W-:Y:S01]  /*4a400*/  VIADD R2, R0, 0x1d2 ;  /* 0x000001d200027836 */ /* 0x000fe20000000000 */
[----:B------:R-:W4:Y:S04]  /*4a410*/  LDCU UR5, c[0x0][0x39c] ;  /* 0x00007380ff0577ac */ /* 0x000f280008000800 */
        /* <DEDUP_REMOVED lines=16> */
[----:B-----5:R-:W-:Y:S04]  /*4a520*/  @P5 STG.E.U8 desc[UR22][R68.64], R22 ;  /* 0x0000001644005986 */ /* 0x020fe8000c101116 */
[----:B------:R0:W-:Y:S04]  /*4a530*/  @P4 STG.E.U8 desc[UR22][R26.64], R3 ;  /* 0x000000031a004986 */ /* 0x0001e8000c101116 */
[----:B0-----:R-:W3:Y:S01]  /*4a540*/  LDL.LU.64 R26, [R1+0xd78] ;  /* 0x000d7800011a7983 */ /* 0x001ee20000300a00 */
[----:B------:R-:W-:-:S05]  /*4a550*/  VIADD R2, R0, 0x1d4 ;  /* 0x000001d400027836 */ /* 0x000fca0000000000 */
[----:B----4-:R-:W-:Y:S01]  /*4a560*/  ISETP.LT.AND P3, PT, R2, UR5, !P0 ;  /* 0x0000000502007c0c */ /* 0x010fe2000c761270 */
[----:B------:R-:W0:Y:S01]  /*4a570*/  LDCU UR5, c[0x0][0x39c] ;  /* 0x00007380ff0577ac */ /* 0x000e220008000800 */
[----:B------:R-:W-:-:S05]  /*4a580*/  VIADD R2, R0, 0x1d5 ;  /* 0x000001d500027836 */ /* 0x000fca0000000000 */
        /* <DEDUP_REMOVED lines=23> */
[----:B----4-:R-:W-:Y:S01]  /*4a700*/  ISETP.LT.AND P4, PT, R2, UR4, !P0 ;  /* 0x0000000402007c0c */ /* 0x010fe2000c781270 */
[----:B------:R-:W4:Y:S01]  /*4a710*/  LDCU UR4, c[0x0][0x39c] ;  /* 0x00007380ff0477ac */ /* 0x000f220008000800 */
[----:B------:R-:W-:-:S05]  /*4a720*/  VIADD R2, R0, 0x1d9 ;  /* 0x000001d900027836 */ /* 0x000fca0000000000 */
[----:B-1----:R-:W-:Y:S01]  /*4a730*/  ISETP.LT.AND P3, PT, R2, UR6, !P0 ;  /* 0x0000000602007c0c */ /* 0x002fe2000c761270 */
[----:B------:R-:W-:Y:S01]  /*4a740*/  VIADD R2, R0, 0x1da ;  /* 0x000001da00027836 */ /* 0x000fe20000000000 */
[----:B------:R-:W1:Y:S04]  /*4a750*/  LDCU UR6, c[0x0][0x39c] ;  /* 0x00007380ff0677ac */ /* 0x000e680008000800 */
[----:B0-----:R-:W-:Y:S01]  /*4a760*/  ISETP.LT.AND P2, PT, R2, UR5, !P0 ;  /* 0x0000000502007c0c */ /* 0x001fe2000c741270 */
[----:B------:R-:W-:Y:S01]  /*4a770*/  VIADD R2, R0, 0x1db ;  /* 0x000001db00027836 */ /* 0x000fe20000000000 */
[----:B------:R-:W0:Y:S04]  /*4a780*/  LDCU UR5, c[0x0][0x39c] ;  /* 0x00007380ff0577ac */ /* 0x000e280008000800 */
[----:B----4-:R-:W-:Y:S01]  /*4a790*/  ISETP.LT.AND P6, PT, R2, UR4, !P0 ;  /* 0x0000000402007c0c */ /* 0x010fe2000c7c1270 */
[----:B------:R-:W4:Y:S01]  /*4a7a0*/  LDCU UR4, c[0x0][0x39c] ;  /* 0x00007380ff0477ac */ /* 0x000f220008000800 */
        /* <DEDUP_REMOVED lines=15> */
[----:B-1----:R-:W-:Y:S01]  /*4a8a0*/  ISETP.LT.AND P5, PT, R2, UR6, !P0 ;  /* 0x0000000602007c0c */ /* 0x002fe2000c7a1270 */
[----:B------:R-:W0:Y:S01]  /*4a8b0*/  LDCU UR6, c[0x0][0x39c] ;  /* 0x00007380ff0677ac */ /* 0x000e220008000800 */
[----:B------:R-:W-:-:S05]  /*4a8c0*/  VIADD R2, R0, 0x1dd ;  /* 0x000001dd00027836 */ /* 0x000fca0000000000 */
[----:B------:R-:W-:Y:S01]  /*4a8d0*/  ISETP.LT.AND P4, PT, R2, UR5, !P0 ;  /* 0x0000000502007c0c */ /* 0x000fe2000c781270 */
[----:B------:R-:W-:Y:S01]  /*4a8e0*/  VIADD R2, R0, 0x1de ;  /* 0x000001de00027836 */ /* 0x000fe20000000000 */
[----:B------:R-:W1:Y:S04]  /*4a8f0*/  LDCU UR5, c[0x0][0x39c] ;  /* 0x00007380ff0577ac */ /* 0x000e680008000800 */
[----:B----4-:R-:W-:Y:S01]  /*4a900*/  ISETP.LT.AND P3, PT, R2, UR4, !P0 ;  /* 0x0000000402007c0c */ /* 0x010fe2000c761270 */
        /* <DEDUP_REMOVED lines=11> */
[----:B------:R-:W2:Y:S01]  /*4a9c0*/  LDL.LU.64 R6, [R1+0xcb0] ;  /* 0x000cb00001067983 */ /* 0x000ea20000300a00 */
[----:B---3--:R-:W-:-:S04]  /*4a9d0*/  F2FP.SATFINITE.E4M3.F32.PACK_AB_MERGE_C R34, R35, R34, RZ ;  /* 0x000000222322723e */ /* 0x008fc800048070ff */
[----:B-----5:R-:W-:-:S04]  /*4a9e0*/  PRMT R3, R34, 0x9910, RZ ;  /* 0x0000991022037816 */ /* 0x020fc800000000ff */
        /* <DEDUP_REMOVED lines=9> */
[----:B------:R-:W4:Y:S01]  /*4aa80*/  LDCU UR4, c[0x0][0x39c] ;  /* 0x00007380ff0477ac */ /* 0x000f220008000800 */
[----:B------:R-:W-:-:S05]  /*4aa90*/  VIADD R2, R0, 0x1e2 ;  /* 0x000001e200027836 */ /* 0x000fca0000000000 */
[----:B0-----:R-:W-:Y:S01]  /*4aaa0*/  ISETP.LT.AND P4, PT, R2, UR6, !P0 ;  /* 0x0000000602007c0c */ /* 0x001fe2000c781270 */
[----:B------:R-:W0:Y:S01]  /*4aab0*/  LDCU UR6, c[0x0][0x39c] ;  /* 0x00007380ff0677ac */ /* 0x000e220008000800 */
[----:B------:R-:W-:-:S05]  /*4aac0*/  VIADD R2, R0, 0x1e3 ;  /* 0x000001e300027836 */ /* 0x000fca0000000000 */
[----:B-1----:R-:W-:Y:S01]  /*4aad0*/  ISETP.LT.AND P3, PT, R2, UR5, !P0 ;  /* 0x0000000502007c0c */ /* 0x002fe2000c761270 */
[----:B------:R-:W1:Y:S01]  /*4aae0*/  LDCU UR5, c[0x0][0x39c] ;  /* 0x00007380ff0577ac */ /* 0x000e620008000800 */
[----:B------:R-:W-:-:S05]  /*4aaf0*/  VIADD R2, R0, 0x1e4 ;  /* 0x000001e400027836 */ /* 0x000fca0000000000 */
[----:B----4-:R-:W-:Y:S01]  /*4ab00*/  ISETP.LT.AND P2, PT, R2, UR4, !P0 ;  /* 0x0000000402007c0c */ /* 0x010fe2000c741270 */
[----:B------:R-:W-:Y:S01]  /*4ab10*/  VIADD R2, R0, 0x1e5 ;  /* 0x000001e500027836 */ /* 0x000fe20000000000 */
[----:B------:R-:W4:Y:S01]  /*4ab20*/  LDCU UR4, c[0x0][0x39c] ;  /* 0x00007380ff0477ac */ /* 0x000f220008000800 */
[----:B--2---:R-:W-:-:S04]  /*4ab30*/  F2FP.SATFINITE.E4M3.F32.PACK_AB_MERGE_C R36, R37, R36, RZ ;  /* 0x000000242524723e */ /* 0x004fc800048070ff */
[----:B------:R-:W-:Y:S01]  /*4ab40*/  PRMT R3, R36, 0x9910, RZ ;  /* 0x0000991024037816 */ /* 0x000fe200000000ff */
[----:B------:R2:W-:Y:S01]  /*4ab50*/  @P6 STG.E.U8 desc[UR22][R40.64], R36 ;  /* 0x0000002428006986 */ /* 0x0005e2000c101116 */
[----:B0-----:R-:W-:Y:S01]  /*4ab60*/  ISETP.LT.AND P6, PT, R2, UR6, !P0 ;  /* 0x0000000602007c0c */ /* 0x001fe2000c7c1270 */
[----:B------:R-:W-:Y:S01]  /*4ab70*/  VIADD R2, R0, 0x1e6 ;  /* 0x000001e600027836 */ /* 0x000fe20000000000 */
[----:B------:R-:W-:Y:S01]  /*4ab80*/  SHF.R.S32.HI R3, RZ, 0x8, R3 ;  /* 0x00000008ff037819 */ /* 0x000fe20000011403 */
[----:B------:R-:W0:Y:S04]  /*4ab90*/  LDCU UR6, c[0x0][0x39c] ;  /* 0x00007380ff0677ac */ /* 0x000e280008000800 */
[----:B------:R5:W-:Y:S01]  /*4aba0*/  @P5 STG.E.U8 desc[UR22][R92.64], R3 ;  /* 0x000000035c005986 */ /* 0x000be2000c101116 */
[----:B-1----:R-:W-:Y:S01]  /*4abb0*/  ISETP.LT.AND P5, PT, R2, UR5, !P0 ;  /* 0x0000000502007c0c */ /* 0x002fe2000c7a1270 */
[----:B------:R-:W-:Y:S01]  /*4abc0*/  VIADD R4, R0, 0x1e7 ;  /* 0x000001e700047836 */ /* 0x000fe20000000000 */
[----:B------:R-:W1:Y:S01]  /*4abd0*/  LDCU UR5, c[0x0][0x39c] ;  /* 0x00007380ff0577ac */ /* 0x000e620008000800 */
[----:B--2---:R-:W2:Y:S04]  /*4abe0*/  LDL.LU.64 R40, [R1+0xd40] ;  /* 0x000d400001287983 */ /* 0x004ea80000300a00 */
[----:B------:R-:W2:Y:S04]  /*4abf0*/  LDL.LU.64 R68, [R1+0xc48] ;  /* 0x000c480001447983 */ /* 0x000ea80000300a00 */
[----:B-----5:R-:W5:Y:S01]  /*4ac00*/  LDL.LU.64 R92, [R1+0xc20] ;  /* 0x000c2000015c7983 */ /* 0x020f620000300a00 */
[----:B---3--:R-:W-:-:S04]  /*4ac10*/  F2FP.SATFINITE.E4M3.F32.PACK_AB_MERGE_C R38, R39, R38, RZ ;  /* 0x000000262726723e */ /* 0x008fc800048070ff */
[----:B------:R-:W-:-:S05]  /*4ac20*/  PRMT R5, R38, 0x9910, RZ ;  /* 0x0000991026057816 */ /* 0x000fca00000000ff */
[----:B------:R-:W-:Y:S01]  /*4ac30*/  IMAD.MOV.U32 R2, RZ, RZ, R5 ;  /* 0x000000ffff027224 */ /* 0x000fe200078e0005 */
[----:B------:R-:W-:Y:S04]  /*4ac40*/  @P4 STG.E.U8 desc[UR22][R6.64], R38 ;  /* 0x0000002606004986 */ /* 0x000fe8000c101116 */
[----:B------:R-:W-:-:S05]  /*4ac50*/  SHF.R.S32.HI R2, RZ, 0x8, R2 ;  /* 0x00000008ff027819 */ /* 0x000fca0000011402 */
[----:B------:R3:W-:Y:S04]  /*4ac60*/  @P3 STG.E.U8 desc[UR22][R42.64], R2 ;  /* 0x000000022a003986 */ /* 0x0007e8000c101116 */
[----:B---3--:R-:W3:Y:S01]  /*4ac70*/  LDL.LU.64 R42, [R1+0xd38] ;  /* 0x000d3800012a7983 */ /* 0x008ee20000300a00 */
[----:B----4-:R-:W-:Y:S01]  /*4ac80*/  ISETP.LT.AND P4, PT, R4, UR4, !P0 ;  /* 0x0000000404007c0c */ /* 0x010fe2000c781270 */
[----:B------:R-:W4:Y:S01]  /*4ac90*/  LDCU UR4, c[0x0][0x39c] ;  /* 0x00007380ff0477ac */ /* 0x000f220008000800 */
[----:B------:R-:W-:-:S05]  /*4aca0*/  VIADD R3, R0, 0x1e8 ;  /* 0x000001e800037836 */ /* 0x000fca0000000000 */
[----:B0-----:R-:W-:Y:S01]  /*4acb0*/  ISETP.LT.AND P3, PT, R3, UR6, !P0 ;  /* 0x0000000603007c0c */ /* 0x001fe2000c761270 */
[----:B------:R-:W-:Y:S01]  /*4acc0*/  VIADD R2, R0, 0x1ea ;  /* 0x000001ea00027836 */ /* 0x000fe20000000000 */
[----:B------:R-:W0:Y:S01]  /*4acd0*/  LDCU UR6, c[0x0][0x39c] ;  /* 0x00007380ff0677ac */ /* 0x000e220008000800 */
[----:B--2---:R-:W-:-:S04]  /*4ace0*/  F2FP.SATFINITE.E4M3.F32.PACK_AB_MERGE_C R40, R41, R40, RZ ;  /* 0x000000282928723e */ /* 0x004fc800048070ff */
[----:B------:R-:W-:-:S05]  /*4acf0*/  PRMT R5, R40, 0x9910, RZ ;  /* 0x0000991028057816 */ /* 0x000fca00000000ff */
[----:B------:R-:W-:Y:S01]  /*4ad00*/  IMAD.MOV.U32 R3, RZ, RZ, R5 ;  /* 0x000000ffff037224 */ /* 0x000fe200078e0005 */
[----:B------:R2:W-:Y:S04]  /*4ad10*/  @P2 STG.E.U8 desc[UR22][R44.64], R40 ;  /* 0x000000282c002986 */ /* 0x0005e8000c101116 */
[----:B------:R-:W-:-:S05]  /*4ad20*/  SHF.R.S32.HI R3, RZ, 0x8, R3 ;  /* 0x00000008ff037819 */ /* 0x000fca0000011403 */
[----:B------:R0:W-:Y:S01]  /*4ad30*/  @P6 STG.E.U8 desc[UR22][R68.64], R3 ;  /* 0x0000000344006986 */ /* 0x0001e2000c101116 */
[----:B----4-:R-:W-:Y:S02]  /*4ad40*/  ISETP.LT.AND P6, PT, R2, UR4, !P0 ;  /* 0x0000000402007c0c */ /* 0x010fe4000c7c1270 */
[----:B---3--:R-:W-:Y:S01]  /*4ad50*/  F2FP.SATFINITE.E4M3.F32.PACK_AB_MERGE_C R42, R43, R42, RZ ;  /* 0x0000002a2b2a723e */ /* 0x008fe200048070ff */
[----:B--2---:R-:W2:Y:S01]  /*4ad60*/  LDL.LU.64 R44, [R1+0xd30] ;  /* 0x000d3000012c7983 */ /* 0x004ea20000300a00 */
[----:B------:R-:W-:Y:S01]  /*4ad70*/  VIADD R4, R0, 0x1e9 ;  /* 0x000001e900047836 */ /* 0x000fe20000000000 */
[----:B------:R-:W3:Y:S01]  /*4ad80*/  LDCU UR4, c[0x0][0x39c] ;  /* 0x00007380ff0477ac */ /* 0x000ee20008000800 */
[----:B------:R-:W-:Y:S01]  /*4ad90*/  PRMT R5, R42, 0x9910, RZ ;  /* 0x000099102a057816 */ /* 0x000fe200000000ff */
[----:B------:R-:W4:Y:S04]  /*4ada0*/  LDL.LU.64 R6, [R1+0xbb8] ;  /* 0x000bb80001067983 */ /* 0x000f280000300a00 */
[----:B------:R-:W-:Y:S01]  /*4adb0*/  IMAD.MOV.U32 R2, RZ, RZ, R5 ;  /* 0x000000ffff027224 */ /* 0x000fe200078e0005 */
[----:B-----5:R-:W-:Y:S04]  /*4adc0*/  @P5 STG.E.U8 desc[UR22][R92.64], R42 ;  /* 0x0000002a5c005986 */ /* 0x020fe8000c101116 */
[----:B------:R-:W-:Y:S01]  /*4add0*/  SHF.R.S32.HI R2, RZ, 0x8, R2 ;  /* 0x00000008ff027819 */ /* 0x000fe20000011402 */
[----:B0-----:R-:W5:Y:S04]  /*4ade0*/  LDL.LU.64 R68, [R1+0xb68] ;  /* 0x000b680001447983 */ /* 0x001f680000300a00 */
[----:B------:R0:W-:Y:S04]  /*4adf0*/  @P4 STG.E.U8 desc[UR22][R46.64], R2 ;  /* 0x000000022e004986 */ /* 0x0001e8000c101116 */
[----:B0-----:R-:W3:Y:S01]  /*4ae00*/  LDL.LU.64 R46, [R1+0xd28] ;  /* 0x000d2800012e7983 */ /* 0x001ee20000300a00 */
[----:B-1----:R-:W-:Y:S01]  /*4ae10*/  ISETP.LT.AND P2, PT, R4, UR5, !P0 ;  /* 0x0000000504007c0c */ /* 0x002fe2000c741270 */
[----:B------:R-:W0:Y:S01]  /*4ae20*/  LDCU UR5, c[0x0][0x39c] ;  /* 0x00007380ff0577ac */ /* 0x000e220008000800 */
[----:B------:R-:W-:Y:S01]  /*4ae30*/  VIADD R3, R0, 0x1ec ;  /* 0x000001ec00037836 */ /* 0x000fe20000000000 */
[----:B------:R-:W4:Y:S04]  /*4ae40*/  LDL.LU.64 R92, [R1+0xab0] ;  /* 0x000ab000015c7983 */ /* 0x000f280000300a00 */
[----:B0-----:R-:W-:-:S02]  /*4ae50*/  ISETP.LT.AND P4, PT, R3, UR5, !P0 ;  /* 0x0000000503007c0c */ /* 0x001fc4000c781270 */
[----:B--2---:R-:W-:Y:S02]  /*4ae60*/  F2FP.SATFINITE.E4M3.F32.PACK_AB_MERGE_C R44, R45, R44, RZ ;  /* 0x0000002c2d2c723e */ /* 0x004fe400048070ff */
[----:B---3--:R-:W-:-:S03]  /*4ae70*/  F2FP.SATFINITE.E4M3.F32.PACK_AB_MERGE_C R46, R47, R46, RZ ;  /* 0x0000002e2f2e723e */ /* 0x008fc600048070ff */
[----:B------:R0:W-:Y:S01]  /*4ae80*/  @P3 STG.E.U8 desc[UR22][R48.64], R44 ;  /* 0x0000002c30003986 */ /* 0x0001e2000c101116 */
[----:B------:R-:W-:Y:S01]  /*4ae90*/  PRMT R5, R44, 0x9910, RZ ;  /* 0x000099102c057816 */ /* 0x000fe200000000ff */
[----:B------:R-:W-:Y:S01]  /*4aea0*/  VIADD R4, R0, 0x1eb ;  /* 0x000001eb00047836 */ /* 0x000fe20000000000 */
[----:B------:R-:W1:Y:S03]  /*4aeb0*/  LDCU UR5, c[0x0][0x39c] ;  /* 0x00007380ff0577ac */ /* 0x000e660008000800 */
[----:B------:R-:W-:Y:S01]  /*4aec0*/  IMAD.MOV.U32 R3, RZ, RZ, R5 ;  /* 0x000000ffff037224 */ /* 0x000fe200078e0005 */
[----:B0-----:R-:W2:Y:S04]  /*4aed0*/  LDL.LU.64 R48, [R1+0xd20] ;  /* 0x000d200001307983 */ /* 0x001ea80000300a00 */
[----:B------:R-:W-:-:S05]  /*4aee0*/  SHF.R.S32.HI R3, RZ, 0x8, R3 ;  /* 0x00000008ff037819 */ /* 0x000fca0000011403 */
[----:B----4-:R-:W-:Y:S04]  /*4aef0*/  @P2 STG.E.U8 desc[UR22][R6.64], R3 ;  /* 0x0000000306002986 */ /* 0x010fe8000c101116 */
[----:B------:R0:W-:Y:S04]  /*4af00*/  @P6 STG.E.U8 desc[UR22][R50.64], R46 ;  /* 0x0000002e32006986 */ /* 0x0001e8000c101116 */
[----:B0-----:R-:W3:Y:S01]  /*4af10*/  LDL.LU.64 R50, [R1+0xd18] ;  /* 0x000d180001327983 */ /* 0x001ee20000300a00 */
[----:B------:R-:W-:Y:S01]  /*4af20*/  ISETP.LT.AND P5, PT, R4, UR6, !P0 ;  /* 0x0000000604007c0c */ /* 0x000fe2000c7a1270 */
[----:B------:R-:W0:Y:S01]  /*4af30*/  LDCU UR6, c[0x0][0x39c] ;  /* 0x00007380ff0677ac */ /* 0x000e220008000800 */
[----:B------:R-:W-:Y:S01]  /*4af40*/  VIADD R4, R0, 0x1ed ;  /* 0x000001ed00047836 */ /* 0x000fe20000000000 */
[----:B------:R-:W-:Y:S01]  /*4af50*/  PRMT R5, R46, 0x9910, RZ ;  /* 0x000099102e057816 */ /* 0x000fe200000000ff */
[----:B------:R-:W-:-:S03]  /*4af60*/  VIADD R2, R0, 0x1ee ;  /* 0x000001ee00027836 */ /* 0x000fc60000000000 */
[----:B------:R-:W-:Y:S01]  /*4af70*/  ISETP.LT.AND P3, PT, R4, UR4, !P0 ;  /* 0x0000000404007c0c */ /* 0x000fe2000c761270 */
[----:B------:R-:W4:Y:S01]  /*4af80*/  LDCU UR4, c[0x0][0x39c] ;  /* 0x00007380ff0477ac */ /* 0x000f220008000800 */
[C---:B------:R-:W-:Y:S02]  /*4af90*/  VIADD R4, R0.reuse, 0x1ef ;  /* 0x000001ef00047836 */ /* 0x040fe40000000000 */
[----:B------:R-:W-:Y:S01]  /*4afa0*/  VIADD R3, R0, 0x1f0 ;  /* 0x000001f000037836 */ /* 0x000fe20000000000 */
[----:B0-----:R-:W-:Y:S01]  /*4afb0*/  ISETP.LT.AND P2, PT, R2, UR6, !P0 ;  /* 0x0000000602007c0c */ /* 0x001fe2000c741270 */
[----:B------:R-:W-:Y:S01]  /*4afc0*/  IMAD.MOV.U32 R2, RZ, RZ, R5 ;  /* 0x000000ffff027224 */ /* 0x000fe200078e0005 */
[----:B-1----:R-:W-:Y:S01]  /*4afd0*/  ISETP.LT.AND P6, PT, R4, UR5, !P0 ;  /* 0x0000000504007c0c */ /* 0x002fe2000c7c1270 */
[----:B------:R-:W0:Y:S03]  /*4afe0*/  LDCU UR5, c[0x0][0x39c] ;  /* 0x00007380ff0577ac */ /* 0x000e260008000800 */
[----:B------:R-:W-:Y:S01]  /*4aff0*/  SHF.R.S32.HI R2, RZ, 0x8, R2 ;  /* 0x00000008ff027819 */ /* 0x000fe20000011402 */
[----:B------:R-:W1:Y:S04]  /*4b000*/  LDCU UR6, c[0x0][0x39c] ;  /* 0x00007380ff0677ac */ /* 0x000e680008000800 */
[----:B-----5:R5:W-:Y:S01]  /*4b010*/  @P5 STG.E.U8 desc[UR22][R68.64], R2 ;  /* 0x0000000244005986 */ /* 0x020be2000c101116 */
[----:B----4-:R-:W-:Y:S01]  /*4b020*/  ISETP.LT.AND P5, PT, R3, UR4, !P0 ;  /* 0x0000000403007c0c */ /* 0x010fe2000c7a1270 */
[----:B------:R-:W4:Y:S01]  /*4b030*/  LDCU UR4, c[0x0][0x39c] ;  /* 0x00007380ff0477ac */ /* 0x000f220008000800 */
[----:B-----5:R-:W-:Y:S01]  /*4b040*/  VIADD R2, R0, 0x1f2 ;  /* 0x000001f200027836 */ /* 0x020fe20000000000 */
[----:B--2---:R-:W-:-:S04]  /*4b050*/  F2FP.SATFINITE.E4M3.F32.PACK_AB_MERGE_C R48, R49, R48, RZ ;  /* 0x000000303130723e */ /* 0x004fc800048070ff */
[----:B------:R-:W-:Y:S01]  /*4b060*/  PRMT R5, R48, 0x9910, RZ ;  /* 0x0000991030057816 */ /* 0x000fe200000000ff */
[----:B------:R2:W-:Y:S04]  /*4b070*/  @P4 STG.E.U8 desc[UR22][R52.64], R48 ;  /* 0x0000003034004986 */ /* 0x0005e8000c101116 */
[----:B------:R-:W-:Y:S01]  /*4b080*/  IMAD.MOV.U32 R3, RZ, RZ, R5 ;  /* 0x000000ffff037224 */ /* 0x000fe200078e0005 */
[----:B--2---:R-:W2:Y:S04]  /*4b090*/  LDL.LU.64 R52, [R1+0xd10] ;  /* 0x000d100001347983 */ /* 0x004ea80000300a00 */
[----:B------:R-:W-:-:S02]  /*4b0a0*/  SHF.R.S32.HI R3, RZ, 0x8, R3 ;  /* 0x00000008ff037819 */ /* 0x000fc40000011403 */
[----:B---3--:R-:W-:-:S03]  /*4b0b0*/  F2FP.SATFINITE.E4M3.F32.PACK_AB_MERGE_C R50, R51, R50, RZ ;  /* 0x000000323332723e */ /* 0x008fc600048070ff */
[----:B------:R-:W-:Y:S01]  /*4b0c0*/  @P3 STG.E.U8 desc[UR22][R92.64], R3 ;  /* 0x000000035c003986 */ /* 0x000fe2000c101116 */
[----:B------:R-:W-:-:S03]  /*4b0d0*/  PRMT R5, R50, 0x9910, RZ ;  /* 0x0000991032057816 */ /* 0x000fc600000000ff */
[----:B------:R3:W-:Y:S01]  /*4b0e0*/  @P2 STG.E.U8 desc[UR22][R54.64], R50 ;  /* 0x0000003236002986 */ /* 0x0007e2000c101116 */
[----:B0-----:R-:W-:Y:S01]  /*4b0f0*/  ISETP.LT.AND P3, PT, R2, UR5, !P0 ;  /* 0x0000000502007c0c */ /* 0x001fe2000c761270 */
[----:B------:R-:W-:Y:S01]  /*4b100*/  VIADD R4, R0, 0x1f1 ;  /* 0x000001f100047836 */ /* 0x000fe20000000000 */
[----:B------:R-:W0:Y:S01]  /*4b110*/  LDCU UR5, c[0x0][0x39c] ;  /* 0x00007380ff0577ac */ /* 0x000e220008000800 */
[----:B------:R-:W-:Y:S01]  /*4b120*/  IMAD.MOV.U32 R2, RZ, RZ, R5 ;  /* 0x000000ffff027224 */ /* 0x000fe200078e0005 */
[----:B---3--:R-:W3:Y:S04]  /*4b130*/  LDL.LU.64 R54, [R1+0xd08] ;  /* 0x000d080001367983 */ /* 0x008ee80000300a00 */
[----:B------:R-:W-:-:S05]  /*4b140*/  SHF.R.S32.HI R2, RZ, 0x8, R2 ;  /* 0x00000008ff027819 */ /* 0x000fca0000011402 */
[----:B------:R5:W-:Y:S04]  /*4b150*/  @P6 STG.E.U8 desc[UR22][R56.64], R2 ;  /* 0x0000000238006986 */ /* 0x000be8000c101116 */
[----:B-----5:R-:W5:Y:S01]  /*4b160*/  LDL.LU.64 R56, [R1+0xd00] ;  /* 0x000d000001387983 */ /* 0x020f620000300a00 */
[----:B-1----:R-:W-:Y:S01]  /*4b170*/  ISETP.LT.AND P4, PT, R4, UR6, !P0 ;  /* 0x0000000604007c0c */ /* 0x002fe2000c781270 */
[----:B------:R-:W1:Y:S01]  /*4b180*/  LDCU UR6, c[0x0][0x39c] ;  /* 0x00007380ff0677ac */ /* 0x000e620008000800 */
[C---:B------:R-:W-:Y:S02]  /*4b190*/  VIADD R4, R0.reuse, 0x1f3 ;  /* 0x000001f300047836 */ /* 0x040fe40000000000 */
[----:B------:R-:W-:-:S03]  /*4b1a0*/  VIADD R3, R0, 0x1f4 ;  /* 0x000001f400037836 */ /* 0x000fc60000000000 */
[----:B----4-:R-:W-:Y:S01]  /*4b1b0*/  ISETP.LT.AND P2, PT, R4, UR4, !P0 ;  /* 0x0000000404007c0c */ /* 0x010fe2000c741270 */
[----:B------:R-:W4:Y:S01]  /*4b1c0*/  LDCU UR4, c[0x0][0x39c] ;  /* 0x00007380ff0477ac */ /* 0x000f220008000800 */
[----:B------:R-:W-:Y:S01]  /*4b1d0*/  VIADD R2, R0, 0x1f6 ;  /* 0x000001f600027836 */ /* 0x000fe20000000000 */
[----:B-1----:R-:W-:Y:S01]  /*4b1e0*/  ISETP.LT.AND P6, PT, R3, UR6, !P0 ;  /* 0x0000000603007c0c */ /* 0x002fe2000c7c1270 */
[----:B------:R-:W1:Y:S01]  /*4b1f0*/  LDCU UR6, c[0x0][0x39c] ;  /* 0x00007380ff0677ac */ /* 0x000e620008000800 */
[----:B--2---:R-:W-:-:S04]  /*4b200*/  F2FP.SATFINITE.E4M3.F32.PACK_AB_MERGE_C R52, R53, R52, RZ ;  /* 0x000000343534723e */ /* 0x004fc800048070ff */
[----:B------:R-:W-:Y:S01]  /*4b210*/  PRMT R5, R52, 0x9910, RZ ;  /* 0x0000991034057816 */ /* 0x000fe200000000ff */
[----:B------:R2:W-:Y:S04]  /*4b220*/  @P5 STG.E.U8 desc[UR22][R58.64], R52 ;  /* 0x000000343a005986 */ /* 0x0005e8000c101116 */
[----:B------:R-:W-:Y:S01]  /*4b230*/  IMAD.MOV.U32 R3, RZ, RZ, R5 ;  /* 0x000000ffff037224 */ /* 0x000fe200078e0005 */
[----:B--2---:R-:W2:Y:S04]  /*4b240*/  LDL.LU.64 R58, [R1+0xcf8] ;  /* 0x000cf800013a7983 */ /* 0x004ea80000300a00 */
[----:B------:R-:W-:-:S02]  /*4b250*/  SHF.R.S32.HI R3, RZ, 0x8, R3 ;  /* 0x00000008ff037819 */ /* 0x000fc40000011403 */
[----:B---3--:R-:W-:-:S03]  /*4b260*/  F2FP.SATFINITE.E4M3.F32.PACK_AB_MERGE_C R54, R55, R54, RZ ;  /* 0x000000363736723e */ /* 0x008fc600048070ff */
[----:B------:R3:W-:Y:S01]  /*4b270*/  @P4 STG.E.U8 desc[UR22][R60.64], R3 ;  /* 0x000000033c004986 */ /* 0x0007e2000c101116 */
[----:B------:R-:W-:Y:S02]  /*4b280*/  PRMT R5, R54, 0x9910, RZ ;  /* 0x0000991036057816 */ /* 0x000fe400000000ff */
[----:B----4-:R-:W-:Y:S01]  /*4b290*/  ISETP.LT.AND P4, PT, R2, UR4, !P0 ;  /* 0x0000000402007c0c */ /* 0x010fe2000c781270 */
[----:B------:R4:W-:Y:S01]  /*4b2a0*/  @P3 STG.E.U8 desc[UR22][R62.64], R54 ;  /* 0x000000363e003986 */ /* 0x0009e2000c101116 */
[----:B-----5:R-:W-:-:S03]  /*4b2b0*/  F2FP.SATFINITE.E4M3.F32.PACK_AB_MERGE_C R56, R57, R56, RZ ;  /* 0x000000383938723e */ /* 0x020fc600048070ff */
[----:B---3--:R-:W3:Y:S01]  /*4b2c0*/  LDL.LU.64 R60, [R1+0xcf0] ;  /* 0x000cf000013c7983 */ /* 0x008ee20000300a00 */
[----:B------:R-:W-:Y:S01]  /*4b2d0*/  IMAD.MOV.U32 R2, RZ, RZ, R5 ;  /* 0x000000ffff027224 */ /* 0x000fe200078e0005 */
[----:B------:R-:W5:Y:S02]  /*4b2e0*/  LDCU UR4, c[0x0][0x39c] ;  /* 0x00007380ff0477ac */ /* 0x000f640008000800 */
[----:B----4-:R-:W4:Y:S02]  /*4b2f0*/  LDL.LU.64 R62, [R1+0xce8] ;  /* 0x000ce800013e7983 */ /* 0x010f240000300a00 */
[----:B------:R-:W-:-:S05]  /*4b300*/  SHF.R.S32.HI R2, RZ, 0x8, R2 ;  /* 0x00000008ff027819 */ /* 0x000fca0000011402 */
[----:B------:R0:W-:Y:S04]  /*4b310*/  @P2 STG.E.U8 desc[UR22][R64.64], R2 ;  /* 0x0000000240002986 */ /* 0x0001e8000c101116 */
[----:B------:R1:W-:Y:S04]  /*4b320*/  @P6 STG.E.U8 desc[UR22][R66.64], R56 ;  /* 0x0000003842006986 */ /* 0x0003e8000c101116 */
[----:B0-----:R-:W4:Y:S04]  /*4b330*/  LDL.LU.64 R64, [R1+0xce0] ;  /* 0x000ce00001407983 */ /* 0x001f280000300a00 */
[----:B-1----:R-:W4:Y:S01]  /*4b340*/  LDL.LU.64 R66, [R1+0xcd8] ;  /* 0x000cd80001427983 */ /* 0x002f220000300a00 */
[----:B------:R-:W-:-:S05]  /*4b350*/  VIADD R4, R0, 0x1f5 ;  /* 0x000001f500047836 */ /* 0x000fca0000000000 */
[----:B------:R-:W-:Y:S01]  /*4b360*/  ISETP.LT.AND P5, PT, R4, UR5, !P0 ;  /* 0x0000000504007c0c */ /* 0x000fe2000c7a1270 */
[----:B------:R-:W0:Y:S01]  /*4b370*/  LDCU UR5, c[0x0][0x39c] ;  /* 0x00007380ff0577ac */ /* 0x000e220008000800 */
[----:B------:R-:W-:-:S05]  /*4b380*/  VIADD R4, R0, 0x1f7 ;  /* 0x000001f700047836 */ /* 0x000fca0000000000 */
[----:B------:R-:W-:Y:S01]  /*4b390*/  ISETP.LT.AND P3, PT, R4, UR6, !P0 ;  /* 0x0000000604007c0c */ /* 0x000fe2000c761270 */
[----:B------:R-:W-:Y:S01]  /*4b3a0*/  VIADD R4, R0, 0x1f8 ;  /* 0x000001f800047836 */ /* 0x000fe20000000000 */
[----:B------:R-:W1:Y:S01]  /*4b3b0*/  LDCU UR6, c[0x0][0x39c] ;  /* 0x00007380ff0677ac */ /* 0x000e620008000800 */
[----:B------:R-:W-:Y:S01]  /*4b3c0*/  PRMT R3, R56, 0x9910, RZ ;  /* 0x0000991038037816 */ /* 0x000fe200000000ff */
[----:B------:R-:W-:Y:S02]  /*4b3d0*/  VIADD R2, R0, 0x1fa ;  /* 0x000001fa00027836 */ /* 0x000fe40000000000 */
[----:B0-----:R-:W-:Y:S01]  /*4b3e0*/  ISETP.LT.AND P2, PT, R4, UR5, !P0 ;  /* 0x0000000504007c0c */ /* 0x001fe2000c741270 */
[----:B------:R-:W0:Y:S01]  /*4b3f0*/  LDCU UR5, c[0x0][0x39c] ;  /* 0x00007380ff0577ac */ /* 0x000e220008000800 */
[----:B------:R-:W-:Y:S01]  /*4b400*/  VIADD R4, R0, 0x1f9 ;  /* 0x000001f900047836 */ /* 0x000fe20000000000 */
[----:B------:R-:W-:-:S04]  /*4b410*/  SHF.R.S32.HI R3, RZ, 0x8, R3 ;  /* 0x00000008ff037819 */ /* 0x000fc80000011403 */
[----:B-----5:R-:W-:Y:S01]  /*4b420*/  ISETP.LT.AND P6, PT, R4, UR4, !P0 ;  /* 0x0000000404007c0c */ /* 0x020fe2000c7c1270 */
[----:B------:R5:W-:Y:S01]  /*4b430*/  @P5 STG.E.U8 desc[UR22][R90.64], R3 ;  /* 0x000000035a005986 */ /* 0x000be2000c101116 */
[----:B------:R-:W0:Y:S01]  /*4b440*/  LDCU UR4, c[0x0][0x39c] ;  /* 0x00007380ff0477ac */ /* 0x000e220008000800 */
[----:B-1----:R-:W-:Y:S01]  /*4b450*/  ISETP.LT.AND P5, PT, R2, UR6, !P0 ;  /* 0x0000000602007c0c */ /* 0x002fe2000c7a1270 */
[----:B------:R-:W-:Y:S01]  /*4b460*/  VIADD R2, R0, 0x1fb ;  /* 0x000001fb00027836 */ /* 0x000fe20000000000 */
[----:B------:R-:W1:Y:S01]  /*4b470*/  LDCU UR6, c[0x0][0x39c] ;  /* 0x00007380ff0677ac */ /* 0x000e620008000800 */
[----:B--2---:R-:W-:-:S04]  /*4b480*/  F2FP.SATFINITE.E4M3.F32.PACK_AB_MERGE_C R59, R59, R58, RZ ;  /* 0x0000003a3b3b723e */ /* 0x004fc800048070ff */
[----:B------:R-:W-:Y:S01]  /*4b490*/  PRMT R5, R59, 0x9910, RZ ;  /* 0x000099103b057816 */ /* 0x000fe200000000ff */
[----:B------:R-:W-:Y:S01]  /*4b4a0*/  @P4 STG.E.U8 desc[UR22][R88.64], R59 ;  /* 0x0000003b58004986 */ /* 0x000fe2000c101116 */
[----:B0-----:R-:W-:Y:S01]  /*4b4b0*/  ISETP.LT.AND P4, PT, R2, UR5, !P0 ;  /* 0x0000000502007c0c */ /* 0x001fe2000c781270 */
[----:B------:R-:W-:Y:S01]  /*4b4c0*/  VIADD R2, R0, 0x1fc ;  /* 0x000001fc00027836 */ /* 0x000fe20000000000 */
[----:B------:R-:W-:-:S05]  /*4b4d0*/  SHF.R.S32.HI R5, RZ, 0x8, R5 ;  /* 0x00000008ff057819 */ /* 0x000fca0000011405 */
[----:B------:R0:W-:Y:S01]  /*4b4e0*/  @P3 STG.E.U8 desc[UR22][R86.64], R5 ;  /* 0x0000000556003986 */ /* 0x0001e2000c101116 */
[----:B------:R-:W-:Y:S01]  /*4b4f0*/  ISETP.LT.AND P3, PT, R2, UR7, !P0 ;  /* 0x0000000702007c0c */ /* 0x000fe2000c761270 */
[C---:B------:R-:W-:Y:S02]  /*4b500*/  VIADD R2, R0.reuse, 0x1fd ;  /* 0x000001fd00027836 */ /* 0x040fe40000000000 */
[----:B------:R-:W-:Y:S01]  /*4b510*/  VIADD R0, R0, 0x1fe ;  /* 0x000001fe00007836 */ /* 0x000fe20000000000 */
[----:B---3--:R-:W-:Y:S02]  /*4b520*/  F2FP.SATFINITE.E4M3.F32.PACK_AB_MERGE_C R61, R61, R60, RZ ;  /* 0x0000003c3d3d723e */ /* 0x008fe400048070ff */
[----:B----4-:R-:W-:-:S03]  /*4b530*/  F2FP.SATFINITE.E4M3.F32.PACK_AB_MERGE_C R63, R63, R62, RZ ;  /* 0x0000003e3f3f723e */ /* 0x010fc600048070ff */
[----:B------:R-:W-:Y:S01]  /*4b540*/  @P2 STG.E.U8 desc[UR22][R84.64], R61 ;  /* 0x0000003d54002986 */ /* 0x000fe2000c101116 */
[----:B------:R-:W-:Y:S02]  /*4b550*/  ISETP.LT.AND P2, PT, R2, UR4, !P0 ;  /* 0x0000000402007c0c */ /* 0x000fe4000c741270 */
[----:B-1----:R-:W-:Y:S02]  /*4b560*/  ISETP.LT.AND P0, PT, R0, UR6, !P0 ;  /* 0x0000000600007c0c */ /* 0x002fe4000c701270 */
[----:B------:R-:W-:Y:S02]  /*4b570*/  PRMT R0, R63, 0x9910, RZ ;  /* 0x000099103f007816 */ /* 0x000fe400000000ff */
[----:B-----5:R-:W-:-:S03]  /*4b580*/  PRMT R3, R61, 0x9910, RZ ;  /* 0x000099103d037816 */ /* 0x020fc600000000ff */
[----:B0-----:R-:W-:Y:S01]  /*4b590*/  IMAD.MOV.U32 R5, RZ, RZ, R0 ;  /* 0x000000ffff057224 */ /* 0x001fe200078e0000 */
[----:B------:R-:W-:Y:S02]  /*4b5a0*/  SHF.R.S32.HI R3, RZ, 0x8, R3 ;  /* 0x00000008ff037819 */ /* 0x000fe40000011403 */
[----:B------:R-:W-:Y:S02]  /*4b5b0*/  F2FP.SATFINITE.E4M3.F32.PACK_AB_MERGE_C R65, R65, R64, RZ ;  /* 0x000000404141723e */ /* 0x000fe400048070ff */
[----:B------:R-:W-:Y:S02]  /*4b5c0*/  F2FP.SATFINITE.E4M3.F32.PACK_AB_MERGE_C R67, R67, R66, RZ ;  /* 0x000000424343723e */ /* 0x000fe400048070ff */
[----:B------:R-:W-:Y:S02]  /*4b5d0*/  PRMT R7, R65, 0x9910, RZ ;  /* 0x0000991041077816 */ /* 0x000fe400000000ff */
[----:B------:R-:W-:Y:S02]  /*4b5e0*/  SHF.R.S32.HI R5, RZ, 0x8, R5 ;  /* 0x00000008ff057819 */ /* 0x000fe40000011405 */
[----:B------:R-:W-:Y:S01]  /*4b5f0*/  PRMT R0, R67, 0x9910, RZ ;  /* 0x0000991043007816 */ /* 0x000fe200000000ff */
[----:B------:R0:W-:Y:S01]  /*4b600*/  @P6 STG.E.U8 desc[UR22][R82.64], R3 ;  /* 0x0000000352006986 */ /* 0x0001e2000c101116 */
[----:B------:R-:W-:-:S03]  /*4b610*/  SHF.R.S32.HI R7, RZ, 0x8, R7 ;  /* 0x00000008ff077819 */ /* 0x000fc60000011407 */
[----:B------:R1:W-:Y:S04]  /*4b620*/  @P5 STG.E.U8 desc[UR22][R80.64], R63 ;  /* 0x0000003f50005986 */ /* 0x0003e8000c101116 */
[----:B------:R1:W-:Y:S01]  /*4b630*/  @P4 STG.E.U8 desc[UR22][R78.64], R5 ;  /* 0x000000054e004986 */ /* 0x0003e2000c101116 */
[----:B0-----:R-:W-:-:S03]  /*4b640*/  SHF.R.S32.HI R3, RZ, 0x8, R0 ;  /* 0x00000008ff037819 */ /* 0x001fc60000011400 */
[----:B------:R1:W-:Y:S04]  /*4b650*/  @P3 STG.E.U8 desc[UR22][R76.64], R65 ;  /* 0x000000414c003986 */ /* 0x0003e8000c101116 */
[----:B------:R1:W-:Y:S04]  /*4b660*/  @P2 STG.E.U8 desc[UR22][R74.64], R7 ;  /* 0x000000074a002986 */ /* 0x0003e8000c101116 */
[----:B------:R1:W-:Y:S04]  /*4b670*/  @P0 STG.E.U8 desc[UR22][R72.64], R67 ;  /* 0x0000004348000986 */ /* 0x0003e8000c101116 */
[----:B------:R1:W-:Y:S01]  /*4b680*/  @P1 STG.E.U8 desc[UR22][R70.64], R3 ;  /* 0x0000000346001986 */ /* 0x0003e2000c101116 */
[----:B------:R-:W-:Y:S06]  /*4b690*/  BAR.SYNC.DEFER_BLOCKING 0x0 ;  /* 0x0000000000007b1d */ /* 0x000fec0000010000 */
[----:B------:R-:W-:Y:S05]  /*4b6a0*/  BRA.U UP0, `(.L_x_13) ;  /* 0x0000000100a07547 */ /* 0x000fea000b800000 */
[----:B------:R-:W0:Y:S01]  /*4b6b0*/  S2UR UR5, SR_CgaCtaId ;  /* 0x00000000000579c3 */ /* 0x000e220000008800 */
[----:B------:R-:W-:Y:S01]  /*4b6c0*/  NOP ;  /* 0x0000000000007918 */ /* 0x000fe20000000000 */
[----:B------:R-:W-:Y:S01]  /*4b6d0*/  UMOV UR4, 0x50 ;  /* 0x0000005000047882 */ /* 0x000fe20000000000 */
[----:B------:R-:W-:Y:S02]  /*4b6e0*/  IMAD.U32 R0, RZ, RZ, UR8 ;  /* 0x00000008ff007e24 */ /* 0x000fe4000f8e00ff */
[----:B-1----:R-:W-:Y:S02]  /*4b6f0*/  IMAD.MOV.U32 R3, RZ, RZ, 0xffff ;  /* 0x0000ffffff037424 */ /* 0x002fe400078e00ff */
[----:B------:R-:W-:Y:S01]  /*4b700*/  IMAD.MOV.U32 R7, RZ, RZ, 0x1 ;  /* 0x00000001ff077424 */ /* 0x000fe200078e00ff */
[----:B------:R-:W-:-:S04]  /*4b710*/  LOP3.LUT R0, R0, 0xffff, RZ, 0xc0, !PT ;  /* 0x0000ffff00007812 */ /* 0x000fc800078ec0ff */
[----:B------:R-:W-:-:S05]  /*4b720*/  SHF.R.U32.HI R0, RZ, 0x5, R0 ;  /* 0x00000005ff007819 */ /* 0x000fca0000011600 */
[----:B------:R-:W-:Y:S01]  /*4b730*/  VIADD R2, R0, 0x10 ;  /* 0x0000001000027836 */ /* 0x000fe20000000000 */
[----:B------:R-:W-:Y:S01]  /*4b740*/  SHF.L.U32 R0, R3, R0, RZ ;  /* 0x0000000003007219 */ /* 0x000fe200000006ff */
[----:B0-----:R-:W-:-:S03]  /*4b750*/  ULEA UR6, UR5, UR4, 0x18 ;  /* 0x0000000405067291 */ /* 0x001fc6000f8ec0ff */
[----:B------:R-:W-:-:S04]  /*4b760*/  SHF.L.U32 R3, R7, R2, RZ ;  /* 0x0000000207037219 */ /* 0x000fc800000006ff */
[----:B------:R-:W-:Y:S02]  /*4b770*/  LOP3.LUT R0, R3, R0, RZ, 0xfc, !PT ;  /* 0x0000000003007212 */ /* 0x000fe400078efcff */
[----:B------:R-:W0:Y:S02]  /*4b780*/  LDS R5, [UR6] ;  /* 0x00000006ff057984 */ /* 0x000e240008000800 */
[C---:B------:R-:W-:Y:S02]  /*4b790*/  LOP3.LUT R2, R0.reuse, 0xffff, RZ, 0xc0, !PT ;  /* 0x0000ffff00027812 */ /* 0x040fe400078ec0ff */
[----:B0-----:R-:W-:-:S04]  /*4b7a0*/  LOP3.LUT R3, R0, 0xffff, R5, 0x80, !PT ;  /* 0x0000ffff00037812 */ /* 0x001fc800078e8005 */
[----:B------:R-:W-:-:S13]  /*4b7b0*/  ISETP.NE.AND P0, PT, R3, R2, PT ;  /* 0x000000020300720c */ /* 0x000fda0003f05270 */
[----:B------:R-:W-:Y:S05]  /*4b7c0*/  @P0 BRA `(.L_x_14) ;  /* 0x0000000000500947 */ /* 0x000fea0003800000 */
[----:B------:R-:W-:Y:S02]  /*4b7d0*/  SHF.R.U32.HI R5, RZ, 0x10, R5 ;  /* 0x00000010ff057819 */ /* 0x000fe40000011605 */
[----:B------:R-:W-:-:S04]  /*4b7e0*/  SHF.R.U32.HI R2, RZ, 0x10, R0 ;  /* 0x00000010ff027819 */ /* 0x000fc80000011600 */
[----:B------:R-:W-:-:S04]  /*4b7f0*/  LOP3.LUT R5, R5, R2, RZ, 0xc0, !PT ;  /* 0x0000000205057212 */ /* 0x000fc800078ec0ff */
[----:B------:R-:W-:-:S13]  /*4b800*/  ISETP.NE.AND P0, PT, R5, R2, PT ;  /* 0x000000020500720c */ /* 0x000fda0003f05270 */
[----:B------:R-:W-:Y:S05]  /*4b810*/  @P0 BRA `(.L_x_15) ;  /* 0x0000000000300947 */ /* 0x000fea0003800000 */
[----:B------:R-:W-:Y:S01]  /*4b820*/  R2UR UR4, R0 ;  /* 0x00000000000472ca */ /* 0x000fe200000e0000 */
[----:B------:R-:W-:Y:S01]  /*4b830*/  VOTEU.ANY UR5, UPT, PT ;  /* 0x0000000000057886 */ /* 0x000fe200038e0100 */
[----:B------:R-:W0:Y:S01]  /*4b840*/  S2R R0, SR_LANEID ;  /* 0x0000000000007919 */ /* 0x000e220000000000 */
[----:B------:R-:W-:-:S10]  /*4b850*/  UFLO.U32 UR5, UR5 ;  /* 0x00000005000572bd */ /* 0x000fd400080e0000 */
[----:B------:R-:W-:-:S06]  /*4b860*/  ULOP3.LUT UR4, URZ, UR4, URZ, 0x33, !UPT ;  /* 0x00000004ff047292 */ /* 0x000fcc000f8e33ff */
[----:B------:R-:W-:-:S04]  /*4b870*/  IMAD.U32 R2, RZ, RZ, UR4 ;  /* 0x00000004ff027e24 */ /* 0x000fc8000f8e00ff */
[----:B------:R-:W1:Y:S02]  /*4b880*/  REDUX UR7, R2 ;  /* 0x00000000020773c4 */ /* 0x000e640000000000 */
[----:B------:R2:W-:Y:S01]  /*4b890*/  UTCATOMSWS.AND URZ, UR4 ;  /* 0x0000000400ff79e3 */ /* 0x0005e20008000000 */
[----:B0-----:R-:W-:Y:S01]  /*4b8a0*/  ISETP.EQ.U32.AND P0, PT, R0, UR5, PT ;  /* 0x0000000500007c0c */ /* 0x001fe2000bf02070 */
[----:B-1----:R-:W-:-:S12]  /*4b8b0*/  IMAD.U32 R0, RZ, RZ, UR7 ;  /* 0x00000007ff007e24 */ /* 0x002fd8000f8e00ff */
[----:B------:R2:W-:Y:S01]  /*4b8c0*/  @P0 ATOMS.AND RZ, [UR6], R0 ;  /* 0x00000000ffff098c */ /* 0x0005e2000a800006 */
[----:B------:R-:W-:Y:S05]  /*4b8d0*/  BRA `(.L_x_13) ;  /* 0x0000000000147947 */ /* 0x000fea0003800000 */
.L_x_15:
[----:B------:R-:W-:-:S07]  /*4b8e0*/  MOV R2, 0x4b900 ;  /* 0x0004b90000027802 */ /* 0x000fce0000000f00 */
[----:B------:R-:W-:Y:S05]  /*4b8f0*/  CALL.REL.NOINC `($__internal_0_$__cuda_sm10x_tcgen05_guardrail_trap_col_being_dealloced_not_returned_by_alloc) ;  /* 0x00000000002c7944 */ /* 0x000fea0003c00000 */
[----:B------:R-:W-:Y:S05]  /*4b900*/  BRA `(.L_x_13) ;  /* 0x0000000000087947 */ /* 0x000fea0003800000 */
.L_x_14:
[----:B------:R-:W-:-:S07]  /*4b910*/  MOV R2, 0x4b930 ;  /* 0x0004b93000027802 */ /* 0x000fce0000000f00 */
[----:B------:R-:W-:Y:S05]  /*4b920*/  CALL.REL.NOINC `($__internal_2_$__cuda_sm10x_tcgen05_guardrail_trap_unallocated_columns_being_dealloced) ;  /* 0x0000000000387944 */ /* 0x000fea0003c00000 */
.L_x_13:
[----:B------:R-:W-:Y:S01]  /*4b930*/  NOP ;  /* 0x0000000000007918 */ /* 0x000fe20000000000 */
[----:B--2---:R-:W-:Y:S05]  /*4b940*/  EXIT ;  /* 0x000000000000794d */ /* 0x004fea0003800000 */
.L_x_8:
[----:B------:R-:W2:Y:S02]  /*4b950*/  SYNCS.PHASECHK.TRANS64.TRYWAIT P4, [UR11], R10 ;  /* 0x0000000aff0075a7 */ /* 0x000ea4000808110b */
[----:B--2---:R-:W-:Y:S05]  /*4b960*/  @!P4 BRA `(.L_x_8) ;  /* 0xfffffffc00f8c947 */ /* 0x004fea000383ffff */
[----:B------:R-:W-:Y:S05]  /*4b970*/  BRA `(.L_x_16) ;  /* 0xfffffd7800687947 */ /* 0x000fea000383ffff */
.L_x_12:
[----:B------:R-:W0:Y:S02]  /*4b980*/  SYNCS.PHASECHK.TRANS64.TRYWAIT P2, [UR11], R30 ;  /* 0x0000001eff0075a7 */ /* 0x000e24000804110b */
[----:B0-----:R-:W-:Y:S05]  /*4b990*/  @!P2 BRA `(.L_x_12) ;  /* 0xfffffffc00f8a947 */ /* 0x001fea000383ffff */
[----:B------:R-:W-:Y:S05]  /*4b9a0*/  BRA `(.L_x_11) ;  /* 0xfffffe7c00507947 */ /* 0x000fea000383ffff */
        .weak           $__internal_0_$__cuda_sm10x_tcgen05_guardrail_trap_col_being_dealloced_not_returned_by_alloc
        .type           $__internal_0_$__cuda_sm10x_tcgen05_guardrail_trap_col_being_dealloced_not_returned_by_alloc,@function
        .size           $__internal_0_$__cuda_sm10x_tcgen05_guardrail_trap_col_being_dealloced_not_returned_by_alloc,($__internal_1_$__cuda_sm10x_tcgen05_guardrail_trap_phase_invalid_during_alloc - $__internal_0_$__cuda_sm10x_tcgen05_guardrail_trap_col_being_dealloced_not_returned_by_alloc)
$__internal_0_$__cuda_sm10x_tcgen05_guardrail_trap_col_being_dealloced_not_returned_by_alloc:
[----:B------:R-:W-:Y:S05]  /*4b9b0*/  BPT.TRAP 0x1 ;  /* 0x000000040000795c */ /* 0x000fea0000300000 */
[----:B------:R-:W-:-:S04]  /*4b9c0*/  IMAD.MOV.U32 R3, RZ, RZ, 0x0 ;  /* 0x00000000ff037424 */ /* 0x000fc800078e00ff */
[----:B------:R-:W-:Y:S05]  /*4b9d0*/  RET.REL.NODEC R2 `(matmul_kernel) ;  /* 0xfffffb4402887950 */ /* 0x000fea0003c3ffff */
        .weak           $__internal_1_$__cuda_sm10x_tcgen05_guardrail_trap_phase_invalid_during_alloc
        .type           $__internal_1_$__cuda_sm10x_tcgen05_guardrail_trap_phase_invalid_during_alloc,@function
        .size           $__internal_1_$__cuda_sm10x_tcgen05_guardrail_trap_phase_invalid_during_alloc,($__internal_2_$__cuda_sm10x_tcgen05_guardrail_trap_unallocated_columns_being_dealloced - $__internal_1_$__cuda_sm10x_tcgen05_guardrail_trap_phase_invalid_during_alloc)
$__internal_1_$__cuda_sm10x_tcgen05_guardrail_trap_phase_invalid_during_alloc:
[----:B------:R-:W-:Y:S05]  /*4b9e0*/  BPT.TRAP 0x1 ;  /* 0x000000040000795c */ /* 0x000fea0000300000 */
[----:B------:R-:W-:-:S04]  /*4b9f0*/  IMAD.MOV.U32 R3, RZ, RZ, 0x0 ;  /* 0x00000000ff037424 */ /* 0x000fc800078e00ff */
[----:B------:R-:W-:Y:S05]  /*4ba00*/  RET.REL.NODEC R2 `(matmul_kernel) ;  /* 0xfffffb44027c7950 */ /* 0x000fea0003c3ffff */
        .weak           $__internal_2_$__cuda_sm10x_tcgen05_guardrail_trap_unallocated_columns_being_dealloced
        .type           $__internal_2_$__cuda_sm10x_tcgen05_guardrail_trap_unallocated_columns_being_dealloced,@function
        .size           $__internal_2_$__cuda_sm10x_tcgen05_guardrail_trap_unallocated_columns_being_dealloced,(.L_x_20 - $__internal_2_$__cuda_sm10x_tcgen05_guardrail_trap_unallocated_columns_being_dealloced)
$__internal_2_$__cuda_sm10x_tcgen05_guardrail_trap_unallocated_columns_being_dealloced:
[----:B------:R-:W-:Y:S05]  /*4ba10*/  BPT.TRAP 0x1 ;  /* 0x000000040000795c */ /* 0x000fea0000300000 */
[----:B------:R-:W-:-:S04]  /*4ba20*/  IMAD.MOV.U32 R3, RZ, RZ, 0x0 ;  /* 0x00000000ff037424 */ /* 0x000fc800078e00ff */
[----:B------:R-:W-:Y:S05]  /*4ba30*/  RET.REL.NODEC R2 `(matmul_kernel) ;  /* 0xfffffb4402707950 */ /* 0x000fea0003c3ffff */
.L_x_17:
[----:B------:R-:W-:-:S00]  /*4ba40*/  BRA `(.L_x_17) ;  /* 0xfffffffc00fc7947 */ /* 0x000fc0000383ffff */
[----:B------:R-:W-:-:S00]  /*4ba50*/  NOP ;  /* 0x0000000000007918 */ /* 0x000fc00000000000 */
        /* <DEDUP_REMOVED lines=10> */
.L_x_20:


//--------------------- .nv.shared.matmul_kernel  --------------------------
	.section	.nv.shared.matmul_kernel,"aw",@nobits
	.sectionflags	@""
	.align	16
	.zero		1024


//--------------------- .nv.shared.reserved.0     --------------------------
	.section	.nv.shared.reserved.0,"aw",@nobits
	.align	8
	.weak		__nv_reservedSMEM_offset_0_alias
	.size		__nv_reservedSMEM_offset_0_alias, 0, 64
	.other		__nv_reservedSMEM_offset_0_alias,@"STO_CUDA_RESERVED_SHARED STV_DEFAULT"
__nv_reservedSMEM_offset_0_alias:
	.zero		0
.nv.shared.reserved.0:
	.zero		64
	.weak		__nv_reservedSMEM_allocation_phase
	.type		__nv_reservedSMEM_allocation_phase,@object
	.size		__nv_reservedSMEM_allocation_phase,(.L_0 - __nv_reservedSMEM_allocation_phase)
__nv_reservedSMEM_allocation_phase:
	.zero		1
.L_0:
	.zero		7
	.weak		__nv_reservedSMEM_devtool_atexit_pc
	.type		__nv_reservedSMEM_devtool_atexit_pc,@object
	.size		__nv_reservedSMEM_devtool_atexit_pc,(__nv_reservedSMEM_allocation_mask - __nv_reservedSMEM_devtool_atexit_pc)
__nv_reservedSMEM_devtool_atexit_pc:
	.zero		8
	.weak		__nv_reservedSMEM_allocation_mask
	.type		__nv_reservedSMEM_allocation_mask,@object
	.size		__nv_reservedSMEM_allocation_mask,(.L_2 - __nv_reservedSMEM_allocation_mask)
__nv_reservedSMEM_allocation_mask:
	.zero		4
.L_2:


//--------------------- .nv.constant0.matmul_kernel --------------------------
	.section	.nv.constant0.matmul_kernel,"a",@progbits
	.sectionflags	@""
	.align	4
.nv.constant0.matmul_kernel:
	.zero		976


//--------------------- SYMBOLS --------------------------

	.type		.nv.reservedSmem.offset0,@object
	.size		.nv.reservedSmem.offset0,0x4
	.type		.nv.reservedSmem.cap,@object
	.size		.nv.reservedSmem.cap,0x4
